//
// Generated by NVIDIA NVVM Compiler
//
// Compiler Build ID: CL-36424714
// Cuda compilation tools, release 13.0, V13.0.88
// Based on NVVM 20.0.0
//

.version 9.0
.target sm_100
.address_size 64

	// .globl	_Z22MatMul_ElemWise_KernelP6float2S0_
.global .align 4 .b8 precalc_xorwow_matrix[102400];
.global .align 4 .b8 precalc_xorwow_offset_matrix[102400];
.global .align 4 .b8 mrg32k3aM1[2304];
.global .align 4 .b8 mrg32k3aM2[2304];
.global .align 4 .b8 mrg32k3aM1SubSeq[2016];
.global .align 4 .b8 mrg32k3aM2SubSeq[2016];
.global .align 4 .b8 mrg32k3aM1Seq[2304];
.global .align 4 .b8 mrg32k3aM2Seq[2304];
.const .align 8 .b8 __cr_lgamma_table[72];
// _ZZ25sum_squares_reduce_kernelP6float2PfE5sdata has been demoted
// _ZZ31sum_squares_reduce_float_kernelPfS_E5sdata has been demoted
// _ZZ30sum_squares_reduce_real_kernelP6float2S0_E5sdata has been demoted
// _ZZ36sum_indicators_squared_reduce_kernelPfS_jE5sdata has been demoted
// _ZZ29sum_squares_reduce_w_b_kernelPfS_S_PjS_S_jE5sdata has been demoted
// _ZZ26inner_product_float_kernelP6float2S0_S0_E5sdata has been demoted
// _ZZ16transpose_kernelP6float2jE8s_matrix has been demoted
// _ZZ16rearrange_kernelP6float2PiE5sdata has been demoted
// _ZZ23min_reduce_first_kernelPbPjE12sh_i_indeces has been demoted
// _ZZ24min_reduce_second_kernelPjE12sh_i_indeces has been demoted
// _ZZ26max_reduce_first_kernel_v1P6float2PfE5sdata has been demoted
// _ZZ27max_reduce_second_kernel_v1PfE5sdata has been demoted
// _ZZ26max_reduce_first_kernel_v2PbP6float2PfE5sdata has been demoted
// _ZZ27max_reduce_second_kernel_v2PfE5sdata has been demoted
// _ZZ26max_reduce_first_kernel_v3PjP6float2PfE5sdata has been demoted
// _ZZ27max_reduce_second_kernel_v3PfE5sdata has been demoted
// _ZZ26min_norm_reduce_w_b_kernelPfS_S_PbfE5sdata has been demoted
// _ZZ26min_norm_reduce_w_b_kernelPfS_S_PbfE5s_IDs has been demoted
// _ZZ34max_reduce_first_indexed_kernel_v1PbP6float2PfPjE14sh_intensities has been demoted
// _ZZ34max_reduce_first_indexed_kernel_v1PbP6float2PfPjE10sh_indeces has been demoted
// _ZZ35max_reduce_second_indexed_kernel_v1PfPjE14sh_intensities has been demoted
// _ZZ35max_reduce_second_indexed_kernel_v1PfPjE10sh_indeces has been demoted
// _ZZ34max_reduce_first_indexed_kernel_v2PjP6float2PfS_E14sh_intensities has been demoted
// _ZZ34max_reduce_first_indexed_kernel_v2PjP6float2PfS_E10sh_indeces has been demoted
// _ZZ35max_reduce_second_indexed_kernel_v2PfPjE14sh_intensities has been demoted
// _ZZ35max_reduce_second_indexed_kernel_v2PfPjE10sh_indeces has been demoted
// _ZZ41max_reduce_first_specified_zone_kernel_v1PjPfS0_jE14sh_intensities has been demoted
// _ZZ42max_reduce_second_specified_zone_kernel_v1PfE14sh_intensities has been demoted
// _ZZ37max_reduce_first_indicators_kernel_v1PfS_jE14sh_intensities has been demoted
// _ZZ34max_reduce_first_indexed_kernel_v5PfPjE8sh_grads has been demoted
// _ZZ34max_reduce_first_indexed_kernel_v5PfPjE10sh_indeces has been demoted
// _ZZ41min_reduce_first_specified_zone_kernel_v1PfS_jE16sh_requiredments has been demoted
// _ZZ42min_reduce_second_specified_zone_kernel_v1PfE16sh_requiredments has been demoted
.global .align 4 .b8 __cudart_i2opi_f[24] = {65, 144, 67, 60, 153, 149, 98, 219, 192, 221, 52, 245, 209, 87, 39, 252, 41, 21, 68, 78, 110, 131, 249, 162};

.visible .entry _Z22MatMul_ElemWise_KernelP6float2S0_(
	.param .u64 .ptr .align 1 _Z22MatMul_ElemWise_KernelP6float2S0__param_0,
	.param .u64 .ptr .align 1 _Z22MatMul_ElemWise_KernelP6float2S0__param_1
)
{
	.reg .pred 	%p<2>;
	.reg .b32 	%r<12>;
	.reg .b32 	%f<12>;
	.reg .b64 	%rd<8>;

	ld.param.u64 	%rd1, [_Z22MatMul_ElemWise_KernelP6float2S0__param_0];
	ld.param.u64 	%rd2, [_Z22MatMul_ElemWise_KernelP6float2S0__param_1];
	mov.u32 	%r3, %ctaid.x;
	shl.b32 	%r4, %r3, 5;
	mov.u32 	%r5, %tid.x;
	add.s32 	%r1, %r4, %r5;
	mov.u32 	%r6, %ctaid.y;
	shl.b32 	%r7, %r6, 5;
	mov.u32 	%r8, %tid.y;
	add.s32 	%r9, %r7, %r8;
	max.u32 	%r10, %r1, %r9;
	setp.gt.u32 	%p1, %r10, 2046;
	@%p1 bra 	$L__BB0_2;
	cvta.to.global.u64 	%rd3, %rd1;
	cvta.to.global.u64 	%rd4, %rd2;
	mad.lo.s32 	%r11, %r1, 2047, %r9;
	mul.wide.u32 	%rd5, %r11, 8;
	add.s64 	%rd6, %rd3, %rd5;
	ld.global.v2.f32 	{%f1, %f2}, [%rd6];
	add.s64 	%rd7, %rd4, %rd5;
	ld.global.v2.f32 	{%f3, %f4}, [%rd7];
	mul.f32 	%f5, %f1, %f3;
	mul.f32 	%f6, %f2, %f4;
	sub.f32 	%f7, %f5, %f6;
	div.rn.f32 	%f8, %f7, 0f4A7FC004;
	mul.f32 	%f9, %f1, %f4;
	fma.rn.f32 	%f10, %f2, %f3, %f9;
	div.rn.f32 	%f11, %f10, 0f4A7FC004;
	st.global.v2.f32 	[%rd7], {%f8, %f11};
$L__BB0_2:
	ret;

}
	// .globl	_Z16_2D_to_1D_kernelP6float2S0_S0_
.visible .entry _Z16_2D_to_1D_kernelP6float2S0_S0_(
	.param .u64 .ptr .align 1 _Z16_2D_to_1D_kernelP6float2S0_S0__param_0,
	.param .u64 .ptr .align 1 _Z16_2D_to_1D_kernelP6float2S0_S0__param_1,
	.param .u64 .ptr .align 1 _Z16_2D_to_1D_kernelP6float2S0_S0__param_2
)
{
	.reg .b32 	%r<12>;
	.reg .b32 	%f<7>;
	.reg .b64 	%rd<12>;

	ld.param.u64 	%rd1, [_Z16_2D_to_1D_kernelP6float2S0_S0__param_0];
	ld.param.u64 	%rd2, [_Z16_2D_to_1D_kernelP6float2S0_S0__param_1];
	ld.param.u64 	%rd3, [_Z16_2D_to_1D_kernelP6float2S0_S0__param_2];
	cvta.to.global.u64 	%rd4, %rd3;
	cvta.to.global.u64 	%rd5, %rd2;
	cvta.to.global.u64 	%rd6, %rd1;
	mov.u32 	%r1, %ctaid.x;
	shl.b32 	%r2, %r1, 5;
	mov.u32 	%r3, %tid.x;
	add.s32 	%r4, %r2, %r3;
	mov.u32 	%r5, %ctaid.y;
	shl.b32 	%r6, %r5, 5;
	mov.u32 	%r7, %tid.y;
	add.s32 	%r8, %r6, %r7;
	shl.b32 	%r9, %r4, 10;
	add.s32 	%r10, %r8, %r9;
	mad.lo.s32 	%r11, %r4, 1023, %r10;
	mul.wide.u32 	%rd7, %r10, 8;
	add.s64 	%rd8, %rd6, %rd7;
	ld.global.v2.f32 	{%f1, %f2}, [%rd8];
	mul.wide.u32 	%rd9, %r11, 8;
	add.s64 	%rd10, %rd5, %rd9;
	ld.global.v2.f32 	{%f3, %f4}, [%rd10];
	sub.f32 	%f5, %f1, %f3;
	sub.f32 	%f6, %f2, %f4;
	add.s64 	%rd11, %rd4, %rd7;
	st.global.v2.f32 	[%rd11], {%f5, %f6};
	ret;

}
	// .globl	_Z29_2D_to_1D_kernel_for_gradientPbP6float2S1_S1_
.visible .entry _Z29_2D_to_1D_kernel_for_gradientPbP6float2S1_S1_(
	.param .u64 .ptr .align 1 _Z29_2D_to_1D_kernel_for_gradientPbP6float2S1_S1__param_0,
	.param .u64 .ptr .align 1 _Z29_2D_to_1D_kernel_for_gradientPbP6float2S1_S1__param_1,
	.param .u64 .ptr .align 1 _Z29_2D_to_1D_kernel_for_gradientPbP6float2S1_S1__param_2,
	.param .u64 .ptr .align 1 _Z29_2D_to_1D_kernel_for_gradientPbP6float2S1_S1__param_3
)
{
	.reg .pred 	%p<2>;
	.reg .b16 	%rs<2>;
	.reg .b32 	%r<12>;
	.reg .b32 	%f<11>;
	.reg .b64 	%rd<17>;

	ld.param.u64 	%rd3, [_Z29_2D_to_1D_kernel_for_gradientPbP6float2S1_S1__param_0];
	ld.param.u64 	%rd4, [_Z29_2D_to_1D_kernel_for_gradientPbP6float2S1_S1__param_1];
	ld.param.u64 	%rd5, [_Z29_2D_to_1D_kernel_for_gradientPbP6float2S1_S1__param_2];
	ld.param.u64 	%rd2, [_Z29_2D_to_1D_kernel_for_gradientPbP6float2S1_S1__param_3];
	cvta.to.global.u64 	%rd6, %rd3;
	cvta.to.global.u64 	%rd7, %rd5;
	cvta.to.global.u64 	%rd8, %rd4;
	mov.u32 	%r2, %ctaid.x;
	shl.b32 	%r3, %r2, 5;
	mov.u32 	%r4, %tid.x;
	add.s32 	%r5, %r3, %r4;
	mov.u32 	%r6, %ctaid.y;
	shl.b32 	%r7, %r6, 5;
	mov.u32 	%r8, %tid.y;
	add.s32 	%r9, %r7, %r8;
	shl.b32 	%r10, %r5, 10;
	add.s32 	%r1, %r9, %r10;
	mad.lo.s32 	%r11, %r5, 1023, %r1;
	cvt.u64.u32 	%rd9, %r1;
	mul.wide.u32 	%rd10, %r1, 8;
	add.s64 	%rd11, %rd8, %rd10;
	ld.global.v2.f32 	{%f9, %f10}, [%rd11];
	mul.wide.u32 	%rd12, %r11, 8;
	add.s64 	%rd1, %rd7, %rd12;
	add.s64 	%rd13, %rd6, %rd9;
	ld.global.u8 	%rs1, [%rd13];
	setp.eq.s16 	%p1, %rs1, 0;
	@%p1 bra 	$L__BB2_2;
	ld.global.v2.f32 	{%f7, %f8}, [%rd1];
	sub.f32 	%f9, %f9, %f7;
	sub.f32 	%f10, %f10, %f8;
$L__BB2_2:
	cvta.to.global.u64 	%rd14, %rd2;
	add.s64 	%rd16, %rd14, %rd10;
	st.global.v2.f32 	[%rd16], {%f9, %f10};
	ret;

}
	// .globl	_Z36_2D_to_1D_kernel_to_compute_gradientP6float2S0_PfPj
.visible .entry _Z36_2D_to_1D_kernel_to_compute_gradientP6float2S0_PfPj(
	.param .u64 .ptr .align 1 _Z36_2D_to_1D_kernel_to_compute_gradientP6float2S0_PfPj_param_0,
	.param .u64 .ptr .align 1 _Z36_2D_to_1D_kernel_to_compute_gradientP6float2S0_PfPj_param_1,
	.param .u64 .ptr .align 1 _Z36_2D_to_1D_kernel_to_compute_gradientP6float2S0_PfPj_param_2,
	.param .u64 .ptr .align 1 _Z36_2D_to_1D_kernel_to_compute_gradientP6float2S0_PfPj_param_3
)
{
	.reg .b32 	%r<13>;
	.reg .b32 	%f<17>;
	.reg .b64 	%rd<17>;

	ld.param.u64 	%rd1, [_Z36_2D_to_1D_kernel_to_compute_gradientP6float2S0_PfPj_param_0];
	ld.param.u64 	%rd2, [_Z36_2D_to_1D_kernel_to_compute_gradientP6float2S0_PfPj_param_1];
	ld.param.u64 	%rd3, [_Z36_2D_to_1D_kernel_to_compute_gradientP6float2S0_PfPj_param_2];
	ld.param.u64 	%rd4, [_Z36_2D_to_1D_kernel_to_compute_gradientP6float2S0_PfPj_param_3];
	cvta.to.global.u64 	%rd5, %rd3;
	cvta.to.global.u64 	%rd6, %rd4;
	cvta.to.global.u64 	%rd7, %rd1;
	cvta.to.global.u64 	%rd8, %rd2;
	mov.u32 	%r1, %ctaid.x;
	shl.b32 	%r2, %r1, 5;
	mov.u32 	%r3, %tid.x;
	add.s32 	%r4, %r2, %r3;
	mov.u32 	%r5, %ctaid.y;
	shl.b32 	%r6, %r5, 5;
	mov.u32 	%r7, %tid.y;
	add.s32 	%r8, %r6, %r7;
	shl.b32 	%r9, %r4, 10;
	add.s32 	%r10, %r8, %r9;
	mad.lo.s32 	%r11, %r4, 1023, %r10;
	mul.wide.u32 	%rd9, %r11, 8;
	add.s64 	%rd10, %rd8, %rd9;
	ld.global.v2.f32 	{%f1, %f2}, [%rd10];
	mul.wide.u32 	%rd11, %r10, 8;
	add.s64 	%rd12, %rd7, %rd11;
	ld.global.v2.f32 	{%f3, %f4}, [%rd12];
	mul.f32 	%f5, %f1, %f3;
	mul.f32 	%f6, %f2, %f4;
	sub.f32 	%f7, %f5, %f6;
	mul.f32 	%f8, %f7, 0f3B9A0E66;
	mul.f32 	%f9, %f4, %f8;
	fma.rn.f32 	%f10, %f2, %f3, %f9;
	mul.f32 	%f11, %f10, 0f3B9A0E66;
	ld.global.u32 	%r12, [%rd6];
	mul.wide.u32 	%rd13, %r12, 8;
	add.s64 	%rd14, %rd7, %rd13;
	ld.global.v2.f32 	{%f12, %f13}, [%rd14];
	mul.f32 	%f14, %f13, %f11;
	fma.rn.f32 	%f15, %f12, %f8, %f14;
	add.f32 	%f16, %f15, %f15;
	mul.wide.u32 	%rd15, %r10, 4;
	add.s64 	%rd16, %rd5, %rd15;
	st.global.f32 	[%rd16], %f16;
	ret;

}
	// .globl	_Z25_2D_to_1D_compared_KernelP6float2S0_S0_
.visible .entry _Z25_2D_to_1D_compared_KernelP6float2S0_S0_(
	.param .u64 .ptr .align 1 _Z25_2D_to_1D_compared_KernelP6float2S0_S0__param_0,
	.param .u64 .ptr .align 1 _Z25_2D_to_1D_compared_KernelP6float2S0_S0__param_1,
	.param .u64 .ptr .align 1 _Z25_2D_to_1D_compared_KernelP6float2S0_S0__param_2
)
{
	.local .align 4 .b8 	__local_depot4[28];
	.reg .b64 	%SP;
	.reg .b64 	%SPL;
	.reg .pred 	%p<11>;
	.reg .b32 	%r<55>;
	.reg .b32 	%f<38>;
	.reg .b64 	%rd<33>;
	.reg .b64 	%fd<24>;

	mov.u64 	%SPL, __local_depot4;
	ld.param.u64 	%rd9, [_Z25_2D_to_1D_compared_KernelP6float2S0_S0__param_0];
	ld.param.u64 	%rd10, [_Z25_2D_to_1D_compared_KernelP6float2S0_S0__param_1];
	ld.param.u64 	%rd11, [_Z25_2D_to_1D_compared_KernelP6float2S0_S0__param_2];
	add.u64 	%rd1, %SPL, 0;
	mov.u32 	%r18, %ctaid.x;
	shl.b32 	%r19, %r18, 5;
	mov.u32 	%r20, %tid.x;
	add.s32 	%r1, %r19, %r20;
	mov.u32 	%r21, %ctaid.y;
	shl.b32 	%r22, %r21, 5;
	mov.u32 	%r23, %tid.y;
	add.s32 	%r24, %r22, %r23;
	max.u32 	%r25, %r1, %r24;
	setp.gt.u32 	%p1, %r25, 2046;
	@%p1 bra 	$L__BB4_10;
	cvta.to.global.u64 	%rd13, %rd10;
	cvta.to.global.u64 	%rd14, %rd9;
	shl.b32 	%r26, %r1, 10;
	add.s32 	%r3, %r26, %r24;
	mad.lo.s32 	%r27, %r1, 1023, %r3;
	mul.wide.u32 	%rd15, %r27, 8;
	add.s64 	%rd16, %rd13, %rd15;
	ld.global.v2.f32 	{%f2, %f1}, [%rd16];
	mul.wide.u32 	%rd17, %r3, 8;
	add.s64 	%rd18, %rd14, %rd17;
	ld.global.v2.f32 	{%f4, %f3}, [%rd18];
	cvt.rn.f64.u32 	%fd1, %r1;
	mov.f64 	%fd2, 0d0000000000000000;
	mul.rn.f64 	%fd3, %fd2, %fd2;
	fma.rn.f64 	%fd4, %fd3, 0dBDA8FF8320FD8164, 0d3E21EEA7C1EF8528;
	fma.rn.f64 	%fd5, %fd4, %fd3, 0dBE927E4F8E06E6D9;
	fma.rn.f64 	%fd6, %fd5, %fd3, 0d3EFA01A019DDBCE9;
	fma.rn.f64 	%fd7, %fd6, %fd3, 0dBF56C16C16C15D47;
	fma.rn.f64 	%fd8, %fd7, %fd3, 0d3FA5555555555551;
	fma.rn.f64 	%fd9, %fd8, %fd3, 0dBFE0000000000000;
	fma.rn.f64 	%fd10, %fd9, %fd3, 0d3FF0000000000000;
	cvt.rn.f64.u32 	%fd11, %r24;
	fma.rn.f64 	%fd12, %fd3, 0d3DE5DB65F9785EBA, 0dBE5AE5F12CB0D246;
	fma.rn.f64 	%fd13, %fd12, %fd3, 0d3EC71DE369ACE392;
	fma.rn.f64 	%fd14, %fd13, %fd3, 0dBF2A01A019DB62A1;
	fma.rn.f64 	%fd15, %fd14, %fd3, 0d3F81111111110818;
	fma.rn.f64 	%fd16, %fd15, %fd3, 0dBFC5555555555554;
	fma.rn.f64 	%fd17, %fd16, %fd3, 0d0000000000000000;
	fma.rn.f64 	%fd18, %fd17, 0d0000000000000000, 0d0000000000000000;
	mul.f64 	%fd19, %fd18, %fd11;
	fma.rn.f64 	%fd20, %fd10, %fd1, %fd19;
	mul.f64 	%fd21, %fd20, 0dBFAF666680000000;
	cvt.rn.f32.f64 	%f5, %fd21;
	mul.f32 	%f11, %f5, 0f3F22F983;
	cvt.rni.s32.f32 	%r54, %f11;
	cvt.rn.f32.s32 	%f12, %r54;
	fma.rn.f32 	%f13, %f12, 0fBFC90FDA, %f5;
	fma.rn.f32 	%f14, %f12, 0fB3A22168, %f13;
	fma.rn.f32 	%f37, %f12, 0fA7C234C5, %f14;
	abs.f32 	%f7, %f5;
	setp.ltu.f32 	%p2, %f7, 0f47CE4780;
	@%p2 bra 	$L__BB4_9;
	setp.neu.f32 	%p3, %f7, 0f7F800000;
	@%p3 bra 	$L__BB4_4;
	mov.f32 	%f17, 0f00000000;
	mul.rn.f32 	%f37, %f5, %f17;
	mov.b32 	%r54, 0;
	bra.uni 	$L__BB4_9;
$L__BB4_4:
	mov.b32 	%r5, %f5;
	shl.b32 	%r29, %r5, 8;
	or.b32  	%r6, %r29, -2147483648;
	mov.b64 	%rd32, 0;
	mov.b32 	%r51, 0;
	mov.u64 	%rd30, __cudart_i2opi_f;
	mov.u64 	%rd31, %rd1;
$L__BB4_5:
	.pragma "nounroll";
	ld.global.nc.u32 	%r30, [%rd30];
	mad.wide.u32 	%rd21, %r30, %r6, %rd32;
	shr.u64 	%rd32, %rd21, 32;
	st.local.u32 	[%rd31], %rd21;
	add.s32 	%r51, %r51, 1;
	add.s64 	%rd31, %rd31, 4;
	add.s64 	%rd30, %rd30, 4;
	setp.ne.s32 	%p4, %r51, 6;
	@%p4 bra 	$L__BB4_5;
	shr.u32 	%r31, %r5, 23;
	st.local.u32 	[%rd1+24], %rd32;
	and.b32  	%r9, %r31, 31;
	and.b32  	%r32, %r31, 224;
	add.s32 	%r33, %r32, -128;
	shr.u32 	%r34, %r33, 5;
	mul.wide.u32 	%rd22, %r34, 4;
	sub.s64 	%rd8, %rd1, %rd22;
	ld.local.u32 	%r52, [%rd8+24];
	ld.local.u32 	%r53, [%rd8+20];
	setp.eq.s32 	%p5, %r9, 0;
	@%p5 bra 	$L__BB4_8;
	shf.l.wrap.b32 	%r52, %r53, %r52, %r9;
	ld.local.u32 	%r35, [%rd8+16];
	shf.l.wrap.b32 	%r53, %r35, %r53, %r9;
$L__BB4_8:
	shr.u32 	%r36, %r52, 30;
	shf.l.wrap.b32 	%r37, %r53, %r52, 2;
	shl.b32 	%r38, %r53, 2;
	shr.u32 	%r39, %r37, 31;
	add.s32 	%r40, %r39, %r36;
	neg.s32 	%r41, %r40;
	setp.lt.s32 	%p6, %r5, 0;
	selp.b32 	%r54, %r41, %r40, %p6;
	xor.b32  	%r42, %r37, %r5;
	shr.s32 	%r43, %r37, 31;
	xor.b32  	%r44, %r43, %r37;
	xor.b32  	%r45, %r43, %r38;
	cvt.u64.u32 	%rd23, %r44;
	shl.b64 	%rd24, %rd23, 32;
	cvt.u64.u32 	%rd25, %r45;
	or.b64  	%rd26, %rd24, %rd25;
	cvt.rn.f64.s64 	%fd22, %rd26;
	mul.f64 	%fd23, %fd22, 0d3BF921FB54442D19;
	cvt.rn.f32.f64 	%f15, %fd23;
	neg.f32 	%f16, %f15;
	setp.lt.s32 	%p7, %r42, 0;
	selp.f32 	%f37, %f16, %f15, %p7;
$L__BB4_9:
	mul.f32 	%f18, %f37, %f37;
	fma.rn.f32 	%f19, %f18, 0f37CBAC00, 0fBAB607ED;
	fma.rn.f32 	%f20, %f19, %f18, 0f3D2AAABB;
	fma.rn.f32 	%f21, %f20, %f18, 0fBEFFFFFF;
	fma.rn.f32 	%f22, %f21, %f18, 0f3F800000;
	fma.rn.f32 	%f23, %f18, %f37, 0f00000000;
	fma.rn.f32 	%f24, %f18, 0fB94D4153, 0f3C0885E4;
	fma.rn.f32 	%f25, %f24, %f18, 0fBE2AAAA8;
	fma.rn.f32 	%f26, %f25, %f23, %f37;
	and.b32  	%r47, %r54, 1;
	setp.eq.b32 	%p8, %r47, 1;
	selp.f32 	%f27, %f22, %f26, %p8;
	selp.f32 	%f28, %f26, %f22, %p8;
	and.b32  	%r48, %r54, 2;
	setp.eq.s32 	%p9, %r48, 0;
	neg.f32 	%f29, %f27;
	selp.f32 	%f30, %f27, %f29, %p9;
	add.s32 	%r49, %r54, 1;
	and.b32  	%r50, %r49, 2;
	setp.eq.s32 	%p10, %r50, 0;
	neg.f32 	%f31, %f28;
	selp.f32 	%f32, %f28, %f31, %p10;
	sub.f32 	%f33, %f32, %f4;
	add.f32 	%f34, %f2, %f33;
	sub.f32 	%f35, %f30, %f3;
	add.f32 	%f36, %f1, %f35;
	cvta.to.global.u64 	%rd27, %rd11;
	add.s64 	%rd29, %rd27, %rd17;
	st.global.v2.f32 	[%rd29], {%f34, %f36};
$L__BB4_10:
	ret;

}
	// .globl	_Z38_2D_to_1D_compared_for_gradient_KernelPbP6float2S1_S1_j
.visible .entry _Z38_2D_to_1D_compared_for_gradient_KernelPbP6float2S1_S1_j(
	.param .u64 .ptr .align 1 _Z38_2D_to_1D_compared_for_gradient_KernelPbP6float2S1_S1_j_param_0,
	.param .u64 .ptr .align 1 _Z38_2D_to_1D_compared_for_gradient_KernelPbP6float2S1_S1_j_param_1,
	.param .u64 .ptr .align 1 _Z38_2D_to_1D_compared_for_gradient_KernelPbP6float2S1_S1_j_param_2,
	.param .u64 .ptr .align 1 _Z38_2D_to_1D_compared_for_gradient_KernelPbP6float2S1_S1_j_param_3,
	.param .u32 _Z38_2D_to_1D_compared_for_gradient_KernelPbP6float2S1_S1_j_param_4
)
{
	.reg .pred 	%p<5>;
	.reg .b16 	%rs<2>;
	.reg .b32 	%r<15>;
	.reg .b32 	%f<20>;
	.reg .b64 	%rd<17>;

	ld.param.u64 	%rd2, [_Z38_2D_to_1D_compared_for_gradient_KernelPbP6float2S1_S1_j_param_0];
	ld.param.u64 	%rd3, [_Z38_2D_to_1D_compared_for_gradient_KernelPbP6float2S1_S1_j_param_1];
	ld.param.u64 	%rd4, [_Z38_2D_to_1D_compared_for_gradient_KernelPbP6float2S1_S1_j_param_2];
	ld.param.u64 	%rd5, [_Z38_2D_to_1D_compared_for_gradient_KernelPbP6float2S1_S1_j_param_3];
	ld.param.u32 	%r4, [_Z38_2D_to_1D_compared_for_gradient_KernelPbP6float2S1_S1_j_param_4];
	mov.u32 	%r5, %ctaid.x;
	shl.b32 	%r6, %r5, 5;
	mov.u32 	%r7, %tid.x;
	add.s32 	%r1, %r6, %r7;
	mov.u32 	%r8, %ctaid.y;
	shl.b32 	%r9, %r8, 5;
	mov.u32 	%r10, %tid.y;
	add.s32 	%r11, %r9, %r10;
	max.u32 	%r12, %r1, %r11;
	setp.gt.u32 	%p1, %r12, 2046;
	@%p1 bra 	$L__BB5_5;
	cvta.to.global.u64 	%rd6, %rd4;
	cvta.to.global.u64 	%rd7, %rd3;
	cvta.to.global.u64 	%rd8, %rd2;
	shl.b32 	%r13, %r1, 10;
	add.s32 	%r3, %r13, %r11;
	mad.lo.s32 	%r14, %r1, 1023, %r3;
	mul.wide.u32 	%rd9, %r14, 8;
	add.s64 	%rd1, %rd6, %rd9;
	cvt.u64.u32 	%rd10, %r3;
	mul.wide.u32 	%rd11, %r3, 8;
	add.s64 	%rd12, %rd7, %rd11;
	ld.global.v2.f32 	{%f1, %f2}, [%rd12];
	add.s64 	%rd13, %rd8, %rd10;
	ld.global.u8 	%rs1, [%rd13];
	setp.eq.s16 	%p2, %rs1, 0;
	@%p2 bra 	$L__BB5_3;
	ld.global.v2.f32 	{%f9, %f10}, [%rd1];
	setp.eq.s32 	%p3, %r4, %r3;
	mov.f32 	%f11, 0f3F800000;
	sub.f32 	%f12, %f11, %f1;
	neg.f32 	%f13, %f1;
	selp.f32 	%f14, %f12, %f13, %p3;
	add.f32 	%f18, %f14, %f9;
	sub.f32 	%f19, %f10, %f2;
	bra.uni 	$L__BB5_4;
$L__BB5_3:
	setp.eq.s32 	%p4, %r4, %r3;
	mov.f32 	%f15, 0f3F800000;
	sub.f32 	%f16, %f15, %f1;
	neg.f32 	%f17, %f1;
	selp.f32 	%f18, %f16, %f17, %p4;
	neg.f32 	%f19, %f2;
$L__BB5_4:
	cvta.to.global.u64 	%rd14, %rd5;
	add.s64 	%rd16, %rd14, %rd11;
	st.global.v2.f32 	[%rd16], {%f18, %f19};
$L__BB5_5:
	ret;

}
	// .globl	_Z25sum_squares_reduce_kernelP6float2Pf
.visible .entry _Z25sum_squares_reduce_kernelP6float2Pf(
	.param .u64 .ptr .align 1 _Z25sum_squares_reduce_kernelP6float2Pf_param_0,
	.param .u64 .ptr .align 1 _Z25sum_squares_reduce_kernelP6float2Pf_param_1
)
{
	.reg .pred 	%p<23>;
	.reg .b32 	%r<41>;
	.reg .b32 	%f<135>;
	.reg .b64 	%rd<7>;
	// demoted variable
	.shared .align 4 .b8 _ZZ25sum_squares_reduce_kernelP6float2PfE5sdata[2048];
	ld.param.u64 	%rd3, [_Z25sum_squares_reduce_kernelP6float2Pf_param_0];
	ld.param.u64 	%rd2, [_Z25sum_squares_reduce_kernelP6float2Pf_param_1];
	cvta.to.global.u64 	%rd4, %rd3;
	mov.u32 	%r7, %ctaid.x;
	mov.u32 	%r1, %ntid.x;
	mov.u32 	%r2, %tid.x;
	mad.lo.s32 	%r8, %r7, %r1, %r2;
	mul.wide.u32 	%rd5, %r8, 8;
	add.s64 	%rd1, %rd4, %rd5;
	ld.global.f32 	%f1, [%rd1];
	abs.f32 	%f2, %f1;
	setp.eq.f32 	%p1, %f1, 0f3F800000;
	mov.f32 	%f133, 0f3F800000;
	@%p1 bra 	$L__BB6_5;
	setp.num.f32 	%p2, %f2, %f2;
	@%p2 bra 	$L__BB6_3;
	mov.f32 	%f69, 0f40000000;
	add.rn.f32 	%f133, %f1, %f69;
	bra.uni 	$L__BB6_5;
$L__BB6_3:
	setp.lt.f32 	%p3, %f2, 0f00800000;
	mul.f32 	%f14, %f2, 0f4B800000;
	selp.f32 	%f15, %f14, %f2, %p3;
	mov.b32 	%r9, %f15;
	add.s32 	%r10, %r9, -1060439283;
	and.b32  	%r11, %r10, -8388608;
	sub.s32 	%r12, %r9, %r11;
	mov.b32 	%f16, %r12;
	cvt.rn.f32.s32 	%f17, %r11;
	selp.f32 	%f18, 0fC1C00000, 0f00000000, %p3;
	fma.rn.f32 	%f19, %f17, 0f34000000, %f18;
	add.f32 	%f20, %f16, 0fBF800000;
	add.f32 	%f21, %f16, 0f3F800000;
	rcp.approx.ftz.f32 	%f22, %f21;
	add.f32 	%f23, %f20, %f20;
	mul.f32 	%f24, %f23, %f22;
	mul.f32 	%f25, %f24, %f24;
	neg.f32 	%f26, %f24;
	sub.f32 	%f27, %f20, %f24;
	add.f32 	%f28, %f27, %f27;
	fma.rn.f32 	%f29, %f26, %f20, %f28;
	mul.rn.f32 	%f30, %f22, %f29;
	fma.rn.f32 	%f31, %f25, 0f3A2C32E4, 0f3B52E7DB;
	fma.rn.f32 	%f32, %f31, %f25, 0f3C93BB73;
	fma.rn.f32 	%f33, %f32, %f25, 0f3DF6384F;
	mul.rn.f32 	%f34, %f33, %f25;
	fma.rn.f32 	%f35, %f24, 0f3FB8AA3B, %f19;
	mul.f32 	%f36, %f34, 0f40400000;
	sub.f32 	%f37, %f19, %f35;
	fma.rn.f32 	%f38, %f24, 0f3FB8AA3B, %f37;
	fma.rn.f32 	%f39, %f30, 0f3FB8AA3B, %f38;
	fma.rn.f32 	%f40, %f24, 0f32A55E34, %f39;
	fma.rn.f32 	%f41, %f36, %f30, %f40;
	fma.rn.f32 	%f42, %f34, %f24, %f41;
	add.rn.f32 	%f43, %f35, %f42;
	mov.f32 	%f44, 0f40000000;
	mul.rn.f32 	%f45, %f43, %f44;
	cvt.rni.f32.f32 	%f46, %f45;
	sub.f32 	%f47, %f45, %f46;
	neg.f32 	%f48, %f45;
	fma.rn.f32 	%f49, %f43, 0f40000000, %f48;
	neg.f32 	%f50, %f35;
	add.rn.f32 	%f51, %f43, %f50;
	neg.f32 	%f52, %f51;
	add.rn.f32 	%f53, %f42, %f52;
	fma.rn.f32 	%f54, %f53, 0f40000000, %f49;
	add.f32 	%f55, %f47, %f54;
	setp.gt.f32 	%p4, %f46, 0f00000000;
	selp.b32 	%r13, 0, -2097152000, %p4;
	setp.neu.f32 	%p5, %f1, 0f00000000;
	setp.neu.f32 	%p6, %f2, 0f7F800000;
	setp.lt.f32 	%p7, %f45, 0f00000000;
	selp.f32 	%f56, 0f00000000, 0f7F800000, %p7;
	abs.f32 	%f57, %f45;
	setp.gt.f32 	%p8, %f57, 0f43180000;
	cvt.rzi.s32.f32 	%r14, %f46;
	shl.b32 	%r15, %r14, 23;
	sub.s32 	%r16, %r15, %r13;
	mov.b32 	%f58, %r16;
	add.s32 	%r17, %r13, 2130706432;
	mov.b32 	%f59, %r17;
	fma.rn.f32 	%f60, %f55, 0f391FCB8E, 0f3AAF85ED;
	fma.rn.f32 	%f61, %f60, %f55, 0f3C1D9856;
	fma.rn.f32 	%f62, %f61, %f55, 0f3D6357BB;
	fma.rn.f32 	%f63, %f62, %f55, 0f3E75FDEC;
	fma.rn.f32 	%f64, %f63, %f55, 0f3F317218;
	fma.rn.f32 	%f65, %f64, %f55, 0f3F800000;
	mul.f32 	%f66, %f65, %f59;
	mul.f32 	%f67, %f66, %f58;
	selp.f32 	%f133, %f56, %f67, %p8;
	and.pred  	%p9, %p5, %p6;
	@%p9 bra 	$L__BB6_5;
	add.f32 	%f68, %f1, %f1;
	mov.b32 	%r18, %f68;
	and.b32  	%r19, %r18, 2147483647;
	mov.b32 	%f133, %r19;
$L__BB6_5:
	ld.global.f32 	%f7, [%rd1+4];
	abs.f32 	%f8, %f7;
	setp.eq.f32 	%p10, %f7, 0f3F800000;
	mov.f32 	%f134, 0f3F800000;
	@%p10 bra 	$L__BB6_10;
	setp.num.f32 	%p11, %f8, %f8;
	@%p11 bra 	$L__BB6_8;
	mov.f32 	%f126, 0f40000000;
	add.rn.f32 	%f134, %f7, %f126;
	bra.uni 	$L__BB6_10;
$L__BB6_8:
	setp.lt.f32 	%p12, %f8, 0f00800000;
	mul.f32 	%f71, %f8, 0f4B800000;
	selp.f32 	%f72, %f71, %f8, %p12;
	mov.b32 	%r20, %f72;
	add.s32 	%r21, %r20, -1060439283;
	and.b32  	%r22, %r21, -8388608;
	sub.s32 	%r23, %r20, %r22;
	mov.b32 	%f73, %r23;
	cvt.rn.f32.s32 	%f74, %r22;
	selp.f32 	%f75, 0fC1C00000, 0f00000000, %p12;
	fma.rn.f32 	%f76, %f74, 0f34000000, %f75;
	add.f32 	%f77, %f73, 0fBF800000;
	add.f32 	%f78, %f73, 0f3F800000;
	rcp.approx.ftz.f32 	%f79, %f78;
	add.f32 	%f80, %f77, %f77;
	mul.f32 	%f81, %f80, %f79;
	mul.f32 	%f82, %f81, %f81;
	neg.f32 	%f83, %f81;
	sub.f32 	%f84, %f77, %f81;
	add.f32 	%f85, %f84, %f84;
	fma.rn.f32 	%f86, %f83, %f77, %f85;
	mul.rn.f32 	%f87, %f79, %f86;
	fma.rn.f32 	%f88, %f82, 0f3A2C32E4, 0f3B52E7DB;
	fma.rn.f32 	%f89, %f88, %f82, 0f3C93BB73;
	fma.rn.f32 	%f90, %f89, %f82, 0f3DF6384F;
	mul.rn.f32 	%f91, %f90, %f82;
	fma.rn.f32 	%f92, %f81, 0f3FB8AA3B, %f76;
	mul.f32 	%f93, %f91, 0f40400000;
	sub.f32 	%f94, %f76, %f92;
	fma.rn.f32 	%f95, %f81, 0f3FB8AA3B, %f94;
	fma.rn.f32 	%f96, %f87, 0f3FB8AA3B, %f95;
	fma.rn.f32 	%f97, %f81, 0f32A55E34, %f96;
	fma.rn.f32 	%f98, %f93, %f87, %f97;
	fma.rn.f32 	%f99, %f91, %f81, %f98;
	add.rn.f32 	%f100, %f92, %f99;
	mov.f32 	%f101, 0f40000000;
	mul.rn.f32 	%f102, %f100, %f101;
	cvt.rni.f32.f32 	%f103, %f102;
	sub.f32 	%f104, %f102, %f103;
	neg.f32 	%f105, %f102;
	fma.rn.f32 	%f106, %f100, 0f40000000, %f105;
	neg.f32 	%f107, %f92;
	add.rn.f32 	%f108, %f100, %f107;
	neg.f32 	%f109, %f108;
	add.rn.f32 	%f110, %f99, %f109;
	fma.rn.f32 	%f111, %f110, 0f40000000, %f106;
	add.f32 	%f112, %f104, %f111;
	setp.gt.f32 	%p13, %f103, 0f00000000;
	selp.b32 	%r24, 0, -2097152000, %p13;
	setp.neu.f32 	%p14, %f7, 0f00000000;
	setp.neu.f32 	%p15, %f8, 0f7F800000;
	setp.lt.f32 	%p16, %f102, 0f00000000;
	selp.f32 	%f113, 0f00000000, 0f7F800000, %p16;
	abs.f32 	%f114, %f102;
	setp.gt.f32 	%p17, %f114, 0f43180000;
	cvt.rzi.s32.f32 	%r25, %f103;
	shl.b32 	%r26, %r25, 23;
	sub.s32 	%r27, %r26, %r24;
	mov.b32 	%f115, %r27;
	add.s32 	%r28, %r24, 2130706432;
	mov.b32 	%f116, %r28;
	fma.rn.f32 	%f117, %f112, 0f391FCB8E, 0f3AAF85ED;
	fma.rn.f32 	%f118, %f117, %f112, 0f3C1D9856;
	fma.rn.f32 	%f119, %f118, %f112, 0f3D6357BB;
	fma.rn.f32 	%f120, %f119, %f112, 0f3E75FDEC;
	fma.rn.f32 	%f121, %f120, %f112, 0f3F317218;
	fma.rn.f32 	%f122, %f121, %f112, 0f3F800000;
	mul.f32 	%f123, %f122, %f116;
	mul.f32 	%f124, %f123, %f115;
	selp.f32 	%f134, %f113, %f124, %p17;
	and.pred  	%p18, %p14, %p15;
	@%p18 bra 	$L__BB6_10;
	add.f32 	%f125, %f7, %f7;
	mov.b32 	%r29, %f125;
	and.b32  	%r30, %r29, 2147483647;
	mov.b32 	%f134, %r30;
$L__BB6_10:
	add.f32 	%f127, %f133, %f134;
	shl.b32 	%r31, %r2, 2;
	mov.u32 	%r32, _ZZ25sum_squares_reduce_kernelP6float2PfE5sdata;
	add.s32 	%r33, %r32, %r31;
	st.shared.f32 	[%r33], %f127;
	bar.sync 	0;
	setp.lt.u32 	%p19, %r1, 2;
	@%p19 bra 	$L__BB6_14;
	mov.b32 	%r40, 1;
$L__BB6_12:
	shl.b32 	%r4, %r40, 1;
	mul.lo.s32 	%r5, %r4, %r2;
	add.s32 	%r6, %r5, %r40;
	setp.ge.u32 	%p20, %r6, %r1;
	@%p20 bra 	$L__BB6_14;
	shl.b32 	%r35, %r6, 2;
	add.s32 	%r37, %r32, %r35;
	ld.shared.f32 	%f128, [%r37];
	shl.b32 	%r38, %r5, 2;
	add.s32 	%r39, %r32, %r38;
	ld.shared.f32 	%f129, [%r39];
	add.f32 	%f130, %f128, %f129;
	st.shared.f32 	[%r39], %f130;
	bar.sync 	0;
	setp.lt.u32 	%p21, %r4, %r1;
	mov.u32 	%r40, %r4;
	@%p21 bra 	$L__BB6_12;
$L__BB6_14:
	setp.ne.s32 	%p22, %r2, 0;
	@%p22 bra 	$L__BB6_16;
	ld.shared.f32 	%f131, [_ZZ25sum_squares_reduce_kernelP6float2PfE5sdata];
	cvta.to.global.u64 	%rd6, %rd2;
	atom.global.add.f32 	%f132, [%rd6], %f131;
$L__BB6_16:
	ret;

}
	// .globl	_Z31sum_squares_reduce_float_kernelPfS_
.visible .entry _Z31sum_squares_reduce_float_kernelPfS_(
	.param .u64 .ptr .align 1 _Z31sum_squares_reduce_float_kernelPfS__param_0,
	.param .u64 .ptr .align 1 _Z31sum_squares_reduce_float_kernelPfS__param_1
)
{
	.reg .pred 	%p<5>;
	.reg .b32 	%r<19>;
	.reg .b32 	%f<7>;
	.reg .b64 	%rd<7>;
	// demoted variable
	.shared .align 4 .b8 _ZZ31sum_squares_reduce_float_kernelPfS_E5sdata[2048];
	ld.param.u64 	%rd2, [_Z31sum_squares_reduce_float_kernelPfS__param_0];
	ld.param.u64 	%rd1, [_Z31sum_squares_reduce_float_kernelPfS__param_1];
	cvta.to.global.u64 	%rd3, %rd2;
	mov.u32 	%r7, %ctaid.x;
	mov.u32 	%r1, %ntid.x;
	mov.u32 	%r2, %tid.x;
	mad.lo.s32 	%r8, %r7, %r1, %r2;
	mul.wide.u32 	%rd4, %r8, 4;
	add.s64 	%rd5, %rd3, %rd4;
	ld.global.f32 	%f1, [%rd5];
	shl.b32 	%r9, %r2, 2;
	mov.u32 	%r10, _ZZ31sum_squares_reduce_float_kernelPfS_E5sdata;
	add.s32 	%r11, %r10, %r9;
	st.shared.f32 	[%r11], %f1;
	bar.sync 	0;
	setp.lt.u32 	%p1, %r1, 2;
	@%p1 bra 	$L__BB7_4;
	mov.b32 	%r18, 1;
$L__BB7_2:
	shl.b32 	%r4, %r18, 1;
	mul.lo.s32 	%r5, %r4, %r2;
	add.s32 	%r6, %r5, %r18;
	setp.ge.u32 	%p2, %r6, %r1;
	@%p2 bra 	$L__BB7_4;
	shl.b32 	%r13, %r6, 2;
	add.s32 	%r15, %r10, %r13;
	ld.shared.f32 	%f2, [%r15];
	shl.b32 	%r16, %r5, 2;
	add.s32 	%r17, %r10, %r16;
	ld.shared.f32 	%f3, [%r17];
	add.f32 	%f4, %f2, %f3;
	st.shared.f32 	[%r17], %f4;
	bar.sync 	0;
	setp.lt.u32 	%p3, %r4, %r1;
	mov.u32 	%r18, %r4;
	@%p3 bra 	$L__BB7_2;
$L__BB7_4:
	setp.ne.s32 	%p4, %r2, 0;
	@%p4 bra 	$L__BB7_6;
	ld.shared.f32 	%f5, [_ZZ31sum_squares_reduce_float_kernelPfS_E5sdata];
	cvta.to.global.u64 	%rd6, %rd1;
	atom.global.add.f32 	%f6, [%rd6], %f5;
$L__BB7_6:
	ret;

}
	// .globl	_Z30sum_squares_reduce_real_kernelP6float2S0_
.visible .entry _Z30sum_squares_reduce_real_kernelP6float2S0_(
	.param .u64 .ptr .align 1 _Z30sum_squares_reduce_real_kernelP6float2S0__param_0,
	.param .u64 .ptr .align 1 _Z30sum_squares_reduce_real_kernelP6float2S0__param_1
)
{
	.reg .pred 	%p<23>;
	.reg .b32 	%r<41>;
	.reg .b32 	%f<134>;
	.reg .b64 	%rd<7>;
	// demoted variable
	.shared .align 4 .b8 _ZZ30sum_squares_reduce_real_kernelP6float2S0_E5sdata[2048];
	ld.param.u64 	%rd3, [_Z30sum_squares_reduce_real_kernelP6float2S0__param_0];
	ld.param.u64 	%rd2, [_Z30sum_squares_reduce_real_kernelP6float2S0__param_1];
	cvta.to.global.u64 	%rd4, %rd3;
	mov.u32 	%r6, %ctaid.x;
	mov.u32 	%r1, %ntid.x;
	mov.u32 	%r2, %tid.x;
	mad.lo.s32 	%r7, %r6, %r1, %r2;
	mul.wide.u32 	%rd5, %r7, 8;
	add.s64 	%rd1, %rd4, %rd5;
	ld.global.f32 	%f1, [%rd1];
	abs.f32 	%f2, %f1;
	setp.eq.f32 	%p1, %f1, 0f3F800000;
	mov.f32 	%f132, 0f3F800000;
	@%p1 bra 	$L__BB8_5;
	setp.num.f32 	%p2, %f2, %f2;
	@%p2 bra 	$L__BB8_3;
	mov.f32 	%f69, 0f40000000;
	add.rn.f32 	%f132, %f1, %f69;
	bra.uni 	$L__BB8_5;
$L__BB8_3:
	setp.lt.f32 	%p3, %f2, 0f00800000;
	mul.f32 	%f14, %f2, 0f4B800000;
	selp.f32 	%f15, %f14, %f2, %p3;
	mov.b32 	%r8, %f15;
	add.s32 	%r9, %r8, -1060439283;
	and.b32  	%r10, %r9, -8388608;
	sub.s32 	%r11, %r8, %r10;
	mov.b32 	%f16, %r11;
	cvt.rn.f32.s32 	%f17, %r10;
	selp.f32 	%f18, 0fC1C00000, 0f00000000, %p3;
	fma.rn.f32 	%f19, %f17, 0f34000000, %f18;
	add.f32 	%f20, %f16, 0fBF800000;
	add.f32 	%f21, %f16, 0f3F800000;
	rcp.approx.ftz.f32 	%f22, %f21;
	add.f32 	%f23, %f20, %f20;
	mul.f32 	%f24, %f23, %f22;
	mul.f32 	%f25, %f24, %f24;
	neg.f32 	%f26, %f24;
	sub.f32 	%f27, %f20, %f24;
	add.f32 	%f28, %f27, %f27;
	fma.rn.f32 	%f29, %f26, %f20, %f28;
	mul.rn.f32 	%f30, %f22, %f29;
	fma.rn.f32 	%f31, %f25, 0f3A2C32E4, 0f3B52E7DB;
	fma.rn.f32 	%f32, %f31, %f25, 0f3C93BB73;
	fma.rn.f32 	%f33, %f32, %f25, 0f3DF6384F;
	mul.rn.f32 	%f34, %f33, %f25;
	fma.rn.f32 	%f35, %f24, 0f3FB8AA3B, %f19;
	mul.f32 	%f36, %f34, 0f40400000;
	sub.f32 	%f37, %f19, %f35;
	fma.rn.f32 	%f38, %f24, 0f3FB8AA3B, %f37;
	fma.rn.f32 	%f39, %f30, 0f3FB8AA3B, %f38;
	fma.rn.f32 	%f40, %f24, 0f32A55E34, %f39;
	fma.rn.f32 	%f41, %f36, %f30, %f40;
	fma.rn.f32 	%f42, %f34, %f24, %f41;
	add.rn.f32 	%f43, %f35, %f42;
	mov.f32 	%f44, 0f40000000;
	mul.rn.f32 	%f45, %f43, %f44;
	cvt.rni.f32.f32 	%f46, %f45;
	sub.f32 	%f47, %f45, %f46;
	neg.f32 	%f48, %f45;
	fma.rn.f32 	%f49, %f43, 0f40000000, %f48;
	neg.f32 	%f50, %f35;
	add.rn.f32 	%f51, %f43, %f50;
	neg.f32 	%f52, %f51;
	add.rn.f32 	%f53, %f42, %f52;
	fma.rn.f32 	%f54, %f53, 0f40000000, %f49;
	add.f32 	%f55, %f47, %f54;
	setp.gt.f32 	%p4, %f46, 0f00000000;
	selp.b32 	%r12, 0, -2097152000, %p4;
	setp.neu.f32 	%p5, %f1, 0f00000000;
	setp.neu.f32 	%p6, %f2, 0f7F800000;
	setp.lt.f32 	%p7, %f45, 0f00000000;
	selp.f32 	%f56, 0f00000000, 0f7F800000, %p7;
	abs.f32 	%f57, %f45;
	setp.gt.f32 	%p8, %f57, 0f43180000;
	cvt.rzi.s32.f32 	%r13, %f46;
	shl.b32 	%r14, %r13, 23;
	sub.s32 	%r15, %r14, %r12;
	mov.b32 	%f58, %r15;
	add.s32 	%r16, %r12, 2130706432;
	mov.b32 	%f59, %r16;
	fma.rn.f32 	%f60, %f55, 0f391FCB8E, 0f3AAF85ED;
	fma.rn.f32 	%f61, %f60, %f55, 0f3C1D9856;
	fma.rn.f32 	%f62, %f61, %f55, 0f3D6357BB;
	fma.rn.f32 	%f63, %f62, %f55, 0f3E75FDEC;
	fma.rn.f32 	%f64, %f63, %f55, 0f3F317218;
	fma.rn.f32 	%f65, %f64, %f55, 0f3F800000;
	mul.f32 	%f66, %f65, %f59;
	mul.f32 	%f67, %f66, %f58;
	selp.f32 	%f132, %f56, %f67, %p8;
	and.pred  	%p9, %p5, %p6;
	@%p9 bra 	$L__BB8_5;
	add.f32 	%f68, %f1, %f1;
	mov.b32 	%r17, %f68;
	and.b32  	%r18, %r17, 2147483647;
	mov.b32 	%f132, %r18;
$L__BB8_5:
	ld.global.f32 	%f7, [%rd1+4];
	abs.f32 	%f8, %f7;
	setp.eq.f32 	%p10, %f7, 0f3F800000;
	mov.f32 	%f133, 0f3F800000;
	@%p10 bra 	$L__BB8_10;
	setp.num.f32 	%p11, %f8, %f8;
	@%p11 bra 	$L__BB8_8;
	mov.f32 	%f126, 0f40000000;
	add.rn.f32 	%f133, %f7, %f126;
	bra.uni 	$L__BB8_10;
$L__BB8_8:
	setp.lt.f32 	%p12, %f8, 0f00800000;
	mul.f32 	%f71, %f8, 0f4B800000;
	selp.f32 	%f72, %f71, %f8, %p12;
	mov.b32 	%r19, %f72;
	add.s32 	%r20, %r19, -1060439283;
	and.b32  	%r21, %r20, -8388608;
	sub.s32 	%r22, %r19, %r21;
	mov.b32 	%f73, %r22;
	cvt.rn.f32.s32 	%f74, %r21;
	selp.f32 	%f75, 0fC1C00000, 0f00000000, %p12;
	fma.rn.f32 	%f76, %f74, 0f34000000, %f75;
	add.f32 	%f77, %f73, 0fBF800000;
	add.f32 	%f78, %f73, 0f3F800000;
	rcp.approx.ftz.f32 	%f79, %f78;
	add.f32 	%f80, %f77, %f77;
	mul.f32 	%f81, %f80, %f79;
	mul.f32 	%f82, %f81, %f81;
	neg.f32 	%f83, %f81;
	sub.f32 	%f84, %f77, %f81;
	add.f32 	%f85, %f84, %f84;
	fma.rn.f32 	%f86, %f83, %f77, %f85;
	mul.rn.f32 	%f87, %f79, %f86;
	fma.rn.f32 	%f88, %f82, 0f3A2C32E4, 0f3B52E7DB;
	fma.rn.f32 	%f89, %f88, %f82, 0f3C93BB73;
	fma.rn.f32 	%f90, %f89, %f82, 0f3DF6384F;
	mul.rn.f32 	%f91, %f90, %f82;
	fma.rn.f32 	%f92, %f81, 0f3FB8AA3B, %f76;
	mul.f32 	%f93, %f91, 0f40400000;
	sub.f32 	%f94, %f76, %f92;
	fma.rn.f32 	%f95, %f81, 0f3FB8AA3B, %f94;
	fma.rn.f32 	%f96, %f87, 0f3FB8AA3B, %f95;
	fma.rn.f32 	%f97, %f81, 0f32A55E34, %f96;
	fma.rn.f32 	%f98, %f93, %f87, %f97;
	fma.rn.f32 	%f99, %f91, %f81, %f98;
	add.rn.f32 	%f100, %f92, %f99;
	mov.f32 	%f101, 0f40000000;
	mul.rn.f32 	%f102, %f100, %f101;
	cvt.rni.f32.f32 	%f103, %f102;
	sub.f32 	%f104, %f102, %f103;
	neg.f32 	%f105, %f102;
	fma.rn.f32 	%f106, %f100, 0f40000000, %f105;
	neg.f32 	%f107, %f92;
	add.rn.f32 	%f108, %f100, %f107;
	neg.f32 	%f109, %f108;
	add.rn.f32 	%f110, %f99, %f109;
	fma.rn.f32 	%f111, %f110, 0f40000000, %f106;
	add.f32 	%f112, %f104, %f111;
	setp.gt.f32 	%p13, %f103, 0f00000000;
	selp.b32 	%r23, 0, -2097152000, %p13;
	setp.neu.f32 	%p14, %f7, 0f00000000;
	setp.neu.f32 	%p15, %f8, 0f7F800000;
	setp.lt.f32 	%p16, %f102, 0f00000000;
	selp.f32 	%f113, 0f00000000, 0f7F800000, %p16;
	abs.f32 	%f114, %f102;
	setp.gt.f32 	%p17, %f114, 0f43180000;
	cvt.rzi.s32.f32 	%r24, %f103;
	shl.b32 	%r25, %r24, 23;
	sub.s32 	%r26, %r25, %r23;
	mov.b32 	%f115, %r26;
	add.s32 	%r27, %r23, 2130706432;
	mov.b32 	%f116, %r27;
	fma.rn.f32 	%f117, %f112, 0f391FCB8E, 0f3AAF85ED;
	fma.rn.f32 	%f118, %f117, %f112, 0f3C1D9856;
	fma.rn.f32 	%f119, %f118, %f112, 0f3D6357BB;
	fma.rn.f32 	%f120, %f119, %f112, 0f3E75FDEC;
	fma.rn.f32 	%f121, %f120, %f112, 0f3F317218;
	fma.rn.f32 	%f122, %f121, %f112, 0f3F800000;
	mul.f32 	%f123, %f122, %f116;
	mul.f32 	%f124, %f123, %f115;
	selp.f32 	%f133, %f113, %f124, %p17;
	and.pred  	%p18, %p14, %p15;
	@%p18 bra 	$L__BB8_10;
	add.f32 	%f125, %f7, %f7;
	mov.b32 	%r28, %f125;
	and.b32  	%r29, %r28, 2147483647;
	mov.b32 	%f133, %r29;
$L__BB8_10:
	add.f32 	%f127, %f132, %f133;
	shl.b32 	%r30, %r2, 2;
	mov.u32 	%r31, _ZZ30sum_squares_reduce_real_kernelP6float2S0_E5sdata;
	add.s32 	%r32, %r31, %r30;
	st.shared.f32 	[%r32], %f127;
	bar.sync 	0;
	setp.lt.u32 	%p19, %r1, 2;
	@%p19 bra 	$L__BB8_14;
	mov.b32 	%r40, 1;
$L__BB8_12:
	shl.b32 	%r4, %r40, 1;
	mul.lo.s32 	%r5, %r4, %r2;
	add.s32 	%r34, %r5, %r40;
	setp.ge.u32 	%p20, %r34, %r1;
	@%p20 bra 	$L__BB8_14;
	shl.b32 	%r35, %r5, 2;
	add.s32 	%r37, %r31, %r35;
	shl.b32 	%r38, %r40, 2;
	add.s32 	%r39, %r37, %r38;
	ld.shared.f32 	%f128, [%r39];
	atom.shared.add.f32 	%f129, [%r37], %f128;
	bar.sync 	0;
	setp.lt.u32 	%p21, %r4, %r1;
	mov.u32 	%r40, %r4;
	@%p21 bra 	$L__BB8_12;
$L__BB8_14:
	setp.ne.s32 	%p22, %r2, 0;
	@%p22 bra 	$L__BB8_16;
	ld.shared.f32 	%f130, [_ZZ30sum_squares_reduce_real_kernelP6float2S0_E5sdata];
	cvta.to.global.u64 	%rd6, %rd2;
	atom.global.add.f32 	%f131, [%rd6], %f130;
$L__BB8_16:
	ret;

}
	// .globl	_Z36sum_indicators_squared_reduce_kernelPfS_j
.visible .entry _Z36sum_indicators_squared_reduce_kernelPfS_j(
	.param .u64 .ptr .align 1 _Z36sum_indicators_squared_reduce_kernelPfS_j_param_0,
	.param .u64 .ptr .align 1 _Z36sum_indicators_squared_reduce_kernelPfS_j_param_1,
	.param .u32 _Z36sum_indicators_squared_reduce_kernelPfS_j_param_2
)
{
	.reg .pred 	%p<15>;
	.reg .b32 	%r<31>;
	.reg .b32 	%f<70>;
	.reg .b64 	%rd<7>;
	// demoted variable
	.shared .align 4 .b8 _ZZ36sum_indicators_squared_reduce_kernelPfS_jE5sdata[2048];
	ld.param.u64 	%rd1, [_Z36sum_indicators_squared_reduce_kernelPfS_j_param_0];
	ld.param.u64 	%rd2, [_Z36sum_indicators_squared_reduce_kernelPfS_j_param_1];
	ld.param.u32 	%r7, [_Z36sum_indicators_squared_reduce_kernelPfS_j_param_2];
	mov.u32 	%r8, %ctaid.x;
	mov.u32 	%r1, %ntid.x;
	mov.u32 	%r2, %tid.x;
	mad.lo.s32 	%r3, %r8, %r1, %r2;
	setp.ge.u32 	%p1, %r3, %r7;
	mov.f32 	%f69, 0f00000000;
	@%p1 bra 	$L__BB9_6;
	cvta.to.global.u64 	%rd3, %rd1;
	mul.wide.u32 	%rd4, %r3, 4;
	add.s64 	%rd5, %rd3, %rd4;
	ld.global.f32 	%f1, [%rd5];
	abs.f32 	%f2, %f1;
	setp.eq.f32 	%p2, %f1, 0f3F800000;
	mov.f32 	%f69, 0f3F800000;
	@%p2 bra 	$L__BB9_6;
	setp.num.f32 	%p3, %f2, %f2;
	@%p3 bra 	$L__BB9_4;
	mov.f32 	%f64, 0f40000000;
	add.rn.f32 	%f69, %f1, %f64;
	bra.uni 	$L__BB9_6;
$L__BB9_4:
	setp.lt.f32 	%p4, %f2, 0f00800000;
	mul.f32 	%f9, %f2, 0f4B800000;
	selp.f32 	%f10, %f9, %f2, %p4;
	mov.b32 	%r9, %f10;
	add.s32 	%r10, %r9, -1060439283;
	and.b32  	%r11, %r10, -8388608;
	sub.s32 	%r12, %r9, %r11;
	mov.b32 	%f11, %r12;
	cvt.rn.f32.s32 	%f12, %r11;
	selp.f32 	%f13, 0fC1C00000, 0f00000000, %p4;
	fma.rn.f32 	%f14, %f12, 0f34000000, %f13;
	add.f32 	%f15, %f11, 0fBF800000;
	add.f32 	%f16, %f11, 0f3F800000;
	rcp.approx.ftz.f32 	%f17, %f16;
	add.f32 	%f18, %f15, %f15;
	mul.f32 	%f19, %f18, %f17;
	mul.f32 	%f20, %f19, %f19;
	neg.f32 	%f21, %f19;
	sub.f32 	%f22, %f15, %f19;
	add.f32 	%f23, %f22, %f22;
	fma.rn.f32 	%f24, %f21, %f15, %f23;
	mul.rn.f32 	%f25, %f17, %f24;
	fma.rn.f32 	%f26, %f20, 0f3A2C32E4, 0f3B52E7DB;
	fma.rn.f32 	%f27, %f26, %f20, 0f3C93BB73;
	fma.rn.f32 	%f28, %f27, %f20, 0f3DF6384F;
	mul.rn.f32 	%f29, %f28, %f20;
	fma.rn.f32 	%f30, %f19, 0f3FB8AA3B, %f14;
	mul.f32 	%f31, %f29, 0f40400000;
	sub.f32 	%f32, %f14, %f30;
	fma.rn.f32 	%f33, %f19, 0f3FB8AA3B, %f32;
	fma.rn.f32 	%f34, %f25, 0f3FB8AA3B, %f33;
	fma.rn.f32 	%f35, %f19, 0f32A55E34, %f34;
	fma.rn.f32 	%f36, %f31, %f25, %f35;
	fma.rn.f32 	%f37, %f29, %f19, %f36;
	add.rn.f32 	%f38, %f30, %f37;
	mov.f32 	%f39, 0f40000000;
	mul.rn.f32 	%f40, %f38, %f39;
	cvt.rni.f32.f32 	%f41, %f40;
	sub.f32 	%f42, %f40, %f41;
	neg.f32 	%f43, %f40;
	fma.rn.f32 	%f44, %f38, 0f40000000, %f43;
	neg.f32 	%f45, %f30;
	add.rn.f32 	%f46, %f38, %f45;
	neg.f32 	%f47, %f46;
	add.rn.f32 	%f48, %f37, %f47;
	fma.rn.f32 	%f49, %f48, 0f40000000, %f44;
	add.f32 	%f50, %f42, %f49;
	setp.gt.f32 	%p5, %f41, 0f00000000;
	selp.b32 	%r13, 0, -2097152000, %p5;
	setp.neu.f32 	%p6, %f1, 0f00000000;
	setp.neu.f32 	%p7, %f2, 0f7F800000;
	setp.lt.f32 	%p8, %f40, 0f00000000;
	selp.f32 	%f51, 0f00000000, 0f7F800000, %p8;
	abs.f32 	%f52, %f40;
	setp.gt.f32 	%p9, %f52, 0f43180000;
	cvt.rzi.s32.f32 	%r14, %f41;
	shl.b32 	%r15, %r14, 23;
	sub.s32 	%r16, %r15, %r13;
	mov.b32 	%f53, %r16;
	add.s32 	%r17, %r13, 2130706432;
	mov.b32 	%f54, %r17;
	fma.rn.f32 	%f55, %f50, 0f391FCB8E, 0f3AAF85ED;
	fma.rn.f32 	%f56, %f55, %f50, 0f3C1D9856;
	fma.rn.f32 	%f57, %f56, %f50, 0f3D6357BB;
	fma.rn.f32 	%f58, %f57, %f50, 0f3E75FDEC;
	fma.rn.f32 	%f59, %f58, %f50, 0f3F317218;
	fma.rn.f32 	%f60, %f59, %f50, 0f3F800000;
	mul.f32 	%f61, %f60, %f54;
	mul.f32 	%f62, %f61, %f53;
	selp.f32 	%f69, %f51, %f62, %p9;
	and.pred  	%p10, %p6, %p7;
	@%p10 bra 	$L__BB9_6;
	add.f32 	%f63, %f1, %f1;
	mov.b32 	%r18, %f63;
	and.b32  	%r19, %r18, 2147483647;
	mov.b32 	%f69, %r19;
$L__BB9_6:
	shl.b32 	%r20, %r2, 2;
	mov.u32 	%r21, _ZZ36sum_indicators_squared_reduce_kernelPfS_jE5sdata;
	add.s32 	%r22, %r21, %r20;
	st.shared.f32 	[%r22], %f69;
	bar.sync 	0;
	setp.lt.u32 	%p11, %r1, 2;
	@%p11 bra 	$L__BB9_10;
	mov.b32 	%r30, 1;
$L__BB9_8:
	shl.b32 	%r5, %r30, 1;
	mul.lo.s32 	%r6, %r5, %r2;
	add.s32 	%r24, %r6, %r30;
	setp.ge.u32 	%p12, %r24, %r1;
	@%p12 bra 	$L__BB9_10;
	shl.b32 	%r25, %r6, 2;
	add.s32 	%r27, %r21, %r25;
	shl.b32 	%r28, %r30, 2;
	add.s32 	%r29, %r27, %r28;
	ld.shared.f32 	%f65, [%r29];
	atom.shared.add.f32 	%f66, [%r27], %f65;
	bar.sync 	0;
	setp.lt.u32 	%p13, %r5, %r1;
	mov.u32 	%r30, %r5;
	@%p13 bra 	$L__BB9_8;
$L__BB9_10:
	setp.ne.s32 	%p14, %r2, 0;
	@%p14 bra 	$L__BB9_12;
	ld.shared.f32 	%f67, [_ZZ36sum_indicators_squared_reduce_kernelPfS_jE5sdata];
	cvta.to.global.u64 	%rd6, %rd2;
	atom.global.add.f32 	%f68, [%rd6], %f67;
$L__BB9_12:
	ret;

}
	// .globl	_Z29sum_squares_reduce_w_b_kernelPfS_S_PjS_S_j
.visible .entry _Z29sum_squares_reduce_w_b_kernelPfS_S_PjS_S_j(
	.param .u64 .ptr .align 1 _Z29sum_squares_reduce_w_b_kernelPfS_S_PjS_S_j_param_0,
	.param .u64 .ptr .align 1 _Z29sum_squares_reduce_w_b_kernelPfS_S_PjS_S_j_param_1,
	.param .u64 .ptr .align 1 _Z29sum_squares_reduce_w_b_kernelPfS_S_PjS_S_j_param_2,
	.param .u64 .ptr .align 1 _Z29sum_squares_reduce_w_b_kernelPfS_S_PjS_S_j_param_3,
	.param .u64 .ptr .align 1 _Z29sum_squares_reduce_w_b_kernelPfS_S_PjS_S_j_param_4,
	.param .u64 .ptr .align 1 _Z29sum_squares_reduce_w_b_kernelPfS_S_PjS_S_j_param_5,
	.param .u32 _Z29sum_squares_reduce_w_b_kernelPfS_S_PjS_S_j_param_6
)
{
	.reg .pred 	%p<42>;
	.reg .b32 	%r<69>;
	.reg .b32 	%f<289>;
	.reg .b64 	%rd<18>;
	// demoted variable
	.shared .align 4 .b8 _ZZ29sum_squares_reduce_w_b_kernelPfS_S_PjS_S_jE5sdata[8192];
	ld.param.u64 	%rd7, [_Z29sum_squares_reduce_w_b_kernelPfS_S_PjS_S_j_param_0];
	ld.param.u64 	%rd8, [_Z29sum_squares_reduce_w_b_kernelPfS_S_PjS_S_j_param_1];
	ld.param.u64 	%rd3, [_Z29sum_squares_reduce_w_b_kernelPfS_S_PjS_S_j_param_2];
	ld.param.u64 	%rd4, [_Z29sum_squares_reduce_w_b_kernelPfS_S_PjS_S_j_param_3];
	ld.param.u64 	%rd5, [_Z29sum_squares_reduce_w_b_kernelPfS_S_PjS_S_j_param_4];
	ld.param.u64 	%rd6, [_Z29sum_squares_reduce_w_b_kernelPfS_S_PjS_S_j_param_5];
	ld.param.u32 	%r9, [_Z29sum_squares_reduce_w_b_kernelPfS_S_PjS_S_j_param_6];
	cvta.to.global.u64 	%rd1, %rd8;
	cvta.to.global.u64 	%rd2, %rd7;
	mov.u32 	%r10, %ctaid.x;
	mov.u32 	%r1, %ntid.x;
	mov.u32 	%r2, %tid.x;
	mad.lo.s32 	%r3, %r10, %r1, %r2;
	setp.ge.u32 	%p1, %r3, %r9;
	@%p1 bra 	$L__BB10_22;
	cvta.to.global.u64 	%rd9, %rd3;
	cvta.to.global.u64 	%rd10, %rd4;
	cvta.to.global.u64 	%rd11, %rd5;
	mul.wide.u32 	%rd12, %r3, 4;
	add.s64 	%rd13, %rd9, %rd12;
	ld.global.f32 	%f1, [%rd13];
	add.s64 	%rd14, %rd10, %rd12;
	ld.global.u32 	%r15, [%rd14];
	mul.wide.u32 	%rd15, %r15, 4;
	add.s64 	%rd16, %rd11, %rd15;
	ld.global.f32 	%f2, [%rd16];
	ld.global.f32 	%f32, [%rd2];
	mul.f32 	%f3, %f32, %f1;
	ld.global.f32 	%f4, [%rd1];
	add.f32 	%f33, %f3, %f4;
	sub.f32 	%f5, %f33, %f2;
	abs.f32 	%f6, %f5;
	setp.eq.f32 	%p2, %f5, 0f3F800000;
	mov.f32 	%f285, 0f3F800000;
	@%p2 bra 	$L__BB10_6;
	setp.num.f32 	%p3, %f6, %f6;
	@%p3 bra 	$L__BB10_4;
	mov.f32 	%f89, 0f40000000;
	add.rn.f32 	%f285, %f5, %f89;
	bra.uni 	$L__BB10_6;
$L__BB10_4:
	setp.lt.f32 	%p4, %f6, 0f00800000;
	mul.f32 	%f34, %f6, 0f4B800000;
	selp.f32 	%f35, %f34, %f6, %p4;
	mov.b32 	%r16, %f35;
	add.s32 	%r17, %r16, -1060439283;
	and.b32  	%r18, %r17, -8388608;
	sub.s32 	%r19, %r16, %r18;
	mov.b32 	%f36, %r19;
	cvt.rn.f32.s32 	%f37, %r18;
	selp.f32 	%f38, 0fC1C00000, 0f00000000, %p4;
	fma.rn.f32 	%f39, %f37, 0f34000000, %f38;
	add.f32 	%f40, %f36, 0fBF800000;
	add.f32 	%f41, %f36, 0f3F800000;
	rcp.approx.ftz.f32 	%f42, %f41;
	add.f32 	%f43, %f40, %f40;
	mul.f32 	%f44, %f43, %f42;
	mul.f32 	%f45, %f44, %f44;
	neg.f32 	%f46, %f44;
	sub.f32 	%f47, %f40, %f44;
	add.f32 	%f48, %f47, %f47;
	fma.rn.f32 	%f49, %f46, %f40, %f48;
	mul.rn.f32 	%f50, %f42, %f49;
	fma.rn.f32 	%f51, %f45, 0f3A2C32E4, 0f3B52E7DB;
	fma.rn.f32 	%f52, %f51, %f45, 0f3C93BB73;
	fma.rn.f32 	%f53, %f52, %f45, 0f3DF6384F;
	mul.rn.f32 	%f54, %f53, %f45;
	fma.rn.f32 	%f55, %f44, 0f3FB8AA3B, %f39;
	mul.f32 	%f56, %f54, 0f40400000;
	sub.f32 	%f57, %f39, %f55;
	fma.rn.f32 	%f58, %f44, 0f3FB8AA3B, %f57;
	fma.rn.f32 	%f59, %f50, 0f3FB8AA3B, %f58;
	fma.rn.f32 	%f60, %f44, 0f32A55E34, %f59;
	fma.rn.f32 	%f61, %f56, %f50, %f60;
	fma.rn.f32 	%f62, %f54, %f44, %f61;
	add.rn.f32 	%f63, %f55, %f62;
	mov.f32 	%f64, 0f40000000;
	mul.rn.f32 	%f65, %f63, %f64;
	cvt.rni.f32.f32 	%f66, %f65;
	sub.f32 	%f67, %f65, %f66;
	neg.f32 	%f68, %f65;
	fma.rn.f32 	%f69, %f63, 0f40000000, %f68;
	neg.f32 	%f70, %f55;
	add.rn.f32 	%f71, %f63, %f70;
	neg.f32 	%f72, %f71;
	add.rn.f32 	%f73, %f62, %f72;
	fma.rn.f32 	%f74, %f73, 0f40000000, %f69;
	add.f32 	%f75, %f67, %f74;
	setp.gt.f32 	%p5, %f66, 0f00000000;
	selp.b32 	%r20, 0, -2097152000, %p5;
	setp.neu.f32 	%p6, %f5, 0f00000000;
	setp.neu.f32 	%p7, %f6, 0f7F800000;
	setp.lt.f32 	%p8, %f65, 0f00000000;
	selp.f32 	%f76, 0f00000000, 0f7F800000, %p8;
	abs.f32 	%f77, %f65;
	setp.gt.f32 	%p9, %f77, 0f43180000;
	cvt.rzi.s32.f32 	%r21, %f66;
	shl.b32 	%r22, %r21, 23;
	sub.s32 	%r23, %r22, %r20;
	mov.b32 	%f78, %r23;
	add.s32 	%r24, %r20, 2130706432;
	mov.b32 	%f79, %r24;
	fma.rn.f32 	%f80, %f75, 0f391FCB8E, 0f3AAF85ED;
	fma.rn.f32 	%f81, %f80, %f75, 0f3C1D9856;
	fma.rn.f32 	%f82, %f81, %f75, 0f3D6357BB;
	fma.rn.f32 	%f83, %f82, %f75, 0f3E75FDEC;
	fma.rn.f32 	%f84, %f83, %f75, 0f3F317218;
	fma.rn.f32 	%f85, %f84, %f75, 0f3F800000;
	mul.f32 	%f86, %f85, %f79;
	mul.f32 	%f87, %f86, %f78;
	selp.f32 	%f285, %f76, %f87, %p9;
	and.pred  	%p10, %p6, %p7;
	@%p10 bra 	$L__BB10_6;
	add.f32 	%f88, %f5, %f5;
	mov.b32 	%r25, %f88;
	and.b32  	%r26, %r25, 2147483647;
	mov.b32 	%f285, %r26;
$L__BB10_6:
	shl.b32 	%r27, %r2, 2;
	mov.u32 	%r28, _ZZ29sum_squares_reduce_w_b_kernelPfS_S_PjS_S_jE5sdata;
	add.s32 	%r4, %r28, %r27;
	st.shared.f32 	[%r4], %f285;
	ld.global.f32 	%f11, [%rd1+4];
	add.f32 	%f91, %f3, %f11;
	sub.f32 	%f12, %f91, %f2;
	abs.f32 	%f13, %f12;
	setp.eq.f32 	%p11, %f12, 0f3F800000;
	mov.f32 	%f286, 0f3F800000;
	@%p11 bra 	$L__BB10_11;
	setp.nan.f32 	%p12, %f13, %f13;
	@%p12 bra 	$L__BB10_10;
	setp.lt.f32 	%p13, %f13, 0f00800000;
	mul.f32 	%f92, %f13, 0f4B800000;
	selp.f32 	%f93, %f92, %f13, %p13;
	mov.b32 	%r29, %f93;
	add.s32 	%r30, %r29, -1060439283;
	and.b32  	%r31, %r30, -8388608;
	sub.s32 	%r32, %r29, %r31;
	mov.b32 	%f94, %r32;
	cvt.rn.f32.s32 	%f95, %r31;
	selp.f32 	%f96, 0fC1C00000, 0f00000000, %p13;
	fma.rn.f32 	%f97, %f95, 0f34000000, %f96;
	add.f32 	%f98, %f94, 0fBF800000;
	add.f32 	%f99, %f94, 0f3F800000;
	rcp.approx.ftz.f32 	%f100, %f99;
	add.f32 	%f101, %f98, %f98;
	mul.f32 	%f102, %f101, %f100;
	mul.f32 	%f103, %f102, %f102;
	neg.f32 	%f104, %f102;
	sub.f32 	%f105, %f98, %f102;
	add.f32 	%f106, %f105, %f105;
	fma.rn.f32 	%f107, %f104, %f98, %f106;
	mul.rn.f32 	%f108, %f100, %f107;
	fma.rn.f32 	%f109, %f103, 0f3A2C32E4, 0f3B52E7DB;
	fma.rn.f32 	%f110, %f109, %f103, 0f3C93BB73;
	fma.rn.f32 	%f111, %f110, %f103, 0f3DF6384F;
	mul.rn.f32 	%f112, %f111, %f103;
	fma.rn.f32 	%f113, %f102, 0f3FB8AA3B, %f97;
	mul.f32 	%f114, %f112, 0f40400000;
	sub.f32 	%f115, %f97, %f113;
	fma.rn.f32 	%f116, %f102, 0f3FB8AA3B, %f115;
	fma.rn.f32 	%f117, %f108, 0f3FB8AA3B, %f116;
	fma.rn.f32 	%f118, %f102, 0f32A55E34, %f117;
	fma.rn.f32 	%f119, %f114, %f108, %f118;
	fma.rn.f32 	%f120, %f112, %f102, %f119;
	add.rn.f32 	%f121, %f113, %f120;
	mov.f32 	%f122, 0f40000000;
	mul.rn.f32 	%f123, %f121, %f122;
	cvt.rni.f32.f32 	%f124, %f123;
	sub.f32 	%f125, %f123, %f124;
	neg.f32 	%f126, %f123;
	fma.rn.f32 	%f127, %f121, 0f40000000, %f126;
	neg.f32 	%f128, %f113;
	add.rn.f32 	%f129, %f121, %f128;
	neg.f32 	%f130, %f129;
	add.rn.f32 	%f131, %f120, %f130;
	fma.rn.f32 	%f132, %f131, 0f40000000, %f127;
	add.f32 	%f133, %f125, %f132;
	setp.gt.f32 	%p14, %f124, 0f00000000;
	selp.b32 	%r33, 0, -2097152000, %p14;
	setp.neu.f32 	%p15, %f12, 0f00000000;
	setp.neu.f32 	%p16, %f13, 0f7F800000;
	setp.lt.f32 	%p17, %f123, 0f00000000;
	selp.f32 	%f134, 0f00000000, 0f7F800000, %p17;
	abs.f32 	%f135, %f123;
	setp.gt.f32 	%p18, %f135, 0f43180000;
	cvt.rzi.s32.f32 	%r34, %f124;
	shl.b32 	%r35, %r34, 23;
	sub.s32 	%r36, %r35, %r33;
	mov.b32 	%f136, %r36;
	add.s32 	%r37, %r33, 2130706432;
	mov.b32 	%f137, %r37;
	fma.rn.f32 	%f138, %f133, 0f391FCB8E, 0f3AAF85ED;
	fma.rn.f32 	%f139, %f138, %f133, 0f3C1D9856;
	fma.rn.f32 	%f140, %f139, %f133, 0f3D6357BB;
	fma.rn.f32 	%f141, %f140, %f133, 0f3E75FDEC;
	fma.rn.f32 	%f142, %f141, %f133, 0f3F317218;
	fma.rn.f32 	%f143, %f142, %f133, 0f3F800000;
	mul.f32 	%f144, %f143, %f137;
	mul.f32 	%f145, %f144, %f136;
	selp.f32 	%f286, %f134, %f145, %p18;
	and.pred  	%p19, %p15, %p16;
	@%p19 bra 	$L__BB10_11;
	add.f32 	%f146, %f12, %f12;
	mov.b32 	%r38, %f146;
	and.b32  	%r39, %r38, 2147483647;
	mov.b32 	%f286, %r39;
	bra.uni 	$L__BB10_11;
$L__BB10_10:
	mov.f32 	%f147, 0f40000000;
	add.rn.f32 	%f286, %f12, %f147;
$L__BB10_11:
	st.shared.f32 	[%r4+2048], %f286;
	ld.global.f32 	%f149, [%rd2+4];
	mul.f32 	%f18, %f149, %f1;
	add.f32 	%f150, %f18, %f4;
	sub.f32 	%f19, %f150, %f2;
	abs.f32 	%f20, %f19;
	setp.eq.f32 	%p20, %f19, 0f3F800000;
	mov.f32 	%f287, 0f3F800000;
	@%p20 bra 	$L__BB10_16;
	setp.nan.f32 	%p21, %f20, %f20;
	@%p21 bra 	$L__BB10_15;
	setp.lt.f32 	%p22, %f20, 0f00800000;
	mul.f32 	%f151, %f20, 0f4B800000;
	selp.f32 	%f152, %f151, %f20, %p22;
	mov.b32 	%r40, %f152;
	add.s32 	%r41, %r40, -1060439283;
	and.b32  	%r42, %r41, -8388608;
	sub.s32 	%r43, %r40, %r42;
	mov.b32 	%f153, %r43;
	cvt.rn.f32.s32 	%f154, %r42;
	selp.f32 	%f155, 0fC1C00000, 0f00000000, %p22;
	fma.rn.f32 	%f156, %f154, 0f34000000, %f155;
	add.f32 	%f157, %f153, 0fBF800000;
	add.f32 	%f158, %f153, 0f3F800000;
	rcp.approx.ftz.f32 	%f159, %f158;
	add.f32 	%f160, %f157, %f157;
	mul.f32 	%f161, %f160, %f159;
	mul.f32 	%f162, %f161, %f161;
	neg.f32 	%f163, %f161;
	sub.f32 	%f164, %f157, %f161;
	add.f32 	%f165, %f164, %f164;
	fma.rn.f32 	%f166, %f163, %f157, %f165;
	mul.rn.f32 	%f167, %f159, %f166;
	fma.rn.f32 	%f168, %f162, 0f3A2C32E4, 0f3B52E7DB;
	fma.rn.f32 	%f169, %f168, %f162, 0f3C93BB73;
	fma.rn.f32 	%f170, %f169, %f162, 0f3DF6384F;
	mul.rn.f32 	%f171, %f170, %f162;
	fma.rn.f32 	%f172, %f161, 0f3FB8AA3B, %f156;
	mul.f32 	%f173, %f171, 0f40400000;
	sub.f32 	%f174, %f156, %f172;
	fma.rn.f32 	%f175, %f161, 0f3FB8AA3B, %f174;
	fma.rn.f32 	%f176, %f167, 0f3FB8AA3B, %f175;
	fma.rn.f32 	%f177, %f161, 0f32A55E34, %f176;
	fma.rn.f32 	%f178, %f173, %f167, %f177;
	fma.rn.f32 	%f179, %f171, %f161, %f178;
	add.rn.f32 	%f180, %f172, %f179;
	mov.f32 	%f181, 0f40000000;
	mul.rn.f32 	%f182, %f180, %f181;
	cvt.rni.f32.f32 	%f183, %f182;
	sub.f32 	%f184, %f182, %f183;
	neg.f32 	%f185, %f182;
	fma.rn.f32 	%f186, %f180, 0f40000000, %f185;
	neg.f32 	%f187, %f172;
	add.rn.f32 	%f188, %f180, %f187;
	neg.f32 	%f189, %f188;
	add.rn.f32 	%f190, %f179, %f189;
	fma.rn.f32 	%f191, %f190, 0f40000000, %f186;
	add.f32 	%f192, %f184, %f191;
	setp.gt.f32 	%p23, %f183, 0f00000000;
	selp.b32 	%r44, 0, -2097152000, %p23;
	setp.neu.f32 	%p24, %f19, 0f00000000;
	setp.neu.f32 	%p25, %f20, 0f7F800000;
	setp.lt.f32 	%p26, %f182, 0f00000000;
	selp.f32 	%f193, 0f00000000, 0f7F800000, %p26;
	abs.f32 	%f194, %f182;
	setp.gt.f32 	%p27, %f194, 0f43180000;
	cvt.rzi.s32.f32 	%r45, %f183;
	shl.b32 	%r46, %r45, 23;
	sub.s32 	%r47, %r46, %r44;
	mov.b32 	%f195, %r47;
	add.s32 	%r48, %r44, 2130706432;
	mov.b32 	%f196, %r48;
	fma.rn.f32 	%f197, %f192, 0f391FCB8E, 0f3AAF85ED;
	fma.rn.f32 	%f198, %f197, %f192, 0f3C1D9856;
	fma.rn.f32 	%f199, %f198, %f192, 0f3D6357BB;
	fma.rn.f32 	%f200, %f199, %f192, 0f3E75FDEC;
	fma.rn.f32 	%f201, %f200, %f192, 0f3F317218;
	fma.rn.f32 	%f202, %f201, %f192, 0f3F800000;
	mul.f32 	%f203, %f202, %f196;
	mul.f32 	%f204, %f203, %f195;
	selp.f32 	%f287, %f193, %f204, %p27;
	and.pred  	%p28, %p24, %p25;
	@%p28 bra 	$L__BB10_16;
	add.f32 	%f205, %f19, %f19;
	mov.b32 	%r49, %f205;
	and.b32  	%r50, %r49, 2147483647;
	mov.b32 	%f287, %r50;
	bra.uni 	$L__BB10_16;
$L__BB10_15:
	mov.f32 	%f206, 0f40000000;
	add.rn.f32 	%f287, %f19, %f206;
$L__BB10_16:
	st.shared.f32 	[%r4+4096], %f287;
	add.f32 	%f208, %f18, %f11;
	sub.f32 	%f25, %f208, %f2;
	abs.f32 	%f26, %f25;
	setp.eq.f32 	%p29, %f25, 0f3F800000;
	mov.f32 	%f288, 0f3F800000;
	@%p29 bra 	$L__BB10_21;
	setp.nan.f32 	%p30, %f26, %f26;
	@%p30 bra 	$L__BB10_20;
	setp.lt.f32 	%p31, %f26, 0f00800000;
	mul.f32 	%f209, %f26, 0f4B800000;
	selp.f32 	%f210, %f209, %f26, %p31;
	mov.b32 	%r51, %f210;
	add.s32 	%r52, %r51, -1060439283;
	and.b32  	%r53, %r52, -8388608;
	sub.s32 	%r54, %r51, %r53;
	mov.b32 	%f211, %r54;
	cvt.rn.f32.s32 	%f212, %r53;
	selp.f32 	%f213, 0fC1C00000, 0f00000000, %p31;
	fma.rn.f32 	%f214, %f212, 0f34000000, %f213;
	add.f32 	%f215, %f211, 0fBF800000;
	add.f32 	%f216, %f211, 0f3F800000;
	rcp.approx.ftz.f32 	%f217, %f216;
	add.f32 	%f218, %f215, %f215;
	mul.f32 	%f219, %f218, %f217;
	mul.f32 	%f220, %f219, %f219;
	neg.f32 	%f221, %f219;
	sub.f32 	%f222, %f215, %f219;
	add.f32 	%f223, %f222, %f222;
	fma.rn.f32 	%f224, %f221, %f215, %f223;
	mul.rn.f32 	%f225, %f217, %f224;
	fma.rn.f32 	%f226, %f220, 0f3A2C32E4, 0f3B52E7DB;
	fma.rn.f32 	%f227, %f226, %f220, 0f3C93BB73;
	fma.rn.f32 	%f228, %f227, %f220, 0f3DF6384F;
	mul.rn.f32 	%f229, %f228, %f220;
	fma.rn.f32 	%f230, %f219, 0f3FB8AA3B, %f214;
	mul.f32 	%f231, %f229, 0f40400000;
	sub.f32 	%f232, %f214, %f230;
	fma.rn.f32 	%f233, %f219, 0f3FB8AA3B, %f232;
	fma.rn.f32 	%f234, %f225, 0f3FB8AA3B, %f233;
	fma.rn.f32 	%f235, %f219, 0f32A55E34, %f234;
	fma.rn.f32 	%f236, %f231, %f225, %f235;
	fma.rn.f32 	%f237, %f229, %f219, %f236;
	add.rn.f32 	%f238, %f230, %f237;
	mov.f32 	%f239, 0f40000000;
	mul.rn.f32 	%f240, %f238, %f239;
	cvt.rni.f32.f32 	%f241, %f240;
	sub.f32 	%f242, %f240, %f241;
	neg.f32 	%f243, %f240;
	fma.rn.f32 	%f244, %f238, 0f40000000, %f243;
	neg.f32 	%f245, %f230;
	add.rn.f32 	%f246, %f238, %f245;
	neg.f32 	%f247, %f246;
	add.rn.f32 	%f248, %f237, %f247;
	fma.rn.f32 	%f249, %f248, 0f40000000, %f244;
	add.f32 	%f250, %f242, %f249;
	setp.gt.f32 	%p32, %f241, 0f00000000;
	selp.b32 	%r55, 0, -2097152000, %p32;
	setp.neu.f32 	%p33, %f25, 0f00000000;
	setp.neu.f32 	%p34, %f26, 0f7F800000;
	setp.lt.f32 	%p35, %f240, 0f00000000;
	selp.f32 	%f251, 0f00000000, 0f7F800000, %p35;
	abs.f32 	%f252, %f240;
	setp.gt.f32 	%p36, %f252, 0f43180000;
	cvt.rzi.s32.f32 	%r56, %f241;
	shl.b32 	%r57, %r56, 23;
	sub.s32 	%r58, %r57, %r55;
	mov.b32 	%f253, %r58;
	add.s32 	%r59, %r55, 2130706432;
	mov.b32 	%f254, %r59;
	fma.rn.f32 	%f255, %f250, 0f391FCB8E, 0f3AAF85ED;
	fma.rn.f32 	%f256, %f255, %f250, 0f3C1D9856;
	fma.rn.f32 	%f257, %f256, %f250, 0f3D6357BB;
	fma.rn.f32 	%f258, %f257, %f250, 0f3E75FDEC;
	fma.rn.f32 	%f259, %f258, %f250, 0f3F317218;
	fma.rn.f32 	%f260, %f259, %f250, 0f3F800000;
	mul.f32 	%f261, %f260, %f254;
	mul.f32 	%f262, %f261, %f253;
	selp.f32 	%f288, %f251, %f262, %p36;
	and.pred  	%p37, %p33, %p34;
	@%p37 bra 	$L__BB10_21;
	add.f32 	%f263, %f25, %f25;
	mov.b32 	%r60, %f263;
	and.b32  	%r61, %r60, 2147483647;
	mov.b32 	%f288, %r61;
	bra.uni 	$L__BB10_21;
$L__BB10_20:
	mov.f32 	%f264, 0f40000000;
	add.rn.f32 	%f288, %f25, %f264;
$L__BB10_21:
	st.shared.f32 	[%r4+6144], %f288;
	bra.uni 	$L__BB10_23;
$L__BB10_22:
	shl.b32 	%r11, %r2, 2;
	mov.u32 	%r12, _ZZ29sum_squares_reduce_w_b_kernelPfS_S_PjS_S_jE5sdata;
	add.s32 	%r13, %r12, %r11;
	mov.b32 	%r14, 0;
	st.shared.u32 	[%r13], %r14;
	st.shared.u32 	[%r13+2048], %r14;
	st.shared.u32 	[%r13+4096], %r14;
	st.shared.u32 	[%r13+6144], %r14;
$L__BB10_23:
	bar.sync 	0;
	setp.lt.u32 	%p38, %r1, 2;
	@%p38 bra 	$L__BB10_27;
	mov.b32 	%r68, 1;
$L__BB10_25:
	shl.b32 	%r6, %r68, 1;
	mul.lo.s32 	%r7, %r6, %r2;
	add.s32 	%r8, %r7, %r68;
	setp.ge.u32 	%p39, %r8, %r1;
	@%p39 bra 	$L__BB10_27;
	shl.b32 	%r63, %r8, 2;
	mov.u32 	%r64, _ZZ29sum_squares_reduce_w_b_kernelPfS_S_PjS_S_jE5sdata;
	add.s32 	%r65, %r64, %r63;
	ld.shared.f32 	%f265, [%r65];
	shl.b32 	%r66, %r7, 2;
	add.s32 	%r67, %r64, %r66;
	ld.shared.f32 	%f266, [%r67];
	add.f32 	%f267, %f265, %f266;
	st.shared.f32 	[%r67], %f267;
	ld.shared.f32 	%f268, [%r65+2048];
	ld.shared.f32 	%f269, [%r67+2048];
	add.f32 	%f270, %f268, %f269;
	st.shared.f32 	[%r67+2048], %f270;
	ld.shared.f32 	%f271, [%r65+4096];
	ld.shared.f32 	%f272, [%r67+4096];
	add.f32 	%f273, %f271, %f272;
	st.shared.f32 	[%r67+4096], %f273;
	ld.shared.f32 	%f274, [%r65+6144];
	ld.shared.f32 	%f275, [%r67+6144];
	add.f32 	%f276, %f274, %f275;
	st.shared.f32 	[%r67+6144], %f276;
	bar.sync 	0;
	setp.lt.u32 	%p40, %r6, %r1;
	mov.u32 	%r68, %r6;
	@%p40 bra 	$L__BB10_25;
$L__BB10_27:
	setp.ne.s32 	%p41, %r2, 0;
	@%p41 bra 	$L__BB10_29;
	cvta.to.global.u64 	%rd17, %rd6;
	ld.shared.f32 	%f277, [_ZZ29sum_squares_reduce_w_b_kernelPfS_S_PjS_S_jE5sdata];
	atom.global.add.f32 	%f278, [%rd17], %f277;
	ld.shared.f32 	%f279, [_ZZ29sum_squares_reduce_w_b_kernelPfS_S_PjS_S_jE5sdata+2048];
	atom.global.add.f32 	%f280, [%rd17+4], %f279;
	ld.shared.f32 	%f281, [_ZZ29sum_squares_reduce_w_b_kernelPfS_S_PjS_S_jE5sdata+4096];
	atom.global.add.f32 	%f282, [%rd17+8], %f281;
	ld.shared.f32 	%f283, [_ZZ29sum_squares_reduce_w_b_kernelPfS_S_PjS_S_jE5sdata+6144];
	atom.global.add.f32 	%f284, [%rd17+12], %f283;
$L__BB10_29:
	ret;

}
	// .globl	_Z29residual_normalization_kernelP6float2PfS0_
.visible .entry _Z29residual_normalization_kernelP6float2PfS0_(
	.param .u64 .ptr .align 1 _Z29residual_normalization_kernelP6float2PfS0__param_0,
	.param .u64 .ptr .align 1 _Z29residual_normalization_kernelP6float2PfS0__param_1,
	.param .u64 .ptr .align 1 _Z29residual_normalization_kernelP6float2PfS0__param_2
)
{
	.reg .b32 	%r<5>;
	.reg .b32 	%f<6>;
	.reg .b64 	%rd<10>;

	ld.param.u64 	%rd1, [_Z29residual_normalization_kernelP6float2PfS0__param_0];
	ld.param.u64 	%rd2, [_Z29residual_normalization_kernelP6float2PfS0__param_1];
	ld.param.u64 	%rd3, [_Z29residual_normalization_kernelP6float2PfS0__param_2];
	cvta.to.global.u64 	%rd4, %rd3;
	cvta.to.global.u64 	%rd5, %rd2;
	cvta.to.global.u64 	%rd6, %rd1;
	mov.u32 	%r1, %ctaid.x;
	mov.u32 	%r2, %ntid.x;
	mov.u32 	%r3, %tid.x;
	mad.lo.s32 	%r4, %r1, %r2, %r3;
	mul.wide.u32 	%rd7, %r4, 8;
	add.s64 	%rd8, %rd6, %rd7;
	ld.global.v2.f32 	{%f1, %f2}, [%rd8];
	ld.global.f32 	%f3, [%rd5];
	div.rn.f32 	%f4, %f1, %f3;
	div.rn.f32 	%f5, %f2, %f3;
	add.s64 	%rd9, %rd4, %rd7;
	st.global.v2.f32 	[%rd9], {%f4, %f5};
	ret;

}
	// .globl	_Z22extend_by_zeros_kernelPbP6float2S1_
.visible .entry _Z22extend_by_zeros_kernelPbP6float2S1_(
	.param .u64 .ptr .align 1 _Z22extend_by_zeros_kernelPbP6float2S1__param_0,
	.param .u64 .ptr .align 1 _Z22extend_by_zeros_kernelPbP6float2S1__param_1,
	.param .u64 .ptr .align 1 _Z22extend_by_zeros_kernelPbP6float2S1__param_2
)
{
	.reg .pred 	%p<4>;
	.reg .b16 	%rs<2>;
	.reg .b32 	%r<16>;
	.reg .b32 	%f<13>;
	.reg .b64 	%rd<13>;

	ld.param.u64 	%rd1, [_Z22extend_by_zeros_kernelPbP6float2S1__param_0];
	ld.param.u64 	%rd2, [_Z22extend_by_zeros_kernelPbP6float2S1__param_1];
	ld.param.u64 	%rd3, [_Z22extend_by_zeros_kernelPbP6float2S1__param_2];
	mov.u32 	%r5, %ctaid.x;
	shl.b32 	%r6, %r5, 5;
	mov.u32 	%r7, %tid.x;
	add.s32 	%r1, %r6, %r7;
	mov.u32 	%r8, %ctaid.y;
	shl.b32 	%r9, %r8, 5;
	mov.u32 	%r10, %tid.y;
	add.s32 	%r11, %r9, %r10;
	max.u32 	%r12, %r1, %r11;
	setp.gt.u32 	%p1, %r12, 2046;
	mov.f32 	%f11, 0f00000000;
	mov.f32 	%f12, 0f00000000;
	@%p1 bra 	$L__BB12_5;
	shl.b32 	%r13, %r1, 10;
	add.s32 	%r3, %r13, %r11;
	mul.lo.s32 	%r4, %r1, 1023;
	setp.gt.u32 	%p2, %r12, 1023;
	@%p2 bra 	$L__BB12_4;
	cvt.u64.u32 	%rd4, %r3;
	cvta.to.global.u64 	%rd5, %rd1;
	add.s64 	%rd6, %rd5, %rd4;
	ld.global.u8 	%rs1, [%rd6];
	setp.eq.s16 	%p3, %rs1, 0;
	@%p3 bra 	$L__BB12_4;
	cvta.to.global.u64 	%rd7, %rd2;
	mul.wide.u32 	%rd8, %r3, 8;
	add.s64 	%rd9, %rd7, %rd8;
	ld.global.v2.f32 	{%f7, %f8}, [%rd9];
	mul.f32 	%f12, %f7, 0f3B9A0E66;
	mul.f32 	%f11, %f8, 0f3B9A0E66;
$L__BB12_4:
	add.s32 	%r15, %r4, %r3;
	cvta.to.global.u64 	%rd10, %rd3;
	mul.wide.u32 	%rd11, %r15, 8;
	add.s64 	%rd12, %rd10, %rd11;
	st.global.v2.f32 	[%rd12], {%f12, %f11};
$L__BB12_5:
	ret;

}
	// .globl	_Z35extend_by_zeros_for_gradient_kernelP6float2S0_
.visible .entry _Z35extend_by_zeros_for_gradient_kernelP6float2S0_(
	.param .u64 .ptr .align 1 _Z35extend_by_zeros_for_gradient_kernelP6float2S0__param_0,
	.param .u64 .ptr .align 1 _Z35extend_by_zeros_for_gradient_kernelP6float2S0__param_1
)
{
	.reg .pred 	%p<3>;
	.reg .b32 	%r<16>;
	.reg .b32 	%f<10>;
	.reg .b64 	%rd<9>;

	ld.param.u64 	%rd1, [_Z35extend_by_zeros_for_gradient_kernelP6float2S0__param_0];
	ld.param.u64 	%rd2, [_Z35extend_by_zeros_for_gradient_kernelP6float2S0__param_1];
	mov.u32 	%r5, %ctaid.x;
	shl.b32 	%r6, %r5, 5;
	mov.u32 	%r7, %tid.x;
	add.s32 	%r1, %r6, %r7;
	mov.u32 	%r8, %ctaid.y;
	shl.b32 	%r9, %r8, 5;
	mov.u32 	%r10, %tid.y;
	add.s32 	%r11, %r9, %r10;
	max.u32 	%r12, %r1, %r11;
	setp.gt.u32 	%p1, %r12, 2046;
	@%p1 bra 	$L__BB13_4;
	shl.b32 	%r13, %r1, 10;
	add.s32 	%r3, %r13, %r11;
	mul.lo.s32 	%r4, %r1, 1023;
	setp.gt.u32 	%p2, %r12, 1023;
	mov.f32 	%f8, 0f00000000;
	mov.f32 	%f9, %f8;
	@%p2 bra 	$L__BB13_3;
	cvta.to.global.u64 	%rd3, %rd1;
	mul.wide.u32 	%rd4, %r3, 8;
	add.s64 	%rd5, %rd3, %rd4;
	ld.global.v2.f32 	{%f6, %f7}, [%rd5];
	mul.f32 	%f9, %f6, 0f3B9A0E66;
	mul.f32 	%f8, %f7, 0f3B9A0E66;
$L__BB13_3:
	add.s32 	%r15, %r4, %r3;
	cvta.to.global.u64 	%rd6, %rd2;
	mul.wide.u32 	%rd7, %r15, 8;
	add.s64 	%rd8, %rd6, %rd7;
	st.global.v2.f32 	[%rd8], {%f9, %f8};
$L__BB13_4:
	ret;

}
	// .globl	_Z26inner_product_float_kernelP6float2S0_S0_
.visible .entry _Z26inner_product_float_kernelP6float2S0_S0_(
	.param .u64 .ptr .align 1 _Z26inner_product_float_kernelP6float2S0_S0__param_0,
	.param .u64 .ptr .align 1 _Z26inner_product_float_kernelP6float2S0_S0__param_1,
	.param .u64 .ptr .align 1 _Z26inner_product_float_kernelP6float2S0_S0__param_2
)
{
	.reg .pred 	%p<5>;
	.reg .b32 	%r<19>;
	.reg .b32 	%f<18>;
	.reg .b64 	%rd<10>;
	// demoted variable
	.shared .align 8 .b8 _ZZ26inner_product_float_kernelP6float2S0_S0_E5sdata[4096];
	ld.param.u64 	%rd2, [_Z26inner_product_float_kernelP6float2S0_S0__param_0];
	ld.param.u64 	%rd3, [_Z26inner_product_float_kernelP6float2S0_S0__param_1];
	ld.param.u64 	%rd1, [_Z26inner_product_float_kernelP6float2S0_S0__param_2];
	cvta.to.global.u64 	%rd4, %rd2;
	cvta.to.global.u64 	%rd5, %rd3;
	mov.u32 	%r6, %ctaid.x;
	mov.u32 	%r1, %ntid.x;
	mov.u32 	%r2, %tid.x;
	mad.lo.s32 	%r7, %r6, %r1, %r2;
	mul.wide.u32 	%rd6, %r7, 8;
	add.s64 	%rd7, %rd5, %rd6;
	ld.global.v2.f32 	{%f1, %f2}, [%rd7];
	add.s64 	%rd8, %rd4, %rd6;
	ld.global.v2.f32 	{%f3, %f4}, [%rd8];
	mul.f32 	%f5, %f2, %f4;
	fma.rn.f32 	%f6, %f1, %f3, %f5;
	shl.b32 	%r8, %r2, 3;
	mov.u32 	%r9, _ZZ26inner_product_float_kernelP6float2S0_S0_E5sdata;
	add.s32 	%r10, %r9, %r8;
	mul.f32 	%f7, %f2, %f3;
	mul.f32 	%f8, %f1, %f4;
	sub.f32 	%f9, %f7, %f8;
	st.shared.v2.f32 	[%r10], {%f6, %f9};
	bar.sync 	0;
	setp.lt.u32 	%p1, %r1, 2;
	@%p1 bra 	$L__BB14_4;
	mov.b32 	%r18, 1;
$L__BB14_2:
	shl.b32 	%r4, %r18, 1;
	mul.lo.s32 	%r5, %r4, %r2;
	add.s32 	%r12, %r5, %r18;
	setp.ge.u32 	%p2, %r12, %r1;
	@%p2 bra 	$L__BB14_4;
	shl.b32 	%r13, %r5, 3;
	add.s32 	%r15, %r9, %r13;
	shl.b32 	%r16, %r18, 3;
	add.s32 	%r17, %r15, %r16;
	ld.shared.f32 	%f10, [%r17];
	atom.shared.add.f32 	%f11, [%r15], %f10;
	ld.shared.f32 	%f12, [%r17+4];
	atom.shared.add.f32 	%f13, [%r15+4], %f12;
	bar.sync 	0;
	setp.lt.u32 	%p3, %r4, %r1;
	mov.u32 	%r18, %r4;
	@%p3 bra 	$L__BB14_2;
$L__BB14_4:
	setp.ne.s32 	%p4, %r2, 0;
	@%p4 bra 	$L__BB14_6;
	cvta.to.global.u64 	%rd9, %rd1;
	ld.shared.f32 	%f14, [_ZZ26inner_product_float_kernelP6float2S0_S0_E5sdata];
	atom.global.add.f32 	%f15, [%rd9], %f14;
	ld.shared.f32 	%f16, [_ZZ26inner_product_float_kernelP6float2S0_S0_E5sdata+4];
	atom.global.add.f32 	%f17, [%rd9+4], %f16;
$L__BB14_6:
	ret;

}
	// .globl	_Z13resize_kernelP6float2jjjS0_
.visible .entry _Z13resize_kernelP6float2jjjS0_(
	.param .u64 .ptr .align 1 _Z13resize_kernelP6float2jjjS0__param_0,
	.param .u32 _Z13resize_kernelP6float2jjjS0__param_1,
	.param .u32 _Z13resize_kernelP6float2jjjS0__param_2,
	.param .u32 _Z13resize_kernelP6float2jjjS0__param_3,
	.param .u64 .ptr .align 1 _Z13resize_kernelP6float2jjjS0__param_4
)
{
	.reg .pred 	%p<4>;
	.reg .b32 	%r<16>;
	.reg .b32 	%f<9>;
	.reg .b64 	%rd<9>;

	ld.param.u64 	%rd2, [_Z13resize_kernelP6float2jjjS0__param_0];
	ld.param.u32 	%r4, [_Z13resize_kernelP6float2jjjS0__param_1];
	ld.param.u32 	%r5, [_Z13resize_kernelP6float2jjjS0__param_2];
	ld.param.u32 	%r6, [_Z13resize_kernelP6float2jjjS0__param_3];
	ld.param.u64 	%rd3, [_Z13resize_kernelP6float2jjjS0__param_4];
	cvta.to.global.u64 	%rd4, %rd3;
	mov.u32 	%r7, %ntid.x;
	mov.u32 	%r8, %ctaid.x;
	mov.u32 	%r9, %tid.x;
	mad.lo.s32 	%r1, %r7, %r8, %r9;
	mov.u32 	%r10, %ntid.y;
	mov.u32 	%r11, %ctaid.y;
	mov.u32 	%r12, %tid.y;
	mad.lo.s32 	%r13, %r10, %r11, %r12;
	mad.lo.s32 	%r14, %r6, %r1, %r13;
	mul.wide.u32 	%rd5, %r14, 8;
	add.s64 	%rd1, %rd4, %rd5;
	setp.ge.u32 	%p1, %r1, %r4;
	setp.ge.u32 	%p2, %r13, %r5;
	mov.f32 	%f7, 0f00000000;
	or.pred  	%p3, %p1, %p2;
	mov.f32 	%f8, %f7;
	@%p3 bra 	$L__BB15_2;
	cvta.to.global.u64 	%rd6, %rd2;
	mad.lo.s32 	%r15, %r5, %r1, %r13;
	mul.wide.u32 	%rd7, %r15, 8;
	add.s64 	%rd8, %rd6, %rd7;
	ld.global.v2.f32 	{%f7, %f8}, [%rd8];
$L__BB15_2:
	st.global.v2.f32 	[%rd1], {%f7, %f8};
	ret;

}
	// .globl	_Z20Jtotal_resize_kernelP6float2jS0_
.visible .entry _Z20Jtotal_resize_kernelP6float2jS0_(
	.param .u64 .ptr .align 1 _Z20Jtotal_resize_kernelP6float2jS0__param_0,
	.param .u32 _Z20Jtotal_resize_kernelP6float2jS0__param_1,
	.param .u64 .ptr .align 1 _Z20Jtotal_resize_kernelP6float2jS0__param_2
)
{
	.reg .pred 	%p<5>;
	.reg .b32 	%r<10>;
	.reg .b32 	%f<6>;
	.reg .b64 	%rd<13>;

	ld.param.u64 	%rd2, [_Z20Jtotal_resize_kernelP6float2jS0__param_0];
	ld.param.u32 	%r4, [_Z20Jtotal_resize_kernelP6float2jS0__param_1];
	ld.param.u64 	%rd3, [_Z20Jtotal_resize_kernelP6float2jS0__param_2];
	cvta.to.global.u64 	%rd1, %rd3;
	mov.u32 	%r1, %ctaid.x;
	mov.u32 	%r2, %ctaid.y;
	mov.u32 	%r5, %nctaid.y;
	mad.lo.s32 	%r3, %r5, %r1, %r2;
	max.u32 	%r6, %r1, %r2;
	setp.ge.u32 	%p1, %r6, %r4;
	@%p1 bra 	$L__BB16_2;
	cvta.to.global.u64 	%rd8, %rd2;
	mad.lo.s32 	%r9, %r4, %r1, %r2;
	mul.wide.u32 	%rd9, %r3, 8;
	add.s64 	%rd10, %rd1, %rd9;
	mul.wide.s32 	%rd11, %r9, 8;
	add.s64 	%rd12, %rd8, %rd11;
	ld.global.v2.f32 	{%f4, %f5}, [%rd12];
	st.global.v2.f32 	[%rd10], {%f4, %f5};
	bra.uni 	$L__BB16_5;
$L__BB16_2:
	mov.u32 	%r7, %nctaid.x;
	add.s32 	%r8, %r7, -1;
	setp.ne.s32 	%p2, %r1, %r8;
	setp.ne.s32 	%p3, %r1, %r2;
	or.pred  	%p4, %p3, %p2;
	@%p4 bra 	$L__BB16_4;
	mul.wide.u32 	%rd6, %r3, 8;
	add.s64 	%rd7, %rd1, %rd6;
	mov.f32 	%f2, 0f00000000;
	mov.f32 	%f3, 0f3F800000;
	st.global.v2.f32 	[%rd7], {%f3, %f2};
	bra.uni 	$L__BB16_5;
$L__BB16_4:
	mul.wide.u32 	%rd4, %r3, 8;
	add.s64 	%rd5, %rd1, %rd4;
	mov.f32 	%f1, 0f00000000;
	st.global.v2.f32 	[%rd5], {%f1, %f1};
$L__BB16_5:
	ret;

}
	// .globl	_Z22weight_subtract_kernelP6float2S0_S0_
.visible .entry _Z22weight_subtract_kernelP6float2S0_S0_(
	.param .u64 .ptr .align 1 _Z22weight_subtract_kernelP6float2S0_S0__param_0,
	.param .u64 .ptr .align 1 _Z22weight_subtract_kernelP6float2S0_S0__param_1,
	.param .u64 .ptr .align 1 _Z22weight_subtract_kernelP6float2S0_S0__param_2
)
{
	.reg .b32 	%r<5>;
	.reg .b32 	%f<14>;
	.reg .b64 	%rd<10>;

	ld.param.u64 	%rd1, [_Z22weight_subtract_kernelP6float2S0_S0__param_0];
	ld.param.u64 	%rd2, [_Z22weight_subtract_kernelP6float2S0_S0__param_1];
	ld.param.u64 	%rd3, [_Z22weight_subtract_kernelP6float2S0_S0__param_2];
	cvta.to.global.u64 	%rd4, %rd2;
	cvta.to.global.u64 	%rd5, %rd3;
	cvta.to.global.u64 	%rd6, %rd1;
	mov.u32 	%r1, %ctaid.x;
	mov.u32 	%r2, %ntid.x;
	mov.u32 	%r3, %tid.x;
	mad.lo.s32 	%r4, %r1, %r2, %r3;
	mul.wide.u32 	%rd7, %r4, 8;
	add.s64 	%rd8, %rd6, %rd7;
	ld.global.v2.f32 	{%f1, %f2}, [%rd8];
	add.s64 	%rd9, %rd5, %rd7;
	ld.global.v2.f32 	{%f3, %f4}, [%rd9];
	ld.global.v2.f32 	{%f5, %f6}, [%rd4];
	mul.f32 	%f7, %f3, %f5;
	mul.f32 	%f8, %f4, %f6;
	sub.f32 	%f9, %f7, %f8;
	sub.f32 	%f10, %f1, %f9;
	mul.f32 	%f11, %f4, %f5;
	fma.rn.f32 	%f12, %f3, %f6, %f11;
	sub.f32 	%f13, %f2, %f12;
	st.global.v2.f32 	[%rd8], {%f10, %f13};
	ret;

}
	// .globl	_Z20weight_divide_kernelP6float2S0_S0_
.visible .entry _Z20weight_divide_kernelP6float2S0_S0_(
	.param .u64 .ptr .align 1 _Z20weight_divide_kernelP6float2S0_S0__param_0,
	.param .u64 .ptr .align 1 _Z20weight_divide_kernelP6float2S0_S0__param_1,
	.param .u64 .ptr .align 1 _Z20weight_divide_kernelP6float2S0_S0__param_2
)
{
	.reg .b32 	%r<5>;
	.reg .b32 	%f<6>;
	.reg .b64 	%rd<10>;

	ld.param.u64 	%rd1, [_Z20weight_divide_kernelP6float2S0_S0__param_0];
	ld.param.u64 	%rd2, [_Z20weight_divide_kernelP6float2S0_S0__param_1];
	ld.param.u64 	%rd3, [_Z20weight_divide_kernelP6float2S0_S0__param_2];
	cvta.to.global.u64 	%rd4, %rd1;
	cvta.to.global.u64 	%rd5, %rd3;
	cvta.to.global.u64 	%rd6, %rd2;
	mov.u32 	%r1, %ctaid.x;
	mov.u32 	%r2, %ntid.x;
	mov.u32 	%r3, %tid.x;
	mad.lo.s32 	%r4, %r1, %r2, %r3;
	mul.wide.u32 	%rd7, %r4, 8;
	add.s64 	%rd8, %rd6, %rd7;
	ld.global.v2.f32 	{%f1, %f2}, [%rd8];
	ld.global.f32 	%f3, [%rd5];
	div.rn.f32 	%f4, %f1, %f3;
	div.rn.f32 	%f5, %f2, %f3;
	add.s64 	%rd9, %rd4, %rd7;
	st.global.v2.f32 	[%rd9], {%f4, %f5};
	ret;

}
	// .globl	_Z17sqrt_float_kernelPf
.visible .entry _Z17sqrt_float_kernelPf(
	.param .u64 .ptr .align 1 _Z17sqrt_float_kernelPf_param_0
)
{
	.reg .b32 	%f<3>;
	.reg .b64 	%rd<3>;

	ld.param.u64 	%rd1, [_Z17sqrt_float_kernelPf_param_0];
	cvta.to.global.u64 	%rd2, %rd1;
	ld.global.f32 	%f1, [%rd2];
	sqrt.rn.f32 	%f2, %f1;
	st.global.f32 	[%rd2], %f2;
	ret;

}
	// .globl	_Z16sqrt_real_kernelP6float2
.visible .entry _Z16sqrt_real_kernelP6float2(
	.param .u64 .ptr .align 1 _Z16sqrt_real_kernelP6float2_param_0
)
{
	.reg .b32 	%f<4>;
	.reg .b64 	%rd<3>;

	ld.param.u64 	%rd1, [_Z16sqrt_real_kernelP6float2_param_0];
	cvta.to.global.u64 	%rd2, %rd1;
	ld.global.f32 	%f1, [%rd2];
	sqrt.rn.f32 	%f2, %f1;
	mov.f32 	%f3, 0f00000000;
	st.global.v2.f32 	[%rd2], {%f2, %f3};
	ret;

}
	// .globl	_Z28residual_vs_tolerance_kernelPfPbf
.visible .entry _Z28residual_vs_tolerance_kernelPfPbf(
	.param .u64 .ptr .align 1 _Z28residual_vs_tolerance_kernelPfPbf_param_0,
	.param .u64 .ptr .align 1 _Z28residual_vs_tolerance_kernelPfPbf_param_1,
	.param .f32 _Z28residual_vs_tolerance_kernelPfPbf_param_2
)
{
	.reg .pred 	%p<2>;
	.reg .b16 	%rs<2>;
	.reg .b32 	%f<3>;
	.reg .b64 	%rd<5>;

	ld.param.u64 	%rd1, [_Z28residual_vs_tolerance_kernelPfPbf_param_0];
	ld.param.u64 	%rd2, [_Z28residual_vs_tolerance_kernelPfPbf_param_1];
	ld.param.f32 	%f1, [_Z28residual_vs_tolerance_kernelPfPbf_param_2];
	cvta.to.global.u64 	%rd3, %rd2;
	cvta.to.global.u64 	%rd4, %rd1;
	ld.global.f32 	%f2, [%rd4];
	setp.gt.f32 	%p1, %f2, %f1;
	selp.u16 	%rs1, 1, 0, %p1;
	st.global.u8 	[%rd3], %rs1;
	ret;

}
	// .globl	_Z16dublicate_kernelP6float2S0_
.visible .entry _Z16dublicate_kernelP6float2S0_(
	.param .u64 .ptr .align 1 _Z16dublicate_kernelP6float2S0__param_0,
	.param .u64 .ptr .align 1 _Z16dublicate_kernelP6float2S0__param_1
)
{
	.reg .b32 	%r<5>;
	.reg .b32 	%f<3>;
	.reg .b64 	%rd<8>;

	ld.param.u64 	%rd1, [_Z16dublicate_kernelP6float2S0__param_0];
	ld.param.u64 	%rd2, [_Z16dublicate_kernelP6float2S0__param_1];
	cvta.to.global.u64 	%rd3, %rd2;
	cvta.to.global.u64 	%rd4, %rd1;
	mov.u32 	%r1, %ctaid.x;
	mov.u32 	%r2, %ntid.x;
	mov.u32 	%r3, %tid.x;
	mad.lo.s32 	%r4, %r1, %r2, %r3;
	mul.wide.u32 	%rd5, %r4, 8;
	add.s64 	%rd6, %rd3, %rd5;
	add.s64 	%rd7, %rd4, %rd5;
	ld.global.v2.f32 	{%f1, %f2}, [%rd7];
	st.global.v2.f32 	[%rd6], {%f1, %f2};
	ret;

}
	// .globl	_Z21dublicate_mask_kernelPbS_
.visible .entry _Z21dublicate_mask_kernelPbS_(
	.param .u64 .ptr .align 1 _Z21dublicate_mask_kernelPbS__param_0,
	.param .u64 .ptr .align 1 _Z21dublicate_mask_kernelPbS__param_1
)
{
	.reg .b16 	%rs<2>;
	.reg .b32 	%r<5>;
	.reg .b64 	%rd<8>;

	ld.param.u64 	%rd1, [_Z21dublicate_mask_kernelPbS__param_0];
	ld.param.u64 	%rd2, [_Z21dublicate_mask_kernelPbS__param_1];
	cvta.to.global.u64 	%rd3, %rd2;
	cvta.to.global.u64 	%rd4, %rd1;
	mov.u32 	%r1, %ctaid.x;
	mov.u32 	%r2, %ntid.x;
	mov.u32 	%r3, %tid.x;
	mad.lo.s32 	%r4, %r1, %r2, %r3;
	cvt.u64.u32 	%rd5, %r4;
	add.s64 	%rd6, %rd4, %rd5;
	ld.global.u8 	%rs1, [%rd6];
	add.s64 	%rd7, %rd3, %rd5;
	st.global.u8 	[%rd7], %rs1;
	ret;

}
	// .globl	_Z28check_mask_difference_kernelPbS_Pj
.visible .entry _Z28check_mask_difference_kernelPbS_Pj(
	.param .u64 .ptr .align 1 _Z28check_mask_difference_kernelPbS_Pj_param_0,
	.param .u64 .ptr .align 1 _Z28check_mask_difference_kernelPbS_Pj_param_1,
	.param .u64 .ptr .align 1 _Z28check_mask_difference_kernelPbS_Pj_param_2
)
{
	.reg .pred 	%p<4>;
	.reg .b16 	%rs<4>;
	.reg .b32 	%r<6>;
	.reg .b64 	%rd<13>;

	ld.param.u64 	%rd3, [_Z28check_mask_difference_kernelPbS_Pj_param_0];
	ld.param.u64 	%rd4, [_Z28check_mask_difference_kernelPbS_Pj_param_1];
	ld.param.u64 	%rd2, [_Z28check_mask_difference_kernelPbS_Pj_param_2];
	cvta.to.global.u64 	%rd1, %rd3;
	cvta.to.global.u64 	%rd5, %rd4;
	mov.u32 	%r2, %ctaid.x;
	mov.u32 	%r3, %ntid.x;
	mov.u32 	%r4, %tid.x;
	mad.lo.s32 	%r1, %r2, %r3, %r4;
	cvt.u64.u32 	%rd6, %r1;
	add.s64 	%rd7, %rd5, %rd6;
	ld.global.u8 	%rs1, [%rd7];
	setp.eq.s16 	%p1, %rs1, 0;
	@%p1 bra 	$L__BB24_2;
	add.s64 	%rd9, %rd1, %rd6;
	ld.global.u8 	%rs2, [%rd9];
	setp.eq.s16 	%p2, %rs2, 0;
	@%p2 bra 	$L__BB24_3;
	bra.uni 	$L__BB24_4;
$L__BB24_2:
	add.s64 	%rd11, %rd1, %rd6;
	ld.global.u8 	%rs3, [%rd11];
	setp.eq.s16 	%p3, %rs3, 0;
	@%p3 bra 	$L__BB24_4;
$L__BB24_3:
	cvta.to.global.u64 	%rd12, %rd2;
	atom.global.inc.u32 	%r5, [%rd12], 1;
$L__BB24_4:
	ret;

}
	// .globl	_Z16transpose_kernelP6float2j
.visible .entry _Z16transpose_kernelP6float2j(
	.param .u64 .ptr .align 1 _Z16transpose_kernelP6float2j_param_0,
	.param .u32 _Z16transpose_kernelP6float2j_param_1
)
{
	.reg .pred 	%p<2>;
	.reg .b32 	%r<19>;
	.reg .b32 	%f<5>;
	.reg .b64 	%rd<7>;
	// demoted variable
	.shared .align 8 .b8 _ZZ16transpose_kernelP6float2jE8s_matrix[8192];
	ld.param.u64 	%rd1, [_Z16transpose_kernelP6float2j_param_0];
	ld.param.u32 	%r7, [_Z16transpose_kernelP6float2j_param_1];
	mov.u32 	%r8, %ntid.x;
	mov.u32 	%r9, %ctaid.x;
	mov.u32 	%r1, %tid.x;
	mad.lo.s32 	%r2, %r8, %r9, %r1;
	mov.u32 	%r3, %ntid.y;
	mov.u32 	%r10, %ctaid.y;
	mov.u32 	%r4, %tid.y;
	mad.lo.s32 	%r11, %r3, %r10, %r4;
	max.u32 	%r12, %r2, %r11;
	setp.ge.u32 	%p1, %r12, %r7;
	@%p1 bra 	$L__BB25_2;
	cvta.to.global.u64 	%rd2, %rd1;
	mad.lo.s32 	%r13, %r7, %r2, %r11;
	mad.lo.s32 	%r14, %r7, %r11, %r2;
	mad.lo.s32 	%r15, %r3, %r1, %r4;
	shl.b32 	%r16, %r15, 3;
	mov.u32 	%r17, _ZZ16transpose_kernelP6float2jE8s_matrix;
	add.s32 	%r18, %r17, %r16;
	mul.wide.u32 	%rd3, %r13, 8;
	add.s64 	%rd4, %rd2, %rd3;
	ld.global.v2.f32 	{%f1, %f2}, [%rd4];
	st.shared.v2.f32 	[%r18], {%f1, %f2};
	bar.sync 	0;
	mul.wide.u32 	%rd5, %r14, 8;
	add.s64 	%rd6, %rd2, %rd5;
	ld.shared.v2.f32 	{%f3, %f4}, [%r18];
	st.global.v2.f32 	[%rd6], {%f3, %f4};
	bra.uni 	$L__BB25_3;
$L__BB25_2:
	bar.sync 	0;
$L__BB25_3:
	ret;

}
	// .globl	_Z9init_maskPb
.visible .entry _Z9init_maskPb(
	.param .u64 .ptr .align 1 _Z9init_maskPb_param_0
)
{
	.reg .pred 	%p<2>;
	.reg .b16 	%rs<2>;
	.reg .b32 	%r<8>;
	.reg .b64 	%rd<5>;

	ld.param.u64 	%rd1, [_Z9init_maskPb_param_0];
	mov.u32 	%r1, %ctaid.x;
	mov.u32 	%r2, %ntid.x;
	mov.u32 	%r3, %tid.x;
	mad.lo.s32 	%r4, %r1, %r2, %r3;
	add.s32 	%r5, %r4, -523772;
	add.s32 	%r6, %r4, -524796;
	min.u32 	%r7, %r5, %r6;
	setp.lt.u32 	%p1, %r7, 7;
	cvta.to.global.u64 	%rd2, %rd1;
	selp.u16 	%rs1, 1, 0, %p1;
	cvt.u64.u32 	%rd3, %r4;
	add.s64 	%rd4, %rd2, %rd3;
	st.global.u8 	[%rd4], %rs1;
	ret;

}
	// .globl	_Z16init_mask_kernelPb
.visible .entry _Z16init_mask_kernelPb(
	.param .u64 .ptr .align 1 _Z16init_mask_kernelPb_param_0
)
{
	.reg .pred 	%p<6>;
	.reg .b16 	%rs<2>;
	.reg .b32 	%r<13>;
	.reg .b64 	%rd<5>;

	ld.param.u64 	%rd1, [_Z16init_mask_kernelPb_param_0];
	mov.u32 	%r1, %ntid.x;
	mov.u32 	%r2, %ctaid.x;
	mov.u32 	%r3, %tid.x;
	mad.lo.s32 	%r4, %r1, %r2, %r3;
	mov.u32 	%r5, %ntid.y;
	mov.u32 	%r6, %ctaid.y;
	mov.u32 	%r7, %tid.y;
	mad.lo.s32 	%r8, %r5, %r6, %r7;
	shl.b32 	%r10, %r4, 10;
	add.s32 	%r11, %r10, %r8;
	add.s32 	%r12, %r4, -510;
	setp.lt.u32 	%p1, %r12, 4;
	setp.gt.u32 	%p2, %r8, 509;
	setp.lt.u32 	%p3, %r8, 514;
	and.pred  	%p4, %p1, %p3;
	and.pred  	%p5, %p4, %p2;
	cvta.to.global.u64 	%rd2, %rd1;
	selp.u16 	%rs1, 1, 0, %p5;
	cvt.u64.u32 	%rd3, %r11;
	add.s64 	%rd4, %rd2, %rd3;
	st.global.u8 	[%rd4], %rs1;
	ret;

}
	// .globl	_Z36create_Givens_rotation_matrix_kernelP6float2S0_
.visible .entry _Z36create_Givens_rotation_matrix_kernelP6float2S0_(
	.param .u64 .ptr .align 1 _Z36create_Givens_rotation_matrix_kernelP6float2S0__param_0,
	.param .u64 .ptr .align 1 _Z36create_Givens_rotation_matrix_kernelP6float2S0__param_1
)
{
	.reg .pred 	%p<160>;
	.reg .b32 	%r<197>;
	.reg .b32 	%f<1053>;
	.reg .b64 	%rd<33>;

	ld.param.u64 	%rd11, [_Z36create_Givens_rotation_matrix_kernelP6float2S0__param_0];
	ld.param.u64 	%rd12, [_Z36create_Givens_rotation_matrix_kernelP6float2S0__param_1];
	cvta.to.global.u64 	%rd1, %rd12;
	cvta.to.global.u64 	%rd2, %rd11;
	mov.u32 	%r1, %ctaid.x;
	mov.u32 	%r2, %ctaid.y;
	mov.u32 	%r3, %nctaid.y;
	mul.lo.s32 	%r4, %r1, %r3;
	add.s32 	%r5, %r4, %r2;
	mov.u32 	%r6, %nctaid.x;
	add.s32 	%r7, %r6, -2;
	setp.ge.u32 	%p1, %r1, %r7;
	setp.ne.s32 	%p2, %r1, %r2;
	or.pred  	%p3, %p2, %p1;
	@%p3 bra 	$L__BB28_2;
	mul.wide.u32 	%rd31, %r5, 8;
	add.s64 	%rd32, %rd2, %rd31;
	mov.f32 	%f1035, 0f00000000;
	mov.f32 	%f1036, 0f3F800000;
	st.global.v2.f32 	[%rd32], {%f1036, %f1035};
	bra.uni 	$L__BB28_91;
$L__BB28_2:
	setp.ne.s32 	%p4, %r1, %r7;
	add.s32 	%r8, %r3, -2;
	setp.ne.s32 	%p5, %r2, %r8;
	or.pred  	%p6, %p4, %p5;
	@%p6 bra 	$L__BB28_24;
	sub.s32 	%r151, %r5, %r1;
	mul.wide.u32 	%rd27, %r151, 8;
	add.s64 	%rd3, %rd1, %rd27;
	ld.global.f32 	%f1, [%rd3];
	abs.f32 	%f2, %f1;
	setp.eq.f32 	%p124, %f1, 0f3F800000;
	mov.f32 	%f1037, 0f3F800000;
	@%p124 bra 	$L__BB28_8;
	setp.num.f32 	%p125, %f2, %f2;
	@%p125 bra 	$L__BB28_6;
	mov.f32 	%f859, 0f40000000;
	add.rn.f32 	%f1037, %f1, %f859;
	bra.uni 	$L__BB28_8;
$L__BB28_6:
	setp.lt.f32 	%p126, %f2, 0f00800000;
	mul.f32 	%f804, %f2, 0f4B800000;
	selp.f32 	%f805, %f804, %f2, %p126;
	mov.b32 	%r152, %f805;
	add.s32 	%r153, %r152, -1060439283;
	and.b32  	%r154, %r153, -8388608;
	sub.s32 	%r155, %r152, %r154;
	mov.b32 	%f806, %r155;
	cvt.rn.f32.s32 	%f807, %r154;
	selp.f32 	%f808, 0fC1C00000, 0f00000000, %p126;
	fma.rn.f32 	%f809, %f807, 0f34000000, %f808;
	add.f32 	%f810, %f806, 0fBF800000;
	add.f32 	%f811, %f806, 0f3F800000;
	rcp.approx.ftz.f32 	%f812, %f811;
	add.f32 	%f813, %f810, %f810;
	mul.f32 	%f814, %f813, %f812;
	mul.f32 	%f815, %f814, %f814;
	neg.f32 	%f816, %f814;
	sub.f32 	%f817, %f810, %f814;
	add.f32 	%f818, %f817, %f817;
	fma.rn.f32 	%f819, %f816, %f810, %f818;
	mul.rn.f32 	%f820, %f812, %f819;
	fma.rn.f32 	%f821, %f815, 0f3A2C32E4, 0f3B52E7DB;
	fma.rn.f32 	%f822, %f821, %f815, 0f3C93BB73;
	fma.rn.f32 	%f823, %f822, %f815, 0f3DF6384F;
	mul.rn.f32 	%f824, %f823, %f815;
	fma.rn.f32 	%f825, %f814, 0f3FB8AA3B, %f809;
	mul.f32 	%f826, %f824, 0f40400000;
	sub.f32 	%f827, %f809, %f825;
	fma.rn.f32 	%f828, %f814, 0f3FB8AA3B, %f827;
	fma.rn.f32 	%f829, %f820, 0f3FB8AA3B, %f828;
	fma.rn.f32 	%f830, %f814, 0f32A55E34, %f829;
	fma.rn.f32 	%f831, %f826, %f820, %f830;
	fma.rn.f32 	%f832, %f824, %f814, %f831;
	add.rn.f32 	%f833, %f825, %f832;
	mov.f32 	%f834, 0f40000000;
	mul.rn.f32 	%f835, %f833, %f834;
	cvt.rni.f32.f32 	%f836, %f835;
	sub.f32 	%f837, %f835, %f836;
	neg.f32 	%f838, %f835;
	fma.rn.f32 	%f839, %f833, 0f40000000, %f838;
	neg.f32 	%f840, %f825;
	add.rn.f32 	%f841, %f833, %f840;
	neg.f32 	%f842, %f841;
	add.rn.f32 	%f843, %f832, %f842;
	fma.rn.f32 	%f844, %f843, 0f40000000, %f839;
	add.f32 	%f845, %f837, %f844;
	setp.gt.f32 	%p127, %f836, 0f00000000;
	selp.b32 	%r156, 0, -2097152000, %p127;
	setp.neu.f32 	%p128, %f1, 0f00000000;
	setp.neu.f32 	%p129, %f2, 0f7F800000;
	setp.lt.f32 	%p130, %f835, 0f00000000;
	selp.f32 	%f846, 0f00000000, 0f7F800000, %p130;
	abs.f32 	%f847, %f835;
	setp.gt.f32 	%p131, %f847, 0f43180000;
	cvt.rzi.s32.f32 	%r157, %f836;
	shl.b32 	%r158, %r157, 23;
	sub.s32 	%r159, %r158, %r156;
	mov.b32 	%f848, %r159;
	add.s32 	%r160, %r156, 2130706432;
	mov.b32 	%f849, %r160;
	fma.rn.f32 	%f850, %f845, 0f391FCB8E, 0f3AAF85ED;
	fma.rn.f32 	%f851, %f850, %f845, 0f3C1D9856;
	fma.rn.f32 	%f852, %f851, %f845, 0f3D6357BB;
	fma.rn.f32 	%f853, %f852, %f845, 0f3E75FDEC;
	fma.rn.f32 	%f854, %f853, %f845, 0f3F317218;
	fma.rn.f32 	%f855, %f854, %f845, 0f3F800000;
	mul.f32 	%f856, %f855, %f849;
	mul.f32 	%f857, %f856, %f848;
	selp.f32 	%f1037, %f846, %f857, %p131;
	and.pred  	%p132, %p128, %p129;
	@%p132 bra 	$L__BB28_8;
	add.f32 	%f858, %f1, %f1;
	mov.b32 	%r161, %f858;
	and.b32  	%r162, %r161, 2147483647;
	mov.b32 	%f1037, %r162;
$L__BB28_8:
	add.s32 	%r163, %r5, 1;
	mul.wide.u32 	%rd28, %r163, 8;
	add.s64 	%rd4, %rd1, %rd28;
	ld.global.f32 	%f7, [%rd4];
	abs.f32 	%f8, %f7;
	setp.eq.f32 	%p133, %f7, 0f3F800000;
	mov.f32 	%f1038, 0f3F800000;
	@%p133 bra 	$L__BB28_13;
	setp.num.f32 	%p134, %f8, %f8;
	@%p134 bra 	$L__BB28_11;
	mov.f32 	%f916, 0f40000000;
	add.rn.f32 	%f1038, %f7, %f916;
	bra.uni 	$L__BB28_13;
$L__BB28_11:
	setp.lt.f32 	%p135, %f8, 0f00800000;
	mul.f32 	%f861, %f8, 0f4B800000;
	selp.f32 	%f862, %f861, %f8, %p135;
	mov.b32 	%r164, %f862;
	add.s32 	%r165, %r164, -1060439283;
	and.b32  	%r166, %r165, -8388608;
	sub.s32 	%r167, %r164, %r166;
	mov.b32 	%f863, %r167;
	cvt.rn.f32.s32 	%f864, %r166;
	selp.f32 	%f865, 0fC1C00000, 0f00000000, %p135;
	fma.rn.f32 	%f866, %f864, 0f34000000, %f865;
	add.f32 	%f867, %f863, 0fBF800000;
	add.f32 	%f868, %f863, 0f3F800000;
	rcp.approx.ftz.f32 	%f869, %f868;
	add.f32 	%f870, %f867, %f867;
	mul.f32 	%f871, %f870, %f869;
	mul.f32 	%f872, %f871, %f871;
	neg.f32 	%f873, %f871;
	sub.f32 	%f874, %f867, %f871;
	add.f32 	%f875, %f874, %f874;
	fma.rn.f32 	%f876, %f873, %f867, %f875;
	mul.rn.f32 	%f877, %f869, %f876;
	fma.rn.f32 	%f878, %f872, 0f3A2C32E4, 0f3B52E7DB;
	fma.rn.f32 	%f879, %f878, %f872, 0f3C93BB73;
	fma.rn.f32 	%f880, %f879, %f872, 0f3DF6384F;
	mul.rn.f32 	%f881, %f880, %f872;
	fma.rn.f32 	%f882, %f871, 0f3FB8AA3B, %f866;
	mul.f32 	%f883, %f881, 0f40400000;
	sub.f32 	%f884, %f866, %f882;
	fma.rn.f32 	%f885, %f871, 0f3FB8AA3B, %f884;
	fma.rn.f32 	%f886, %f877, 0f3FB8AA3B, %f885;
	fma.rn.f32 	%f887, %f871, 0f32A55E34, %f886;
	fma.rn.f32 	%f888, %f883, %f877, %f887;
	fma.rn.f32 	%f889, %f881, %f871, %f888;
	add.rn.f32 	%f890, %f882, %f889;
	mov.f32 	%f891, 0f40000000;
	mul.rn.f32 	%f892, %f890, %f891;
	cvt.rni.f32.f32 	%f893, %f892;
	sub.f32 	%f894, %f892, %f893;
	neg.f32 	%f895, %f892;
	fma.rn.f32 	%f896, %f890, 0f40000000, %f895;
	neg.f32 	%f897, %f882;
	add.rn.f32 	%f898, %f890, %f897;
	neg.f32 	%f899, %f898;
	add.rn.f32 	%f900, %f889, %f899;
	fma.rn.f32 	%f901, %f900, 0f40000000, %f896;
	add.f32 	%f902, %f894, %f901;
	setp.gt.f32 	%p136, %f893, 0f00000000;
	selp.b32 	%r168, 0, -2097152000, %p136;
	setp.neu.f32 	%p137, %f7, 0f00000000;
	setp.neu.f32 	%p138, %f8, 0f7F800000;
	setp.lt.f32 	%p139, %f892, 0f00000000;
	selp.f32 	%f903, 0f00000000, 0f7F800000, %p139;
	abs.f32 	%f904, %f892;
	setp.gt.f32 	%p140, %f904, 0f43180000;
	cvt.rzi.s32.f32 	%r169, %f893;
	shl.b32 	%r170, %r169, 23;
	sub.s32 	%r171, %r170, %r168;
	mov.b32 	%f905, %r171;
	add.s32 	%r172, %r168, 2130706432;
	mov.b32 	%f906, %r172;
	fma.rn.f32 	%f907, %f902, 0f391FCB8E, 0f3AAF85ED;
	fma.rn.f32 	%f908, %f907, %f902, 0f3C1D9856;
	fma.rn.f32 	%f909, %f908, %f902, 0f3D6357BB;
	fma.rn.f32 	%f910, %f909, %f902, 0f3E75FDEC;
	fma.rn.f32 	%f911, %f910, %f902, 0f3F317218;
	fma.rn.f32 	%f912, %f911, %f902, 0f3F800000;
	mul.f32 	%f913, %f912, %f906;
	mul.f32 	%f914, %f913, %f905;
	selp.f32 	%f1038, %f903, %f914, %p140;
	and.pred  	%p141, %p137, %p138;
	@%p141 bra 	$L__BB28_13;
	add.f32 	%f915, %f7, %f7;
	mov.b32 	%r173, %f915;
	and.b32  	%r174, %r173, 2147483647;
	mov.b32 	%f1038, %r174;
$L__BB28_13:
	add.f32 	%f13, %f1037, %f1038;
	ld.global.f32 	%f14, [%rd3+4];
	abs.f32 	%f15, %f14;
	setp.eq.f32 	%p142, %f14, 0f3F800000;
	mov.f32 	%f1039, 0f3F800000;
	@%p142 bra 	$L__BB28_18;
	setp.num.f32 	%p143, %f15, %f15;
	@%p143 bra 	$L__BB28_16;
	mov.f32 	%f973, 0f40000000;
	add.rn.f32 	%f1039, %f14, %f973;
	bra.uni 	$L__BB28_18;
$L__BB28_16:
	setp.lt.f32 	%p144, %f15, 0f00800000;
	mul.f32 	%f918, %f15, 0f4B800000;
	selp.f32 	%f919, %f918, %f15, %p144;
	mov.b32 	%r175, %f919;
	add.s32 	%r176, %r175, -1060439283;
	and.b32  	%r177, %r176, -8388608;
	sub.s32 	%r178, %r175, %r177;
	mov.b32 	%f920, %r178;
	cvt.rn.f32.s32 	%f921, %r177;
	selp.f32 	%f922, 0fC1C00000, 0f00000000, %p144;
	fma.rn.f32 	%f923, %f921, 0f34000000, %f922;
	add.f32 	%f924, %f920, 0fBF800000;
	add.f32 	%f925, %f920, 0f3F800000;
	rcp.approx.ftz.f32 	%f926, %f925;
	add.f32 	%f927, %f924, %f924;
	mul.f32 	%f928, %f927, %f926;
	mul.f32 	%f929, %f928, %f928;
	neg.f32 	%f930, %f928;
	sub.f32 	%f931, %f924, %f928;
	add.f32 	%f932, %f931, %f931;
	fma.rn.f32 	%f933, %f930, %f924, %f932;
	mul.rn.f32 	%f934, %f926, %f933;
	fma.rn.f32 	%f935, %f929, 0f3A2C32E4, 0f3B52E7DB;
	fma.rn.f32 	%f936, %f935, %f929, 0f3C93BB73;
	fma.rn.f32 	%f937, %f936, %f929, 0f3DF6384F;
	mul.rn.f32 	%f938, %f937, %f929;
	fma.rn.f32 	%f939, %f928, 0f3FB8AA3B, %f923;
	mul.f32 	%f940, %f938, 0f40400000;
	sub.f32 	%f941, %f923, %f939;
	fma.rn.f32 	%f942, %f928, 0f3FB8AA3B, %f941;
	fma.rn.f32 	%f943, %f934, 0f3FB8AA3B, %f942;
	fma.rn.f32 	%f944, %f928, 0f32A55E34, %f943;
	fma.rn.f32 	%f945, %f940, %f934, %f944;
	fma.rn.f32 	%f946, %f938, %f928, %f945;
	add.rn.f32 	%f947, %f939, %f946;
	mov.f32 	%f948, 0f40000000;
	mul.rn.f32 	%f949, %f947, %f948;
	cvt.rni.f32.f32 	%f950, %f949;
	sub.f32 	%f951, %f949, %f950;
	neg.f32 	%f952, %f949;
	fma.rn.f32 	%f953, %f947, 0f40000000, %f952;
	neg.f32 	%f954, %f939;
	add.rn.f32 	%f955, %f947, %f954;
	neg.f32 	%f956, %f955;
	add.rn.f32 	%f957, %f946, %f956;
	fma.rn.f32 	%f958, %f957, 0f40000000, %f953;
	add.f32 	%f959, %f951, %f958;
	setp.gt.f32 	%p145, %f950, 0f00000000;
	selp.b32 	%r179, 0, -2097152000, %p145;
	setp.neu.f32 	%p146, %f14, 0f00000000;
	setp.neu.f32 	%p147, %f15, 0f7F800000;
	setp.lt.f32 	%p148, %f949, 0f00000000;
	selp.f32 	%f960, 0f00000000, 0f7F800000, %p148;
	abs.f32 	%f961, %f949;
	setp.gt.f32 	%p149, %f961, 0f43180000;
	cvt.rzi.s32.f32 	%r180, %f950;
	shl.b32 	%r181, %r180, 23;
	sub.s32 	%r182, %r181, %r179;
	mov.b32 	%f962, %r182;
	add.s32 	%r183, %r179, 2130706432;
	mov.b32 	%f963, %r183;
	fma.rn.f32 	%f964, %f959, 0f391FCB8E, 0f3AAF85ED;
	fma.rn.f32 	%f965, %f964, %f959, 0f3C1D9856;
	fma.rn.f32 	%f966, %f965, %f959, 0f3D6357BB;
	fma.rn.f32 	%f967, %f966, %f959, 0f3E75FDEC;
	fma.rn.f32 	%f968, %f967, %f959, 0f3F317218;
	fma.rn.f32 	%f969, %f968, %f959, 0f3F800000;
	mul.f32 	%f970, %f969, %f963;
	mul.f32 	%f971, %f970, %f962;
	selp.f32 	%f1039, %f960, %f971, %p149;
	and.pred  	%p150, %p146, %p147;
	@%p150 bra 	$L__BB28_18;
	add.f32 	%f972, %f14, %f14;
	mov.b32 	%r184, %f972;
	and.b32  	%r185, %r184, 2147483647;
	mov.b32 	%f1039, %r185;
$L__BB28_18:
	add.f32 	%f20, %f13, %f1039;
	ld.global.f32 	%f21, [%rd4+4];
	abs.f32 	%f22, %f21;
	setp.eq.f32 	%p151, %f21, 0f3F800000;
	mov.f32 	%f1040, 0f3F800000;
	@%p151 bra 	$L__BB28_23;
	setp.num.f32 	%p152, %f22, %f22;
	@%p152 bra 	$L__BB28_21;
	mov.f32 	%f1030, 0f40000000;
	add.rn.f32 	%f1040, %f21, %f1030;
	bra.uni 	$L__BB28_23;
$L__BB28_21:
	setp.lt.f32 	%p153, %f22, 0f00800000;
	mul.f32 	%f975, %f22, 0f4B800000;
	selp.f32 	%f976, %f975, %f22, %p153;
	mov.b32 	%r186, %f976;
	add.s32 	%r187, %r186, -1060439283;
	and.b32  	%r188, %r187, -8388608;
	sub.s32 	%r189, %r186, %r188;
	mov.b32 	%f977, %r189;
	cvt.rn.f32.s32 	%f978, %r188;
	selp.f32 	%f979, 0fC1C00000, 0f00000000, %p153;
	fma.rn.f32 	%f980, %f978, 0f34000000, %f979;
	add.f32 	%f981, %f977, 0fBF800000;
	add.f32 	%f982, %f977, 0f3F800000;
	rcp.approx.ftz.f32 	%f983, %f982;
	add.f32 	%f984, %f981, %f981;
	mul.f32 	%f985, %f984, %f983;
	mul.f32 	%f986, %f985, %f985;
	neg.f32 	%f987, %f985;
	sub.f32 	%f988, %f981, %f985;
	add.f32 	%f989, %f988, %f988;
	fma.rn.f32 	%f990, %f987, %f981, %f989;
	mul.rn.f32 	%f991, %f983, %f990;
	fma.rn.f32 	%f992, %f986, 0f3A2C32E4, 0f3B52E7DB;
	fma.rn.f32 	%f993, %f992, %f986, 0f3C93BB73;
	fma.rn.f32 	%f994, %f993, %f986, 0f3DF6384F;
	mul.rn.f32 	%f995, %f994, %f986;
	fma.rn.f32 	%f996, %f985, 0f3FB8AA3B, %f980;
	mul.f32 	%f997, %f995, 0f40400000;
	sub.f32 	%f998, %f980, %f996;
	fma.rn.f32 	%f999, %f985, 0f3FB8AA3B, %f998;
	fma.rn.f32 	%f1000, %f991, 0f3FB8AA3B, %f999;
	fma.rn.f32 	%f1001, %f985, 0f32A55E34, %f1000;
	fma.rn.f32 	%f1002, %f997, %f991, %f1001;
	fma.rn.f32 	%f1003, %f995, %f985, %f1002;
	add.rn.f32 	%f1004, %f996, %f1003;
	mov.f32 	%f1005, 0f40000000;
	mul.rn.f32 	%f1006, %f1004, %f1005;
	cvt.rni.f32.f32 	%f1007, %f1006;
	sub.f32 	%f1008, %f1006, %f1007;
	neg.f32 	%f1009, %f1006;
	fma.rn.f32 	%f1010, %f1004, 0f40000000, %f1009;
	neg.f32 	%f1011, %f996;
	add.rn.f32 	%f1012, %f1004, %f1011;
	neg.f32 	%f1013, %f1012;
	add.rn.f32 	%f1014, %f1003, %f1013;
	fma.rn.f32 	%f1015, %f1014, 0f40000000, %f1010;
	add.f32 	%f1016, %f1008, %f1015;
	setp.gt.f32 	%p154, %f1007, 0f00000000;
	selp.b32 	%r190, 0, -2097152000, %p154;
	setp.neu.f32 	%p155, %f21, 0f00000000;
	setp.neu.f32 	%p156, %f22, 0f7F800000;
	setp.lt.f32 	%p157, %f1006, 0f00000000;
	selp.f32 	%f1017, 0f00000000, 0f7F800000, %p157;
	abs.f32 	%f1018, %f1006;
	setp.gt.f32 	%p158, %f1018, 0f43180000;
	cvt.rzi.s32.f32 	%r191, %f1007;
	shl.b32 	%r192, %r191, 23;
	sub.s32 	%r193, %r192, %r190;
	mov.b32 	%f1019, %r193;
	add.s32 	%r194, %r190, 2130706432;
	mov.b32 	%f1020, %r194;
	fma.rn.f32 	%f1021, %f1016, 0f391FCB8E, 0f3AAF85ED;
	fma.rn.f32 	%f1022, %f1021, %f1016, 0f3C1D9856;
	fma.rn.f32 	%f1023, %f1022, %f1016, 0f3D6357BB;
	fma.rn.f32 	%f1024, %f1023, %f1016, 0f3E75FDEC;
	fma.rn.f32 	%f1025, %f1024, %f1016, 0f3F317218;
	fma.rn.f32 	%f1026, %f1025, %f1016, 0f3F800000;
	mul.f32 	%f1027, %f1026, %f1020;
	mul.f32 	%f1028, %f1027, %f1019;
	selp.f32 	%f1040, %f1017, %f1028, %p158;
	and.pred  	%p159, %p155, %p156;
	@%p159 bra 	$L__BB28_23;
	add.f32 	%f1029, %f21, %f21;
	mov.b32 	%r195, %f1029;
	and.b32  	%r196, %r195, 2147483647;
	mov.b32 	%f1040, %r196;
$L__BB28_23:
	add.f32 	%f1031, %f20, %f1040;
	sqrt.rn.f32 	%f1032, %f1031;
	div.rn.f32 	%f1033, %f1, %f1032;
	mul.wide.u32 	%rd29, %r5, 8;
	add.s64 	%rd30, %rd2, %rd29;
	div.rn.f32 	%f1034, %f14, %f1032;
	st.global.v2.f32 	[%rd30], {%f1033, %f1034};
	bra.uni 	$L__BB28_91;
$L__BB28_24:
	setp.ne.s32 	%p7, %r1, %r7;
	add.s32 	%r9, %r3, -1;
	setp.ne.s32 	%p8, %r2, %r9;
	or.pred  	%p9, %p7, %p8;
	@%p9 bra 	$L__BB28_46;
	mul.wide.u32 	%rd23, %r5, 8;
	add.s64 	%rd5, %rd1, %rd23;
	ld.global.f32 	%f27, [%rd5];
	abs.f32 	%f28, %f27;
	setp.eq.f32 	%p88, %f27, 0f3F800000;
	mov.f32 	%f1041, 0f3F800000;
	@%p88 bra 	$L__BB28_30;
	setp.num.f32 	%p89, %f28, %f28;
	@%p89 bra 	$L__BB28_28;
	mov.f32 	%f627, 0f40000000;
	add.rn.f32 	%f1041, %f27, %f627;
	bra.uni 	$L__BB28_30;
$L__BB28_28:
	setp.lt.f32 	%p90, %f28, 0f00800000;
	mul.f32 	%f572, %f28, 0f4B800000;
	selp.f32 	%f573, %f572, %f28, %p90;
	mov.b32 	%r107, %f573;
	add.s32 	%r108, %r107, -1060439283;
	and.b32  	%r109, %r108, -8388608;
	sub.s32 	%r110, %r107, %r109;
	mov.b32 	%f574, %r110;
	cvt.rn.f32.s32 	%f575, %r109;
	selp.f32 	%f576, 0fC1C00000, 0f00000000, %p90;
	fma.rn.f32 	%f577, %f575, 0f34000000, %f576;
	add.f32 	%f578, %f574, 0fBF800000;
	add.f32 	%f579, %f574, 0f3F800000;
	rcp.approx.ftz.f32 	%f580, %f579;
	add.f32 	%f581, %f578, %f578;
	mul.f32 	%f582, %f581, %f580;
	mul.f32 	%f583, %f582, %f582;
	neg.f32 	%f584, %f582;
	sub.f32 	%f585, %f578, %f582;
	add.f32 	%f586, %f585, %f585;
	fma.rn.f32 	%f587, %f584, %f578, %f586;
	mul.rn.f32 	%f588, %f580, %f587;
	fma.rn.f32 	%f589, %f583, 0f3A2C32E4, 0f3B52E7DB;
	fma.rn.f32 	%f590, %f589, %f583, 0f3C93BB73;
	fma.rn.f32 	%f591, %f590, %f583, 0f3DF6384F;
	mul.rn.f32 	%f592, %f591, %f583;
	fma.rn.f32 	%f593, %f582, 0f3FB8AA3B, %f577;
	mul.f32 	%f594, %f592, 0f40400000;
	sub.f32 	%f595, %f577, %f593;
	fma.rn.f32 	%f596, %f582, 0f3FB8AA3B, %f595;
	fma.rn.f32 	%f597, %f588, 0f3FB8AA3B, %f596;
	fma.rn.f32 	%f598, %f582, 0f32A55E34, %f597;
	fma.rn.f32 	%f599, %f594, %f588, %f598;
	fma.rn.f32 	%f600, %f592, %f582, %f599;
	add.rn.f32 	%f601, %f593, %f600;
	mov.f32 	%f602, 0f40000000;
	mul.rn.f32 	%f603, %f601, %f602;
	cvt.rni.f32.f32 	%f604, %f603;
	sub.f32 	%f605, %f603, %f604;
	neg.f32 	%f606, %f603;
	fma.rn.f32 	%f607, %f601, 0f40000000, %f606;
	neg.f32 	%f608, %f593;
	add.rn.f32 	%f609, %f601, %f608;
	neg.f32 	%f610, %f609;
	add.rn.f32 	%f611, %f600, %f610;
	fma.rn.f32 	%f612, %f611, 0f40000000, %f607;
	add.f32 	%f613, %f605, %f612;
	setp.gt.f32 	%p91, %f604, 0f00000000;
	selp.b32 	%r111, 0, -2097152000, %p91;
	setp.neu.f32 	%p92, %f27, 0f00000000;
	setp.neu.f32 	%p93, %f28, 0f7F800000;
	setp.lt.f32 	%p94, %f603, 0f00000000;
	selp.f32 	%f614, 0f00000000, 0f7F800000, %p94;
	abs.f32 	%f615, %f603;
	setp.gt.f32 	%p95, %f615, 0f43180000;
	cvt.rzi.s32.f32 	%r112, %f604;
	shl.b32 	%r113, %r112, 23;
	sub.s32 	%r114, %r113, %r111;
	mov.b32 	%f616, %r114;
	add.s32 	%r115, %r111, 2130706432;
	mov.b32 	%f617, %r115;
	fma.rn.f32 	%f618, %f613, 0f391FCB8E, 0f3AAF85ED;
	fma.rn.f32 	%f619, %f618, %f613, 0f3C1D9856;
	fma.rn.f32 	%f620, %f619, %f613, 0f3D6357BB;
	fma.rn.f32 	%f621, %f620, %f613, 0f3E75FDEC;
	fma.rn.f32 	%f622, %f621, %f613, 0f3F317218;
	fma.rn.f32 	%f623, %f622, %f613, 0f3F800000;
	mul.f32 	%f624, %f623, %f617;
	mul.f32 	%f625, %f624, %f616;
	selp.f32 	%f1041, %f614, %f625, %p95;
	and.pred  	%p96, %p92, %p93;
	@%p96 bra 	$L__BB28_30;
	add.f32 	%f626, %f27, %f27;
	mov.b32 	%r116, %f626;
	and.b32  	%r117, %r116, 2147483647;
	mov.b32 	%f1041, %r117;
$L__BB28_30:
	mul.wide.u32 	%rd24, %r4, 8;
	add.s64 	%rd6, %rd1, %rd24;
	ld.global.f32 	%f33, [%rd6];
	abs.f32 	%f34, %f33;
	setp.eq.f32 	%p97, %f33, 0f3F800000;
	mov.f32 	%f1042, 0f3F800000;
	@%p97 bra 	$L__BB28_35;
	setp.num.f32 	%p98, %f34, %f34;
	@%p98 bra 	$L__BB28_33;
	mov.f32 	%f684, 0f40000000;
	add.rn.f32 	%f1042, %f33, %f684;
	bra.uni 	$L__BB28_35;
$L__BB28_33:
	setp.lt.f32 	%p99, %f34, 0f00800000;
	mul.f32 	%f629, %f34, 0f4B800000;
	selp.f32 	%f630, %f629, %f34, %p99;
	mov.b32 	%r118, %f630;
	add.s32 	%r119, %r118, -1060439283;
	and.b32  	%r120, %r119, -8388608;
	sub.s32 	%r121, %r118, %r120;
	mov.b32 	%f631, %r121;
	cvt.rn.f32.s32 	%f632, %r120;
	selp.f32 	%f633, 0fC1C00000, 0f00000000, %p99;
	fma.rn.f32 	%f634, %f632, 0f34000000, %f633;
	add.f32 	%f635, %f631, 0fBF800000;
	add.f32 	%f636, %f631, 0f3F800000;
	rcp.approx.ftz.f32 	%f637, %f636;
	add.f32 	%f638, %f635, %f635;
	mul.f32 	%f639, %f638, %f637;
	mul.f32 	%f640, %f639, %f639;
	neg.f32 	%f641, %f639;
	sub.f32 	%f642, %f635, %f639;
	add.f32 	%f643, %f642, %f642;
	fma.rn.f32 	%f644, %f641, %f635, %f643;
	mul.rn.f32 	%f645, %f637, %f644;
	fma.rn.f32 	%f646, %f640, 0f3A2C32E4, 0f3B52E7DB;
	fma.rn.f32 	%f647, %f646, %f640, 0f3C93BB73;
	fma.rn.f32 	%f648, %f647, %f640, 0f3DF6384F;
	mul.rn.f32 	%f649, %f648, %f640;
	fma.rn.f32 	%f650, %f639, 0f3FB8AA3B, %f634;
	mul.f32 	%f651, %f649, 0f40400000;
	sub.f32 	%f652, %f634, %f650;
	fma.rn.f32 	%f653, %f639, 0f3FB8AA3B, %f652;
	fma.rn.f32 	%f654, %f645, 0f3FB8AA3B, %f653;
	fma.rn.f32 	%f655, %f639, 0f32A55E34, %f654;
	fma.rn.f32 	%f656, %f651, %f645, %f655;
	fma.rn.f32 	%f657, %f649, %f639, %f656;
	add.rn.f32 	%f658, %f650, %f657;
	mov.f32 	%f659, 0f40000000;
	mul.rn.f32 	%f660, %f658, %f659;
	cvt.rni.f32.f32 	%f661, %f660;
	sub.f32 	%f662, %f660, %f661;
	neg.f32 	%f663, %f660;
	fma.rn.f32 	%f664, %f658, 0f40000000, %f663;
	neg.f32 	%f665, %f650;
	add.rn.f32 	%f666, %f658, %f665;
	neg.f32 	%f667, %f666;
	add.rn.f32 	%f668, %f657, %f667;
	fma.rn.f32 	%f669, %f668, 0f40000000, %f664;
	add.f32 	%f670, %f662, %f669;
	setp.gt.f32 	%p100, %f661, 0f00000000;
	selp.b32 	%r122, 0, -2097152000, %p100;
	setp.neu.f32 	%p101, %f33, 0f00000000;
	setp.neu.f32 	%p102, %f34, 0f7F800000;
	setp.lt.f32 	%p103, %f660, 0f00000000;
	selp.f32 	%f671, 0f00000000, 0f7F800000, %p103;
	abs.f32 	%f672, %f660;
	setp.gt.f32 	%p104, %f672, 0f43180000;
	cvt.rzi.s32.f32 	%r123, %f661;
	shl.b32 	%r124, %r123, 23;
	sub.s32 	%r125, %r124, %r122;
	mov.b32 	%f673, %r125;
	add.s32 	%r126, %r122, 2130706432;
	mov.b32 	%f674, %r126;
	fma.rn.f32 	%f675, %f670, 0f391FCB8E, 0f3AAF85ED;
	fma.rn.f32 	%f676, %f675, %f670, 0f3C1D9856;
	fma.rn.f32 	%f677, %f676, %f670, 0f3D6357BB;
	fma.rn.f32 	%f678, %f677, %f670, 0f3E75FDEC;
	fma.rn.f32 	%f679, %f678, %f670, 0f3F317218;
	fma.rn.f32 	%f680, %f679, %f670, 0f3F800000;
	mul.f32 	%f681, %f680, %f674;
	mul.f32 	%f682, %f681, %f673;
	selp.f32 	%f1042, %f671, %f682, %p104;
	and.pred  	%p105, %p101, %p102;
	@%p105 bra 	$L__BB28_35;
	add.f32 	%f683, %f33, %f33;
	mov.b32 	%r127, %f683;
	and.b32  	%r128, %r127, 2147483647;
	mov.b32 	%f1042, %r128;
$L__BB28_35:
	add.f32 	%f39, %f1041, %f1042;
	ld.global.f32 	%f40, [%rd5+4];
	abs.f32 	%f41, %f40;
	setp.eq.f32 	%p106, %f40, 0f3F800000;
	mov.f32 	%f1043, 0f3F800000;
	@%p106 bra 	$L__BB28_40;
	setp.num.f32 	%p107, %f41, %f41;
	@%p107 bra 	$L__BB28_38;
	mov.f32 	%f741, 0f40000000;
	add.rn.f32 	%f1043, %f40, %f741;
	bra.uni 	$L__BB28_40;
$L__BB28_38:
	setp.lt.f32 	%p108, %f41, 0f00800000;
	mul.f32 	%f686, %f41, 0f4B800000;
	selp.f32 	%f687, %f686, %f41, %p108;
	mov.b32 	%r129, %f687;
	add.s32 	%r130, %r129, -1060439283;
	and.b32  	%r131, %r130, -8388608;
	sub.s32 	%r132, %r129, %r131;
	mov.b32 	%f688, %r132;
	cvt.rn.f32.s32 	%f689, %r131;
	selp.f32 	%f690, 0fC1C00000, 0f00000000, %p108;
	fma.rn.f32 	%f691, %f689, 0f34000000, %f690;
	add.f32 	%f692, %f688, 0fBF800000;
	add.f32 	%f693, %f688, 0f3F800000;
	rcp.approx.ftz.f32 	%f694, %f693;
	add.f32 	%f695, %f692, %f692;
	mul.f32 	%f696, %f695, %f694;
	mul.f32 	%f697, %f696, %f696;
	neg.f32 	%f698, %f696;
	sub.f32 	%f699, %f692, %f696;
	add.f32 	%f700, %f699, %f699;
	fma.rn.f32 	%f701, %f698, %f692, %f700;
	mul.rn.f32 	%f702, %f694, %f701;
	fma.rn.f32 	%f703, %f697, 0f3A2C32E4, 0f3B52E7DB;
	fma.rn.f32 	%f704, %f703, %f697, 0f3C93BB73;
	fma.rn.f32 	%f705, %f704, %f697, 0f3DF6384F;
	mul.rn.f32 	%f706, %f705, %f697;
	fma.rn.f32 	%f707, %f696, 0f3FB8AA3B, %f691;
	mul.f32 	%f708, %f706, 0f40400000;
	sub.f32 	%f709, %f691, %f707;
	fma.rn.f32 	%f710, %f696, 0f3FB8AA3B, %f709;
	fma.rn.f32 	%f711, %f702, 0f3FB8AA3B, %f710;
	fma.rn.f32 	%f712, %f696, 0f32A55E34, %f711;
	fma.rn.f32 	%f713, %f708, %f702, %f712;
	fma.rn.f32 	%f714, %f706, %f696, %f713;
	add.rn.f32 	%f715, %f707, %f714;
	mov.f32 	%f716, 0f40000000;
	mul.rn.f32 	%f717, %f715, %f716;
	cvt.rni.f32.f32 	%f718, %f717;
	sub.f32 	%f719, %f717, %f718;
	neg.f32 	%f720, %f717;
	fma.rn.f32 	%f721, %f715, 0f40000000, %f720;
	neg.f32 	%f722, %f707;
	add.rn.f32 	%f723, %f715, %f722;
	neg.f32 	%f724, %f723;
	add.rn.f32 	%f725, %f714, %f724;
	fma.rn.f32 	%f726, %f725, 0f40000000, %f721;
	add.f32 	%f727, %f719, %f726;
	setp.gt.f32 	%p109, %f718, 0f00000000;
	selp.b32 	%r133, 0, -2097152000, %p109;
	setp.neu.f32 	%p110, %f40, 0f00000000;
	setp.neu.f32 	%p111, %f41, 0f7F800000;
	setp.lt.f32 	%p112, %f717, 0f00000000;
	selp.f32 	%f728, 0f00000000, 0f7F800000, %p112;
	abs.f32 	%f729, %f717;
	setp.gt.f32 	%p113, %f729, 0f43180000;
	cvt.rzi.s32.f32 	%r134, %f718;
	shl.b32 	%r135, %r134, 23;
	sub.s32 	%r136, %r135, %r133;
	mov.b32 	%f730, %r136;
	add.s32 	%r137, %r133, 2130706432;
	mov.b32 	%f731, %r137;
	fma.rn.f32 	%f732, %f727, 0f391FCB8E, 0f3AAF85ED;
	fma.rn.f32 	%f733, %f732, %f727, 0f3C1D9856;
	fma.rn.f32 	%f734, %f733, %f727, 0f3D6357BB;
	fma.rn.f32 	%f735, %f734, %f727, 0f3E75FDEC;
	fma.rn.f32 	%f736, %f735, %f727, 0f3F317218;
	fma.rn.f32 	%f737, %f736, %f727, 0f3F800000;
	mul.f32 	%f738, %f737, %f731;
	mul.f32 	%f739, %f738, %f730;
	selp.f32 	%f1043, %f728, %f739, %p113;
	and.pred  	%p114, %p110, %p111;
	@%p114 bra 	$L__BB28_40;
	add.f32 	%f740, %f40, %f40;
	mov.b32 	%r138, %f740;
	and.b32  	%r139, %r138, 2147483647;
	mov.b32 	%f1043, %r139;
$L__BB28_40:
	add.f32 	%f46, %f39, %f1043;
	ld.global.f32 	%f47, [%rd6+4];
	abs.f32 	%f48, %f47;
	setp.eq.f32 	%p115, %f47, 0f3F800000;
	mov.f32 	%f1044, 0f3F800000;
	@%p115 bra 	$L__BB28_45;
	setp.num.f32 	%p116, %f48, %f48;
	@%p116 bra 	$L__BB28_43;
	mov.f32 	%f798, 0f40000000;
	add.rn.f32 	%f1044, %f47, %f798;
	bra.uni 	$L__BB28_45;
$L__BB28_43:
	setp.lt.f32 	%p117, %f48, 0f00800000;
	mul.f32 	%f743, %f48, 0f4B800000;
	selp.f32 	%f744, %f743, %f48, %p117;
	mov.b32 	%r140, %f744;
	add.s32 	%r141, %r140, -1060439283;
	and.b32  	%r142, %r141, -8388608;
	sub.s32 	%r143, %r140, %r142;
	mov.b32 	%f745, %r143;
	cvt.rn.f32.s32 	%f746, %r142;
	selp.f32 	%f747, 0fC1C00000, 0f00000000, %p117;
	fma.rn.f32 	%f748, %f746, 0f34000000, %f747;
	add.f32 	%f749, %f745, 0fBF800000;
	add.f32 	%f750, %f745, 0f3F800000;
	rcp.approx.ftz.f32 	%f751, %f750;
	add.f32 	%f752, %f749, %f749;
	mul.f32 	%f753, %f752, %f751;
	mul.f32 	%f754, %f753, %f753;
	neg.f32 	%f755, %f753;
	sub.f32 	%f756, %f749, %f753;
	add.f32 	%f757, %f756, %f756;
	fma.rn.f32 	%f758, %f755, %f749, %f757;
	mul.rn.f32 	%f759, %f751, %f758;
	fma.rn.f32 	%f760, %f754, 0f3A2C32E4, 0f3B52E7DB;
	fma.rn.f32 	%f761, %f760, %f754, 0f3C93BB73;
	fma.rn.f32 	%f762, %f761, %f754, 0f3DF6384F;
	mul.rn.f32 	%f763, %f762, %f754;
	fma.rn.f32 	%f764, %f753, 0f3FB8AA3B, %f748;
	mul.f32 	%f765, %f763, 0f40400000;
	sub.f32 	%f766, %f748, %f764;
	fma.rn.f32 	%f767, %f753, 0f3FB8AA3B, %f766;
	fma.rn.f32 	%f768, %f759, 0f3FB8AA3B, %f767;
	fma.rn.f32 	%f769, %f753, 0f32A55E34, %f768;
	fma.rn.f32 	%f770, %f765, %f759, %f769;
	fma.rn.f32 	%f771, %f763, %f753, %f770;
	add.rn.f32 	%f772, %f764, %f771;
	mov.f32 	%f773, 0f40000000;
	mul.rn.f32 	%f774, %f772, %f773;
	cvt.rni.f32.f32 	%f775, %f774;
	sub.f32 	%f776, %f774, %f775;
	neg.f32 	%f777, %f774;
	fma.rn.f32 	%f778, %f772, 0f40000000, %f777;
	neg.f32 	%f779, %f764;
	add.rn.f32 	%f780, %f772, %f779;
	neg.f32 	%f781, %f780;
	add.rn.f32 	%f782, %f771, %f781;
	fma.rn.f32 	%f783, %f782, 0f40000000, %f778;
	add.f32 	%f784, %f776, %f783;
	setp.gt.f32 	%p118, %f775, 0f00000000;
	selp.b32 	%r144, 0, -2097152000, %p118;
	setp.neu.f32 	%p119, %f47, 0f00000000;
	setp.neu.f32 	%p120, %f48, 0f7F800000;
	setp.lt.f32 	%p121, %f774, 0f00000000;
	selp.f32 	%f785, 0f00000000, 0f7F800000, %p121;
	abs.f32 	%f786, %f774;
	setp.gt.f32 	%p122, %f786, 0f43180000;
	cvt.rzi.s32.f32 	%r145, %f775;
	shl.b32 	%r146, %r145, 23;
	sub.s32 	%r147, %r146, %r144;
	mov.b32 	%f787, %r147;
	add.s32 	%r148, %r144, 2130706432;
	mov.b32 	%f788, %r148;
	fma.rn.f32 	%f789, %f784, 0f391FCB8E, 0f3AAF85ED;
	fma.rn.f32 	%f790, %f789, %f784, 0f3C1D9856;
	fma.rn.f32 	%f791, %f790, %f784, 0f3D6357BB;
	fma.rn.f32 	%f792, %f791, %f784, 0f3E75FDEC;
	fma.rn.f32 	%f793, %f792, %f784, 0f3F317218;
	fma.rn.f32 	%f794, %f793, %f784, 0f3F800000;
	mul.f32 	%f795, %f794, %f788;
	mul.f32 	%f796, %f795, %f787;
	selp.f32 	%f1044, %f785, %f796, %p122;
	and.pred  	%p123, %p119, %p120;
	@%p123 bra 	$L__BB28_45;
	add.f32 	%f797, %f47, %f47;
	mov.b32 	%r149, %f797;
	and.b32  	%r150, %r149, 2147483647;
	mov.b32 	%f1044, %r150;
$L__BB28_45:
	add.f32 	%f799, %f46, %f1044;
	sqrt.rn.f32 	%f800, %f799;
	div.rn.f32 	%f801, %f27, %f800;
	add.s64 	%rd26, %rd2, %rd23;
	div.rn.f32 	%f802, %f40, %f800;
	st.global.v2.f32 	[%rd26], {%f801, %f802};
	bra.uni 	$L__BB28_91;
$L__BB28_46:
	setp.ne.s32 	%p10, %r2, %r8;
	add.s32 	%r10, %r6, -1;
	setp.ne.s32 	%p11, %r1, %r10;
	or.pred  	%p12, %p11, %p10;
	@%p12 bra 	$L__BB28_68;
	sub.s32 	%r62, %r5, %r1;
	sub.s32 	%r11, %r62, %r1;
	mul.wide.u32 	%rd19, %r62, 8;
	add.s64 	%rd7, %rd1, %rd19;
	ld.global.f32 	%f53, [%rd7];
	abs.f32 	%f54, %f53;
	setp.eq.f32 	%p52, %f53, 0f3F800000;
	mov.f32 	%f1045, 0f3F800000;
	@%p52 bra 	$L__BB28_52;
	setp.num.f32 	%p53, %f54, %f54;
	@%p53 bra 	$L__BB28_50;
	mov.f32 	%f394, 0f40000000;
	add.rn.f32 	%f1045, %f53, %f394;
	bra.uni 	$L__BB28_52;
$L__BB28_50:
	setp.lt.f32 	%p54, %f54, 0f00800000;
	mul.f32 	%f339, %f54, 0f4B800000;
	selp.f32 	%f340, %f339, %f54, %p54;
	mov.b32 	%r63, %f340;
	add.s32 	%r64, %r63, -1060439283;
	and.b32  	%r65, %r64, -8388608;
	sub.s32 	%r66, %r63, %r65;
	mov.b32 	%f341, %r66;
	cvt.rn.f32.s32 	%f342, %r65;
	selp.f32 	%f343, 0fC1C00000, 0f00000000, %p54;
	fma.rn.f32 	%f344, %f342, 0f34000000, %f343;
	add.f32 	%f345, %f341, 0fBF800000;
	add.f32 	%f346, %f341, 0f3F800000;
	rcp.approx.ftz.f32 	%f347, %f346;
	add.f32 	%f348, %f345, %f345;
	mul.f32 	%f349, %f348, %f347;
	mul.f32 	%f350, %f349, %f349;
	neg.f32 	%f351, %f349;
	sub.f32 	%f352, %f345, %f349;
	add.f32 	%f353, %f352, %f352;
	fma.rn.f32 	%f354, %f351, %f345, %f353;
	mul.rn.f32 	%f355, %f347, %f354;
	fma.rn.f32 	%f356, %f350, 0f3A2C32E4, 0f3B52E7DB;
	fma.rn.f32 	%f357, %f356, %f350, 0f3C93BB73;
	fma.rn.f32 	%f358, %f357, %f350, 0f3DF6384F;
	mul.rn.f32 	%f359, %f358, %f350;
	fma.rn.f32 	%f360, %f349, 0f3FB8AA3B, %f344;
	mul.f32 	%f361, %f359, 0f40400000;
	sub.f32 	%f362, %f344, %f360;
	fma.rn.f32 	%f363, %f349, 0f3FB8AA3B, %f362;
	fma.rn.f32 	%f364, %f355, 0f3FB8AA3B, %f363;
	fma.rn.f32 	%f365, %f349, 0f32A55E34, %f364;
	fma.rn.f32 	%f366, %f361, %f355, %f365;
	fma.rn.f32 	%f367, %f359, %f349, %f366;
	add.rn.f32 	%f368, %f360, %f367;
	mov.f32 	%f369, 0f40000000;
	mul.rn.f32 	%f370, %f368, %f369;
	cvt.rni.f32.f32 	%f371, %f370;
	sub.f32 	%f372, %f370, %f371;
	neg.f32 	%f373, %f370;
	fma.rn.f32 	%f374, %f368, 0f40000000, %f373;
	neg.f32 	%f375, %f360;
	add.rn.f32 	%f376, %f368, %f375;
	neg.f32 	%f377, %f376;
	add.rn.f32 	%f378, %f367, %f377;
	fma.rn.f32 	%f379, %f378, 0f40000000, %f374;
	add.f32 	%f380, %f372, %f379;
	setp.gt.f32 	%p55, %f371, 0f00000000;
	selp.b32 	%r67, 0, -2097152000, %p55;
	setp.neu.f32 	%p56, %f53, 0f00000000;
	setp.neu.f32 	%p57, %f54, 0f7F800000;
	setp.lt.f32 	%p58, %f370, 0f00000000;
	selp.f32 	%f381, 0f00000000, 0f7F800000, %p58;
	abs.f32 	%f382, %f370;
	setp.gt.f32 	%p59, %f382, 0f43180000;
	cvt.rzi.s32.f32 	%r68, %f371;
	shl.b32 	%r69, %r68, 23;
	sub.s32 	%r70, %r69, %r67;
	mov.b32 	%f383, %r70;
	add.s32 	%r71, %r67, 2130706432;
	mov.b32 	%f384, %r71;
	fma.rn.f32 	%f385, %f380, 0f391FCB8E, 0f3AAF85ED;
	fma.rn.f32 	%f386, %f385, %f380, 0f3C1D9856;
	fma.rn.f32 	%f387, %f386, %f380, 0f3D6357BB;
	fma.rn.f32 	%f388, %f387, %f380, 0f3E75FDEC;
	fma.rn.f32 	%f389, %f388, %f380, 0f3F317218;
	fma.rn.f32 	%f390, %f389, %f380, 0f3F800000;
	mul.f32 	%f391, %f390, %f384;
	mul.f32 	%f392, %f391, %f383;
	selp.f32 	%f1045, %f381, %f392, %p59;
	and.pred  	%p60, %p56, %p57;
	@%p60 bra 	$L__BB28_52;
	add.f32 	%f393, %f53, %f53;
	mov.b32 	%r72, %f393;
	and.b32  	%r73, %r72, 2147483647;
	mov.b32 	%f1045, %r73;
$L__BB28_52:
	mul.wide.u32 	%rd20, %r11, 8;
	add.s64 	%rd8, %rd1, %rd20;
	ld.global.f32 	%f59, [%rd8];
	abs.f32 	%f60, %f59;
	setp.eq.f32 	%p61, %f59, 0f3F800000;
	mov.f32 	%f1046, 0f3F800000;
	@%p61 bra 	$L__BB28_57;
	setp.num.f32 	%p62, %f60, %f60;
	@%p62 bra 	$L__BB28_55;
	mov.f32 	%f451, 0f40000000;
	add.rn.f32 	%f1046, %f59, %f451;
	bra.uni 	$L__BB28_57;
$L__BB28_55:
	setp.lt.f32 	%p63, %f60, 0f00800000;
	mul.f32 	%f396, %f60, 0f4B800000;
	selp.f32 	%f397, %f396, %f60, %p63;
	mov.b32 	%r74, %f397;
	add.s32 	%r75, %r74, -1060439283;
	and.b32  	%r76, %r75, -8388608;
	sub.s32 	%r77, %r74, %r76;
	mov.b32 	%f398, %r77;
	cvt.rn.f32.s32 	%f399, %r76;
	selp.f32 	%f400, 0fC1C00000, 0f00000000, %p63;
	fma.rn.f32 	%f401, %f399, 0f34000000, %f400;
	add.f32 	%f402, %f398, 0fBF800000;
	add.f32 	%f403, %f398, 0f3F800000;
	rcp.approx.ftz.f32 	%f404, %f403;
	add.f32 	%f405, %f402, %f402;
	mul.f32 	%f406, %f405, %f404;
	mul.f32 	%f407, %f406, %f406;
	neg.f32 	%f408, %f406;
	sub.f32 	%f409, %f402, %f406;
	add.f32 	%f410, %f409, %f409;
	fma.rn.f32 	%f411, %f408, %f402, %f410;
	mul.rn.f32 	%f412, %f404, %f411;
	fma.rn.f32 	%f413, %f407, 0f3A2C32E4, 0f3B52E7DB;
	fma.rn.f32 	%f414, %f413, %f407, 0f3C93BB73;
	fma.rn.f32 	%f415, %f414, %f407, 0f3DF6384F;
	mul.rn.f32 	%f416, %f415, %f407;
	fma.rn.f32 	%f417, %f406, 0f3FB8AA3B, %f401;
	mul.f32 	%f418, %f416, 0f40400000;
	sub.f32 	%f419, %f401, %f417;
	fma.rn.f32 	%f420, %f406, 0f3FB8AA3B, %f419;
	fma.rn.f32 	%f421, %f412, 0f3FB8AA3B, %f420;
	fma.rn.f32 	%f422, %f406, 0f32A55E34, %f421;
	fma.rn.f32 	%f423, %f418, %f412, %f422;
	fma.rn.f32 	%f424, %f416, %f406, %f423;
	add.rn.f32 	%f425, %f417, %f424;
	mov.f32 	%f426, 0f40000000;
	mul.rn.f32 	%f427, %f425, %f426;
	cvt.rni.f32.f32 	%f428, %f427;
	sub.f32 	%f429, %f427, %f428;
	neg.f32 	%f430, %f427;
	fma.rn.f32 	%f431, %f425, 0f40000000, %f430;
	neg.f32 	%f432, %f417;
	add.rn.f32 	%f433, %f425, %f432;
	neg.f32 	%f434, %f433;
	add.rn.f32 	%f435, %f424, %f434;
	fma.rn.f32 	%f436, %f435, 0f40000000, %f431;
	add.f32 	%f437, %f429, %f436;
	setp.gt.f32 	%p64, %f428, 0f00000000;
	selp.b32 	%r78, 0, -2097152000, %p64;
	setp.neu.f32 	%p65, %f59, 0f00000000;
	setp.neu.f32 	%p66, %f60, 0f7F800000;
	setp.lt.f32 	%p67, %f427, 0f00000000;
	selp.f32 	%f438, 0f00000000, 0f7F800000, %p67;
	abs.f32 	%f439, %f427;
	setp.gt.f32 	%p68, %f439, 0f43180000;
	cvt.rzi.s32.f32 	%r79, %f428;
	shl.b32 	%r80, %r79, 23;
	sub.s32 	%r81, %r80, %r78;
	mov.b32 	%f440, %r81;
	add.s32 	%r82, %r78, 2130706432;
	mov.b32 	%f441, %r82;
	fma.rn.f32 	%f442, %f437, 0f391FCB8E, 0f3AAF85ED;
	fma.rn.f32 	%f443, %f442, %f437, 0f3C1D9856;
	fma.rn.f32 	%f444, %f443, %f437, 0f3D6357BB;
	fma.rn.f32 	%f445, %f444, %f437, 0f3E75FDEC;
	fma.rn.f32 	%f446, %f445, %f437, 0f3F317218;
	fma.rn.f32 	%f447, %f446, %f437, 0f3F800000;
	mul.f32 	%f448, %f447, %f441;
	mul.f32 	%f449, %f448, %f440;
	selp.f32 	%f1046, %f438, %f449, %p68;
	and.pred  	%p69, %p65, %p66;
	@%p69 bra 	$L__BB28_57;
	add.f32 	%f450, %f59, %f59;
	mov.b32 	%r83, %f450;
	and.b32  	%r84, %r83, 2147483647;
	mov.b32 	%f1046, %r84;
$L__BB28_57:
	add.f32 	%f65, %f1045, %f1046;
	ld.global.f32 	%f66, [%rd7+4];
	abs.f32 	%f67, %f66;
	setp.eq.f32 	%p70, %f66, 0f3F800000;
	mov.f32 	%f1047, 0f3F800000;
	@%p70 bra 	$L__BB28_62;
	setp.num.f32 	%p71, %f67, %f67;
	@%p71 bra 	$L__BB28_60;
	mov.f32 	%f508, 0f40000000;
	add.rn.f32 	%f1047, %f66, %f508;
	bra.uni 	$L__BB28_62;
$L__BB28_60:
	setp.lt.f32 	%p72, %f67, 0f00800000;
	mul.f32 	%f453, %f67, 0f4B800000;
	selp.f32 	%f454, %f453, %f67, %p72;
	mov.b32 	%r85, %f454;
	add.s32 	%r86, %r85, -1060439283;
	and.b32  	%r87, %r86, -8388608;
	sub.s32 	%r88, %r85, %r87;
	mov.b32 	%f455, %r88;
	cvt.rn.f32.s32 	%f456, %r87;
	selp.f32 	%f457, 0fC1C00000, 0f00000000, %p72;
	fma.rn.f32 	%f458, %f456, 0f34000000, %f457;
	add.f32 	%f459, %f455, 0fBF800000;
	add.f32 	%f460, %f455, 0f3F800000;
	rcp.approx.ftz.f32 	%f461, %f460;
	add.f32 	%f462, %f459, %f459;
	mul.f32 	%f463, %f462, %f461;
	mul.f32 	%f464, %f463, %f463;
	neg.f32 	%f465, %f463;
	sub.f32 	%f466, %f459, %f463;
	add.f32 	%f467, %f466, %f466;
	fma.rn.f32 	%f468, %f465, %f459, %f467;
	mul.rn.f32 	%f469, %f461, %f468;
	fma.rn.f32 	%f470, %f464, 0f3A2C32E4, 0f3B52E7DB;
	fma.rn.f32 	%f471, %f470, %f464, 0f3C93BB73;
	fma.rn.f32 	%f472, %f471, %f464, 0f3DF6384F;
	mul.rn.f32 	%f473, %f472, %f464;
	fma.rn.f32 	%f474, %f463, 0f3FB8AA3B, %f458;
	mul.f32 	%f475, %f473, 0f40400000;
	sub.f32 	%f476, %f458, %f474;
	fma.rn.f32 	%f477, %f463, 0f3FB8AA3B, %f476;
	fma.rn.f32 	%f478, %f469, 0f3FB8AA3B, %f477;
	fma.rn.f32 	%f479, %f463, 0f32A55E34, %f478;
	fma.rn.f32 	%f480, %f475, %f469, %f479;
	fma.rn.f32 	%f481, %f473, %f463, %f480;
	add.rn.f32 	%f482, %f474, %f481;
	mov.f32 	%f483, 0f40000000;
	mul.rn.f32 	%f484, %f482, %f483;
	cvt.rni.f32.f32 	%f485, %f484;
	sub.f32 	%f486, %f484, %f485;
	neg.f32 	%f487, %f484;
	fma.rn.f32 	%f488, %f482, 0f40000000, %f487;
	neg.f32 	%f489, %f474;
	add.rn.f32 	%f490, %f482, %f489;
	neg.f32 	%f491, %f490;
	add.rn.f32 	%f492, %f481, %f491;
	fma.rn.f32 	%f493, %f492, 0f40000000, %f488;
	add.f32 	%f494, %f486, %f493;
	setp.gt.f32 	%p73, %f485, 0f00000000;
	selp.b32 	%r89, 0, -2097152000, %p73;
	setp.neu.f32 	%p74, %f66, 0f00000000;
	setp.neu.f32 	%p75, %f67, 0f7F800000;
	setp.lt.f32 	%p76, %f484, 0f00000000;
	selp.f32 	%f495, 0f00000000, 0f7F800000, %p76;
	abs.f32 	%f496, %f484;
	setp.gt.f32 	%p77, %f496, 0f43180000;
	cvt.rzi.s32.f32 	%r90, %f485;
	shl.b32 	%r91, %r90, 23;
	sub.s32 	%r92, %r91, %r89;
	mov.b32 	%f497, %r92;
	add.s32 	%r93, %r89, 2130706432;
	mov.b32 	%f498, %r93;
	fma.rn.f32 	%f499, %f494, 0f391FCB8E, 0f3AAF85ED;
	fma.rn.f32 	%f500, %f499, %f494, 0f3C1D9856;
	fma.rn.f32 	%f501, %f500, %f494, 0f3D6357BB;
	fma.rn.f32 	%f502, %f501, %f494, 0f3E75FDEC;
	fma.rn.f32 	%f503, %f502, %f494, 0f3F317218;
	fma.rn.f32 	%f504, %f503, %f494, 0f3F800000;
	mul.f32 	%f505, %f504, %f498;
	mul.f32 	%f506, %f505, %f497;
	selp.f32 	%f1047, %f495, %f506, %p77;
	and.pred  	%p78, %p74, %p75;
	@%p78 bra 	$L__BB28_62;
	add.f32 	%f507, %f66, %f66;
	mov.b32 	%r94, %f507;
	and.b32  	%r95, %r94, 2147483647;
	mov.b32 	%f1047, %r95;
$L__BB28_62:
	add.f32 	%f72, %f65, %f1047;
	ld.global.f32 	%f73, [%rd8+4];
	abs.f32 	%f74, %f73;
	setp.eq.f32 	%p79, %f73, 0f3F800000;
	mov.f32 	%f1048, 0f3F800000;
	@%p79 bra 	$L__BB28_67;
	setp.num.f32 	%p80, %f74, %f74;
	@%p80 bra 	$L__BB28_65;
	mov.f32 	%f565, 0f40000000;
	add.rn.f32 	%f1048, %f73, %f565;
	bra.uni 	$L__BB28_67;
$L__BB28_65:
	setp.lt.f32 	%p81, %f74, 0f00800000;
	mul.f32 	%f510, %f74, 0f4B800000;
	selp.f32 	%f511, %f510, %f74, %p81;
	mov.b32 	%r96, %f511;
	add.s32 	%r97, %r96, -1060439283;
	and.b32  	%r98, %r97, -8388608;
	sub.s32 	%r99, %r96, %r98;
	mov.b32 	%f512, %r99;
	cvt.rn.f32.s32 	%f513, %r98;
	selp.f32 	%f514, 0fC1C00000, 0f00000000, %p81;
	fma.rn.f32 	%f515, %f513, 0f34000000, %f514;
	add.f32 	%f516, %f512, 0fBF800000;
	add.f32 	%f517, %f512, 0f3F800000;
	rcp.approx.ftz.f32 	%f518, %f517;
	add.f32 	%f519, %f516, %f516;
	mul.f32 	%f520, %f519, %f518;
	mul.f32 	%f521, %f520, %f520;
	neg.f32 	%f522, %f520;
	sub.f32 	%f523, %f516, %f520;
	add.f32 	%f524, %f523, %f523;
	fma.rn.f32 	%f525, %f522, %f516, %f524;
	mul.rn.f32 	%f526, %f518, %f525;
	fma.rn.f32 	%f527, %f521, 0f3A2C32E4, 0f3B52E7DB;
	fma.rn.f32 	%f528, %f527, %f521, 0f3C93BB73;
	fma.rn.f32 	%f529, %f528, %f521, 0f3DF6384F;
	mul.rn.f32 	%f530, %f529, %f521;
	fma.rn.f32 	%f531, %f520, 0f3FB8AA3B, %f515;
	mul.f32 	%f532, %f530, 0f40400000;
	sub.f32 	%f533, %f515, %f531;
	fma.rn.f32 	%f534, %f520, 0f3FB8AA3B, %f533;
	fma.rn.f32 	%f535, %f526, 0f3FB8AA3B, %f534;
	fma.rn.f32 	%f536, %f520, 0f32A55E34, %f535;
	fma.rn.f32 	%f537, %f532, %f526, %f536;
	fma.rn.f32 	%f538, %f530, %f520, %f537;
	add.rn.f32 	%f539, %f531, %f538;
	mov.f32 	%f540, 0f40000000;
	mul.rn.f32 	%f541, %f539, %f540;
	cvt.rni.f32.f32 	%f542, %f541;
	sub.f32 	%f543, %f541, %f542;
	neg.f32 	%f544, %f541;
	fma.rn.f32 	%f545, %f539, 0f40000000, %f544;
	neg.f32 	%f546, %f531;
	add.rn.f32 	%f547, %f539, %f546;
	neg.f32 	%f548, %f547;
	add.rn.f32 	%f549, %f538, %f548;
	fma.rn.f32 	%f550, %f549, 0f40000000, %f545;
	add.f32 	%f551, %f543, %f550;
	setp.gt.f32 	%p82, %f542, 0f00000000;
	selp.b32 	%r100, 0, -2097152000, %p82;
	setp.neu.f32 	%p83, %f73, 0f00000000;
	setp.neu.f32 	%p84, %f74, 0f7F800000;
	setp.lt.f32 	%p85, %f541, 0f00000000;
	selp.f32 	%f552, 0f00000000, 0f7F800000, %p85;
	abs.f32 	%f553, %f541;
	setp.gt.f32 	%p86, %f553, 0f43180000;
	cvt.rzi.s32.f32 	%r101, %f542;
	shl.b32 	%r102, %r101, 23;
	sub.s32 	%r103, %r102, %r100;
	mov.b32 	%f554, %r103;
	add.s32 	%r104, %r100, 2130706432;
	mov.b32 	%f555, %r104;
	fma.rn.f32 	%f556, %f551, 0f391FCB8E, 0f3AAF85ED;
	fma.rn.f32 	%f557, %f556, %f551, 0f3C1D9856;
	fma.rn.f32 	%f558, %f557, %f551, 0f3D6357BB;
	fma.rn.f32 	%f559, %f558, %f551, 0f3E75FDEC;
	fma.rn.f32 	%f560, %f559, %f551, 0f3F317218;
	fma.rn.f32 	%f561, %f560, %f551, 0f3F800000;
	mul.f32 	%f562, %f561, %f555;
	mul.f32 	%f563, %f562, %f554;
	selp.f32 	%f1048, %f552, %f563, %p86;
	and.pred  	%p87, %p83, %p84;
	@%p87 bra 	$L__BB28_67;
	add.f32 	%f564, %f73, %f73;
	mov.b32 	%r105, %f564;
	and.b32  	%r106, %r105, 2147483647;
	mov.b32 	%f1048, %r106;
$L__BB28_67:
	add.f32 	%f566, %f72, %f1048;
	sqrt.rn.f32 	%f567, %f566;
	neg.f32 	%f568, %f53;
	div.rn.f32 	%f569, %f568, %f567;
	mul.wide.u32 	%rd21, %r5, 8;
	add.s64 	%rd22, %rd2, %rd21;
	div.rn.f32 	%f570, %f66, %f567;
	st.global.v2.f32 	[%rd22], {%f569, %f570};
	bra.uni 	$L__BB28_91;
$L__BB28_68:
	setp.ne.s32 	%p13, %r1, %r10;
	setp.ne.s32 	%p14, %r2, %r9;
	or.pred  	%p15, %p13, %p14;
	@%p15 bra 	$L__BB28_90;
	sub.s32 	%r12, %r5, %r6;
	sub.s32 	%r17, %r12, %r1;
	mul.wide.u32 	%rd15, %r17, 8;
	add.s64 	%rd9, %rd1, %rd15;
	ld.global.f32 	%f79, [%rd9];
	abs.f32 	%f80, %f79;
	setp.eq.f32 	%p16, %f79, 0f3F800000;
	mov.f32 	%f1049, 0f3F800000;
	@%p16 bra 	$L__BB28_74;
	setp.num.f32 	%p17, %f80, %f80;
	@%p17 bra 	$L__BB28_72;
	mov.f32 	%f162, 0f40000000;
	add.rn.f32 	%f1049, %f79, %f162;
	bra.uni 	$L__BB28_74;
$L__BB28_72:
	setp.lt.f32 	%p18, %f80, 0f00800000;
	mul.f32 	%f107, %f80, 0f4B800000;
	selp.f32 	%f108, %f107, %f80, %p18;
	mov.b32 	%r18, %f108;
	add.s32 	%r19, %r18, -1060439283;
	and.b32  	%r20, %r19, -8388608;
	sub.s32 	%r21, %r18, %r20;
	mov.b32 	%f109, %r21;
	cvt.rn.f32.s32 	%f110, %r20;
	selp.f32 	%f111, 0fC1C00000, 0f00000000, %p18;
	fma.rn.f32 	%f112, %f110, 0f34000000, %f111;
	add.f32 	%f113, %f109, 0fBF800000;
	add.f32 	%f114, %f109, 0f3F800000;
	rcp.approx.ftz.f32 	%f115, %f114;
	add.f32 	%f116, %f113, %f113;
	mul.f32 	%f117, %f116, %f115;
	mul.f32 	%f118, %f117, %f117;
	neg.f32 	%f119, %f117;
	sub.f32 	%f120, %f113, %f117;
	add.f32 	%f121, %f120, %f120;
	fma.rn.f32 	%f122, %f119, %f113, %f121;
	mul.rn.f32 	%f123, %f115, %f122;
	fma.rn.f32 	%f124, %f118, 0f3A2C32E4, 0f3B52E7DB;
	fma.rn.f32 	%f125, %f124, %f118, 0f3C93BB73;
	fma.rn.f32 	%f126, %f125, %f118, 0f3DF6384F;
	mul.rn.f32 	%f127, %f126, %f118;
	fma.rn.f32 	%f128, %f117, 0f3FB8AA3B, %f112;
	mul.f32 	%f129, %f127, 0f40400000;
	sub.f32 	%f130, %f112, %f128;
	fma.rn.f32 	%f131, %f117, 0f3FB8AA3B, %f130;
	fma.rn.f32 	%f132, %f123, 0f3FB8AA3B, %f131;
	fma.rn.f32 	%f133, %f117, 0f32A55E34, %f132;
	fma.rn.f32 	%f134, %f129, %f123, %f133;
	fma.rn.f32 	%f135, %f127, %f117, %f134;
	add.rn.f32 	%f136, %f128, %f135;
	mov.f32 	%f137, 0f40000000;
	mul.rn.f32 	%f138, %f136, %f137;
	cvt.rni.f32.f32 	%f139, %f138;
	sub.f32 	%f140, %f138, %f139;
	neg.f32 	%f141, %f138;
	fma.rn.f32 	%f142, %f136, 0f40000000, %f141;
	neg.f32 	%f143, %f128;
	add.rn.f32 	%f144, %f136, %f143;
	neg.f32 	%f145, %f144;
	add.rn.f32 	%f146, %f135, %f145;
	fma.rn.f32 	%f147, %f146, 0f40000000, %f142;
	add.f32 	%f148, %f140, %f147;
	setp.gt.f32 	%p19, %f139, 0f00000000;
	selp.b32 	%r22, 0, -2097152000, %p19;
	setp.neu.f32 	%p20, %f79, 0f00000000;
	setp.neu.f32 	%p21, %f80, 0f7F800000;
	setp.lt.f32 	%p22, %f138, 0f00000000;
	selp.f32 	%f149, 0f00000000, 0f7F800000, %p22;
	abs.f32 	%f150, %f138;
	setp.gt.f32 	%p23, %f150, 0f43180000;
	cvt.rzi.s32.f32 	%r23, %f139;
	shl.b32 	%r24, %r23, 23;
	sub.s32 	%r25, %r24, %r22;
	mov.b32 	%f151, %r25;
	add.s32 	%r26, %r22, 2130706432;
	mov.b32 	%f152, %r26;
	fma.rn.f32 	%f153, %f148, 0f391FCB8E, 0f3AAF85ED;
	fma.rn.f32 	%f154, %f153, %f148, 0f3C1D9856;
	fma.rn.f32 	%f155, %f154, %f148, 0f3D6357BB;
	fma.rn.f32 	%f156, %f155, %f148, 0f3E75FDEC;
	fma.rn.f32 	%f157, %f156, %f148, 0f3F317218;
	fma.rn.f32 	%f158, %f157, %f148, 0f3F800000;
	mul.f32 	%f159, %f158, %f152;
	mul.f32 	%f160, %f159, %f151;
	selp.f32 	%f1049, %f149, %f160, %p23;
	and.pred  	%p24, %p20, %p21;
	@%p24 bra 	$L__BB28_74;
	add.f32 	%f161, %f79, %f79;
	mov.b32 	%r27, %f161;
	and.b32  	%r28, %r27, 2147483647;
	mov.b32 	%f1049, %r28;
$L__BB28_74:
	mul.wide.u32 	%rd16, %r12, 8;
	add.s64 	%rd10, %rd1, %rd16;
	ld.global.f32 	%f85, [%rd10];
	abs.f32 	%f86, %f85;
	setp.eq.f32 	%p25, %f85, 0f3F800000;
	mov.f32 	%f1050, 0f3F800000;
	@%p25 bra 	$L__BB28_79;
	setp.num.f32 	%p26, %f86, %f86;
	@%p26 bra 	$L__BB28_77;
	mov.f32 	%f219, 0f40000000;
	add.rn.f32 	%f1050, %f85, %f219;
	bra.uni 	$L__BB28_79;
$L__BB28_77:
	setp.lt.f32 	%p27, %f86, 0f00800000;
	mul.f32 	%f164, %f86, 0f4B800000;
	selp.f32 	%f165, %f164, %f86, %p27;
	mov.b32 	%r29, %f165;
	add.s32 	%r30, %r29, -1060439283;
	and.b32  	%r31, %r30, -8388608;
	sub.s32 	%r32, %r29, %r31;
	mov.b32 	%f166, %r32;
	cvt.rn.f32.s32 	%f167, %r31;
	selp.f32 	%f168, 0fC1C00000, 0f00000000, %p27;
	fma.rn.f32 	%f169, %f167, 0f34000000, %f168;
	add.f32 	%f170, %f166, 0fBF800000;
	add.f32 	%f171, %f166, 0f3F800000;
	rcp.approx.ftz.f32 	%f172, %f171;
	add.f32 	%f173, %f170, %f170;
	mul.f32 	%f174, %f173, %f172;
	mul.f32 	%f175, %f174, %f174;
	neg.f32 	%f176, %f174;
	sub.f32 	%f177, %f170, %f174;
	add.f32 	%f178, %f177, %f177;
	fma.rn.f32 	%f179, %f176, %f170, %f178;
	mul.rn.f32 	%f180, %f172, %f179;
	fma.rn.f32 	%f181, %f175, 0f3A2C32E4, 0f3B52E7DB;
	fma.rn.f32 	%f182, %f181, %f175, 0f3C93BB73;
	fma.rn.f32 	%f183, %f182, %f175, 0f3DF6384F;
	mul.rn.f32 	%f184, %f183, %f175;
	fma.rn.f32 	%f185, %f174, 0f3FB8AA3B, %f169;
	mul.f32 	%f186, %f184, 0f40400000;
	sub.f32 	%f187, %f169, %f185;
	fma.rn.f32 	%f188, %f174, 0f3FB8AA3B, %f187;
	fma.rn.f32 	%f189, %f180, 0f3FB8AA3B, %f188;
	fma.rn.f32 	%f190, %f174, 0f32A55E34, %f189;
	fma.rn.f32 	%f191, %f186, %f180, %f190;
	fma.rn.f32 	%f192, %f184, %f174, %f191;
	add.rn.f32 	%f193, %f185, %f192;
	mov.f32 	%f194, 0f40000000;
	mul.rn.f32 	%f195, %f193, %f194;
	cvt.rni.f32.f32 	%f196, %f195;
	sub.f32 	%f197, %f195, %f196;
	neg.f32 	%f198, %f195;
	fma.rn.f32 	%f199, %f193, 0f40000000, %f198;
	neg.f32 	%f200, %f185;
	add.rn.f32 	%f201, %f193, %f200;
	neg.f32 	%f202, %f201;
	add.rn.f32 	%f203, %f192, %f202;
	fma.rn.f32 	%f204, %f203, 0f40000000, %f199;
	add.f32 	%f205, %f197, %f204;
	setp.gt.f32 	%p28, %f196, 0f00000000;
	selp.b32 	%r33, 0, -2097152000, %p28;
	setp.neu.f32 	%p29, %f85, 0f00000000;
	setp.neu.f32 	%p30, %f86, 0f7F800000;
	setp.lt.f32 	%p31, %f195, 0f00000000;
	selp.f32 	%f206, 0f00000000, 0f7F800000, %p31;
	abs.f32 	%f207, %f195;
	setp.gt.f32 	%p32, %f207, 0f43180000;
	cvt.rzi.s32.f32 	%r34, %f196;
	shl.b32 	%r35, %r34, 23;
	sub.s32 	%r36, %r35, %r33;
	mov.b32 	%f208, %r36;
	add.s32 	%r37, %r33, 2130706432;
	mov.b32 	%f209, %r37;
	fma.rn.f32 	%f210, %f205, 0f391FCB8E, 0f3AAF85ED;
	fma.rn.f32 	%f211, %f210, %f205, 0f3C1D9856;
	fma.rn.f32 	%f212, %f211, %f205, 0f3D6357BB;
	fma.rn.f32 	%f213, %f212, %f205, 0f3E75FDEC;
	fma.rn.f32 	%f214, %f213, %f205, 0f3F317218;
	fma.rn.f32 	%f215, %f214, %f205, 0f3F800000;
	mul.f32 	%f216, %f215, %f209;
	mul.f32 	%f217, %f216, %f208;
	selp.f32 	%f1050, %f206, %f217, %p32;
	and.pred  	%p33, %p29, %p30;
	@%p33 bra 	$L__BB28_79;
	add.f32 	%f218, %f85, %f85;
	mov.b32 	%r38, %f218;
	and.b32  	%r39, %r38, 2147483647;
	mov.b32 	%f1050, %r39;
$L__BB28_79:
	add.f32 	%f91, %f1049, %f1050;
	ld.global.f32 	%f92, [%rd9+4];
	abs.f32 	%f93, %f92;
	setp.eq.f32 	%p34, %f92, 0f3F800000;
	mov.f32 	%f1051, 0f3F800000;
	@%p34 bra 	$L__BB28_84;
	setp.num.f32 	%p35, %f93, %f93;
	@%p35 bra 	$L__BB28_82;
	mov.f32 	%f276, 0f40000000;
	add.rn.f32 	%f1051, %f92, %f276;
	bra.uni 	$L__BB28_84;
$L__BB28_82:
	setp.lt.f32 	%p36, %f93, 0f00800000;
	mul.f32 	%f221, %f93, 0f4B800000;
	selp.f32 	%f222, %f221, %f93, %p36;
	mov.b32 	%r40, %f222;
	add.s32 	%r41, %r40, -1060439283;
	and.b32  	%r42, %r41, -8388608;
	sub.s32 	%r43, %r40, %r42;
	mov.b32 	%f223, %r43;
	cvt.rn.f32.s32 	%f224, %r42;
	selp.f32 	%f225, 0fC1C00000, 0f00000000, %p36;
	fma.rn.f32 	%f226, %f224, 0f34000000, %f225;
	add.f32 	%f227, %f223, 0fBF800000;
	add.f32 	%f228, %f223, 0f3F800000;
	rcp.approx.ftz.f32 	%f229, %f228;
	add.f32 	%f230, %f227, %f227;
	mul.f32 	%f231, %f230, %f229;
	mul.f32 	%f232, %f231, %f231;
	neg.f32 	%f233, %f231;
	sub.f32 	%f234, %f227, %f231;
	add.f32 	%f235, %f234, %f234;
	fma.rn.f32 	%f236, %f233, %f227, %f235;
	mul.rn.f32 	%f237, %f229, %f236;
	fma.rn.f32 	%f238, %f232, 0f3A2C32E4, 0f3B52E7DB;
	fma.rn.f32 	%f239, %f238, %f232, 0f3C93BB73;
	fma.rn.f32 	%f240, %f239, %f232, 0f3DF6384F;
	mul.rn.f32 	%f241, %f240, %f232;
	fma.rn.f32 	%f242, %f231, 0f3FB8AA3B, %f226;
	mul.f32 	%f243, %f241, 0f40400000;
	sub.f32 	%f244, %f226, %f242;
	fma.rn.f32 	%f245, %f231, 0f3FB8AA3B, %f244;
	fma.rn.f32 	%f246, %f237, 0f3FB8AA3B, %f245;
	fma.rn.f32 	%f247, %f231, 0f32A55E34, %f246;
	fma.rn.f32 	%f248, %f243, %f237, %f247;
	fma.rn.f32 	%f249, %f241, %f231, %f248;
	add.rn.f32 	%f250, %f242, %f249;
	mov.f32 	%f251, 0f40000000;
	mul.rn.f32 	%f252, %f250, %f251;
	cvt.rni.f32.f32 	%f253, %f252;
	sub.f32 	%f254, %f252, %f253;
	neg.f32 	%f255, %f252;
	fma.rn.f32 	%f256, %f250, 0f40000000, %f255;
	neg.f32 	%f257, %f242;
	add.rn.f32 	%f258, %f250, %f257;
	neg.f32 	%f259, %f258;
	add.rn.f32 	%f260, %f249, %f259;
	fma.rn.f32 	%f261, %f260, 0f40000000, %f256;
	add.f32 	%f262, %f254, %f261;
	setp.gt.f32 	%p37, %f253, 0f00000000;
	selp.b32 	%r44, 0, -2097152000, %p37;
	setp.neu.f32 	%p38, %f92, 0f00000000;
	setp.neu.f32 	%p39, %f93, 0f7F800000;
	setp.lt.f32 	%p40, %f252, 0f00000000;
	selp.f32 	%f263, 0f00000000, 0f7F800000, %p40;
	abs.f32 	%f264, %f252;
	setp.gt.f32 	%p41, %f264, 0f43180000;
	cvt.rzi.s32.f32 	%r45, %f253;
	shl.b32 	%r46, %r45, 23;
	sub.s32 	%r47, %r46, %r44;
	mov.b32 	%f265, %r47;
	add.s32 	%r48, %r44, 2130706432;
	mov.b32 	%f266, %r48;
	fma.rn.f32 	%f267, %f262, 0f391FCB8E, 0f3AAF85ED;
	fma.rn.f32 	%f268, %f267, %f262, 0f3C1D9856;
	fma.rn.f32 	%f269, %f268, %f262, 0f3D6357BB;
	fma.rn.f32 	%f270, %f269, %f262, 0f3E75FDEC;
	fma.rn.f32 	%f271, %f270, %f262, 0f3F317218;
	fma.rn.f32 	%f272, %f271, %f262, 0f3F800000;
	mul.f32 	%f273, %f272, %f266;
	mul.f32 	%f274, %f273, %f265;
	selp.f32 	%f1051, %f263, %f274, %p41;
	and.pred  	%p42, %p38, %p39;
	@%p42 bra 	$L__BB28_84;
	add.f32 	%f275, %f92, %f92;
	mov.b32 	%r49, %f275;
	and.b32  	%r50, %r49, 2147483647;
	mov.b32 	%f1051, %r50;
$L__BB28_84:
	add.f32 	%f98, %f91, %f1051;
	ld.global.f32 	%f99, [%rd10+4];
	abs.f32 	%f100, %f99;
	setp.eq.f32 	%p43, %f99, 0f3F800000;
	mov.f32 	%f1052, 0f3F800000;
	@%p43 bra 	$L__BB28_89;
	setp.num.f32 	%p44, %f100, %f100;
	@%p44 bra 	$L__BB28_87;
	mov.f32 	%f333, 0f40000000;
	add.rn.f32 	%f1052, %f99, %f333;
	bra.uni 	$L__BB28_89;
$L__BB28_87:
	setp.lt.f32 	%p45, %f100, 0f00800000;
	mul.f32 	%f278, %f100, 0f4B800000;
	selp.f32 	%f279, %f278, %f100, %p45;
	mov.b32 	%r51, %f279;
	add.s32 	%r52, %r51, -1060439283;
	and.b32  	%r53, %r52, -8388608;
	sub.s32 	%r54, %r51, %r53;
	mov.b32 	%f280, %r54;
	cvt.rn.f32.s32 	%f281, %r53;
	selp.f32 	%f282, 0fC1C00000, 0f00000000, %p45;
	fma.rn.f32 	%f283, %f281, 0f34000000, %f282;
	add.f32 	%f284, %f280, 0fBF800000;
	add.f32 	%f285, %f280, 0f3F800000;
	rcp.approx.ftz.f32 	%f286, %f285;
	add.f32 	%f287, %f284, %f284;
	mul.f32 	%f288, %f287, %f286;
	mul.f32 	%f289, %f288, %f288;
	neg.f32 	%f290, %f288;
	sub.f32 	%f291, %f284, %f288;
	add.f32 	%f292, %f291, %f291;
	fma.rn.f32 	%f293, %f290, %f284, %f292;
	mul.rn.f32 	%f294, %f286, %f293;
	fma.rn.f32 	%f295, %f289, 0f3A2C32E4, 0f3B52E7DB;
	fma.rn.f32 	%f296, %f295, %f289, 0f3C93BB73;
	fma.rn.f32 	%f297, %f296, %f289, 0f3DF6384F;
	mul.rn.f32 	%f298, %f297, %f289;
	fma.rn.f32 	%f299, %f288, 0f3FB8AA3B, %f283;
	mul.f32 	%f300, %f298, 0f40400000;
	sub.f32 	%f301, %f283, %f299;
	fma.rn.f32 	%f302, %f288, 0f3FB8AA3B, %f301;
	fma.rn.f32 	%f303, %f294, 0f3FB8AA3B, %f302;
	fma.rn.f32 	%f304, %f288, 0f32A55E34, %f303;
	fma.rn.f32 	%f305, %f300, %f294, %f304;
	fma.rn.f32 	%f306, %f298, %f288, %f305;
	add.rn.f32 	%f307, %f299, %f306;
	mov.f32 	%f308, 0f40000000;
	mul.rn.f32 	%f309, %f307, %f308;
	cvt.rni.f32.f32 	%f310, %f309;
	sub.f32 	%f311, %f309, %f310;
	neg.f32 	%f312, %f309;
	fma.rn.f32 	%f313, %f307, 0f40000000, %f312;
	neg.f32 	%f314, %f299;
	add.rn.f32 	%f315, %f307, %f314;
	neg.f32 	%f316, %f315;
	add.rn.f32 	%f317, %f306, %f316;
	fma.rn.f32 	%f318, %f317, 0f40000000, %f313;
	add.f32 	%f319, %f311, %f318;
	setp.gt.f32 	%p46, %f310, 0f00000000;
	selp.b32 	%r55, 0, -2097152000, %p46;
	setp.neu.f32 	%p47, %f99, 0f00000000;
	setp.neu.f32 	%p48, %f100, 0f7F800000;
	setp.lt.f32 	%p49, %f309, 0f00000000;
	selp.f32 	%f320, 0f00000000, 0f7F800000, %p49;
	abs.f32 	%f321, %f309;
	setp.gt.f32 	%p50, %f321, 0f43180000;
	cvt.rzi.s32.f32 	%r56, %f310;
	shl.b32 	%r57, %r56, 23;
	sub.s32 	%r58, %r57, %r55;
	mov.b32 	%f322, %r58;
	add.s32 	%r59, %r55, 2130706432;
	mov.b32 	%f323, %r59;
	fma.rn.f32 	%f324, %f319, 0f391FCB8E, 0f3AAF85ED;
	fma.rn.f32 	%f325, %f324, %f319, 0f3C1D9856;
	fma.rn.f32 	%f326, %f325, %f319, 0f3D6357BB;
	fma.rn.f32 	%f327, %f326, %f319, 0f3E75FDEC;
	fma.rn.f32 	%f328, %f327, %f319, 0f3F317218;
	fma.rn.f32 	%f329, %f328, %f319, 0f3F800000;
	mul.f32 	%f330, %f329, %f323;
	mul.f32 	%f331, %f330, %f322;
	selp.f32 	%f1052, %f320, %f331, %p50;
	and.pred  	%p51, %p47, %p48;
	@%p51 bra 	$L__BB28_89;
	add.f32 	%f332, %f99, %f99;
	mov.b32 	%r60, %f332;
	and.b32  	%r61, %r60, 2147483647;
	mov.b32 	%f1052, %r61;
$L__BB28_89:
	add.f32 	%f334, %f98, %f1052;
	sqrt.rn.f32 	%f335, %f334;
	div.rn.f32 	%f336, %f79, %f335;
	mul.wide.u32 	%rd17, %r5, 8;
	add.s64 	%rd18, %rd2, %rd17;
	div.rn.f32 	%f337, %f92, %f335;
	st.global.v2.f32 	[%rd18], {%f336, %f337};
	bra.uni 	$L__BB28_91;
$L__BB28_90:
	mul.wide.u32 	%rd13, %r5, 8;
	add.s64 	%rd14, %rd2, %rd13;
	mov.f32 	%f105, 0f00000000;
	st.global.v2.f32 	[%rd14], {%f105, %f105};
$L__BB28_91:
	ret;

}
	// .globl	_Z13get_cc_kernelP6float2S0_Pf
.visible .entry _Z13get_cc_kernelP6float2S0_Pf(
	.param .u64 .ptr .align 1 _Z13get_cc_kernelP6float2S0_Pf_param_0,
	.param .u64 .ptr .align 1 _Z13get_cc_kernelP6float2S0_Pf_param_1,
	.param .u64 .ptr .align 1 _Z13get_cc_kernelP6float2S0_Pf_param_2
)
{
	.reg .b32 	%r<4>;
	.reg .b32 	%f<7>;
	.reg .b64 	%rd<11>;

	ld.param.u64 	%rd1, [_Z13get_cc_kernelP6float2S0_Pf_param_0];
	ld.param.u64 	%rd2, [_Z13get_cc_kernelP6float2S0_Pf_param_1];
	ld.param.u64 	%rd3, [_Z13get_cc_kernelP6float2S0_Pf_param_2];
	cvta.to.global.u64 	%rd4, %rd1;
	cvta.to.global.u64 	%rd5, %rd3;
	cvta.to.global.u64 	%rd6, %rd2;
	mov.u32 	%r1, %ctaid.x;
	mov.u32 	%r2, %nctaid.x;
	mad.lo.s32 	%r3, %r1, %r2, %r1;
	mul.wide.u32 	%rd7, %r3, 8;
	add.s64 	%rd8, %rd6, %rd7;
	ld.global.v2.f32 	{%f1, %f2}, [%rd8];
	ld.global.f32 	%f3, [%rd5];
	mul.f32 	%f4, %f1, %f3;
	mul.wide.u32 	%rd9, %r1, 8;
	add.s64 	%rd10, %rd4, %rd9;
	st.global.f32 	[%rd10], %f4;
	ld.global.f32 	%f5, [%rd5];
	mul.f32 	%f6, %f2, %f5;
	st.global.f32 	[%rd10+4], %f6;
	ret;

}
	// .globl	_Z20next_residual_kernelP6float2PfS1_
.visible .entry _Z20next_residual_kernelP6float2PfS1_(
	.param .u64 .ptr .align 1 _Z20next_residual_kernelP6float2PfS1__param_0,
	.param .u64 .ptr .align 1 _Z20next_residual_kernelP6float2PfS1__param_1,
	.param .u64 .ptr .align 1 _Z20next_residual_kernelP6float2PfS1__param_2
)
{
	.reg .pred 	%p<19>;
	.reg .b32 	%r<23>;
	.reg .b32 	%f<133>;
	.reg .b64 	%rd<7>;

	ld.param.u64 	%rd3, [_Z20next_residual_kernelP6float2PfS1__param_0];
	ld.param.u64 	%rd4, [_Z20next_residual_kernelP6float2PfS1__param_1];
	ld.param.u64 	%rd2, [_Z20next_residual_kernelP6float2PfS1__param_2];
	cvta.to.global.u64 	%rd1, %rd3;
	cvta.to.global.u64 	%rd5, %rd4;
	ld.global.f32 	%f1, [%rd5];
	ld.global.f32 	%f2, [%rd1];
	abs.f32 	%f3, %f2;
	setp.eq.f32 	%p1, %f2, 0f3F800000;
	mov.f32 	%f131, 0f3F800000;
	@%p1 bra 	$L__BB30_5;
	setp.num.f32 	%p2, %f3, %f3;
	@%p2 bra 	$L__BB30_3;
	mov.f32 	%f70, 0f40000000;
	add.rn.f32 	%f131, %f2, %f70;
	bra.uni 	$L__BB30_5;
$L__BB30_3:
	setp.lt.f32 	%p3, %f3, 0f00800000;
	mul.f32 	%f15, %f3, 0f4B800000;
	selp.f32 	%f16, %f15, %f3, %p3;
	mov.b32 	%r1, %f16;
	add.s32 	%r2, %r1, -1060439283;
	and.b32  	%r3, %r2, -8388608;
	sub.s32 	%r4, %r1, %r3;
	mov.b32 	%f17, %r4;
	cvt.rn.f32.s32 	%f18, %r3;
	selp.f32 	%f19, 0fC1C00000, 0f00000000, %p3;
	fma.rn.f32 	%f20, %f18, 0f34000000, %f19;
	add.f32 	%f21, %f17, 0fBF800000;
	add.f32 	%f22, %f17, 0f3F800000;
	rcp.approx.ftz.f32 	%f23, %f22;
	add.f32 	%f24, %f21, %f21;
	mul.f32 	%f25, %f24, %f23;
	mul.f32 	%f26, %f25, %f25;
	neg.f32 	%f27, %f25;
	sub.f32 	%f28, %f21, %f25;
	add.f32 	%f29, %f28, %f28;
	fma.rn.f32 	%f30, %f27, %f21, %f29;
	mul.rn.f32 	%f31, %f23, %f30;
	fma.rn.f32 	%f32, %f26, 0f3A2C32E4, 0f3B52E7DB;
	fma.rn.f32 	%f33, %f32, %f26, 0f3C93BB73;
	fma.rn.f32 	%f34, %f33, %f26, 0f3DF6384F;
	mul.rn.f32 	%f35, %f34, %f26;
	fma.rn.f32 	%f36, %f25, 0f3FB8AA3B, %f20;
	mul.f32 	%f37, %f35, 0f40400000;
	sub.f32 	%f38, %f20, %f36;
	fma.rn.f32 	%f39, %f25, 0f3FB8AA3B, %f38;
	fma.rn.f32 	%f40, %f31, 0f3FB8AA3B, %f39;
	fma.rn.f32 	%f41, %f25, 0f32A55E34, %f40;
	fma.rn.f32 	%f42, %f37, %f31, %f41;
	fma.rn.f32 	%f43, %f35, %f25, %f42;
	add.rn.f32 	%f44, %f36, %f43;
	mov.f32 	%f45, 0f40000000;
	mul.rn.f32 	%f46, %f44, %f45;
	cvt.rni.f32.f32 	%f47, %f46;
	sub.f32 	%f48, %f46, %f47;
	neg.f32 	%f49, %f46;
	fma.rn.f32 	%f50, %f44, 0f40000000, %f49;
	neg.f32 	%f51, %f36;
	add.rn.f32 	%f52, %f44, %f51;
	neg.f32 	%f53, %f52;
	add.rn.f32 	%f54, %f43, %f53;
	fma.rn.f32 	%f55, %f54, 0f40000000, %f50;
	add.f32 	%f56, %f48, %f55;
	setp.gt.f32 	%p4, %f47, 0f00000000;
	selp.b32 	%r5, 0, -2097152000, %p4;
	setp.neu.f32 	%p5, %f2, 0f00000000;
	setp.neu.f32 	%p6, %f3, 0f7F800000;
	setp.lt.f32 	%p7, %f46, 0f00000000;
	selp.f32 	%f57, 0f00000000, 0f7F800000, %p7;
	abs.f32 	%f58, %f46;
	setp.gt.f32 	%p8, %f58, 0f43180000;
	cvt.rzi.s32.f32 	%r6, %f47;
	shl.b32 	%r7, %r6, 23;
	sub.s32 	%r8, %r7, %r5;
	mov.b32 	%f59, %r8;
	add.s32 	%r9, %r5, 2130706432;
	mov.b32 	%f60, %r9;
	fma.rn.f32 	%f61, %f56, 0f391FCB8E, 0f3AAF85ED;
	fma.rn.f32 	%f62, %f61, %f56, 0f3C1D9856;
	fma.rn.f32 	%f63, %f62, %f56, 0f3D6357BB;
	fma.rn.f32 	%f64, %f63, %f56, 0f3E75FDEC;
	fma.rn.f32 	%f65, %f64, %f56, 0f3F317218;
	fma.rn.f32 	%f66, %f65, %f56, 0f3F800000;
	mul.f32 	%f67, %f66, %f60;
	mul.f32 	%f68, %f67, %f59;
	selp.f32 	%f131, %f57, %f68, %p8;
	and.pred  	%p9, %p5, %p6;
	@%p9 bra 	$L__BB30_5;
	add.f32 	%f69, %f2, %f2;
	mov.b32 	%r10, %f69;
	and.b32  	%r11, %r10, 2147483647;
	mov.b32 	%f131, %r11;
$L__BB30_5:
	ld.global.f32 	%f8, [%rd1+4];
	abs.f32 	%f9, %f8;
	setp.eq.f32 	%p10, %f8, 0f3F800000;
	mov.f32 	%f132, 0f3F800000;
	@%p10 bra 	$L__BB30_10;
	setp.num.f32 	%p11, %f9, %f9;
	@%p11 bra 	$L__BB30_8;
	mov.f32 	%f127, 0f40000000;
	add.rn.f32 	%f132, %f8, %f127;
	bra.uni 	$L__BB30_10;
$L__BB30_8:
	setp.lt.f32 	%p12, %f9, 0f00800000;
	mul.f32 	%f72, %f9, 0f4B800000;
	selp.f32 	%f73, %f72, %f9, %p12;
	mov.b32 	%r12, %f73;
	add.s32 	%r13, %r12, -1060439283;
	and.b32  	%r14, %r13, -8388608;
	sub.s32 	%r15, %r12, %r14;
	mov.b32 	%f74, %r15;
	cvt.rn.f32.s32 	%f75, %r14;
	selp.f32 	%f76, 0fC1C00000, 0f00000000, %p12;
	fma.rn.f32 	%f77, %f75, 0f34000000, %f76;
	add.f32 	%f78, %f74, 0fBF800000;
	add.f32 	%f79, %f74, 0f3F800000;
	rcp.approx.ftz.f32 	%f80, %f79;
	add.f32 	%f81, %f78, %f78;
	mul.f32 	%f82, %f81, %f80;
	mul.f32 	%f83, %f82, %f82;
	neg.f32 	%f84, %f82;
	sub.f32 	%f85, %f78, %f82;
	add.f32 	%f86, %f85, %f85;
	fma.rn.f32 	%f87, %f84, %f78, %f86;
	mul.rn.f32 	%f88, %f80, %f87;
	fma.rn.f32 	%f89, %f83, 0f3A2C32E4, 0f3B52E7DB;
	fma.rn.f32 	%f90, %f89, %f83, 0f3C93BB73;
	fma.rn.f32 	%f91, %f90, %f83, 0f3DF6384F;
	mul.rn.f32 	%f92, %f91, %f83;
	fma.rn.f32 	%f93, %f82, 0f3FB8AA3B, %f77;
	mul.f32 	%f94, %f92, 0f40400000;
	sub.f32 	%f95, %f77, %f93;
	fma.rn.f32 	%f96, %f82, 0f3FB8AA3B, %f95;
	fma.rn.f32 	%f97, %f88, 0f3FB8AA3B, %f96;
	fma.rn.f32 	%f98, %f82, 0f32A55E34, %f97;
	fma.rn.f32 	%f99, %f94, %f88, %f98;
	fma.rn.f32 	%f100, %f92, %f82, %f99;
	add.rn.f32 	%f101, %f93, %f100;
	mov.f32 	%f102, 0f40000000;
	mul.rn.f32 	%f103, %f101, %f102;
	cvt.rni.f32.f32 	%f104, %f103;
	sub.f32 	%f105, %f103, %f104;
	neg.f32 	%f106, %f103;
	fma.rn.f32 	%f107, %f101, 0f40000000, %f106;
	neg.f32 	%f108, %f93;
	add.rn.f32 	%f109, %f101, %f108;
	neg.f32 	%f110, %f109;
	add.rn.f32 	%f111, %f100, %f110;
	fma.rn.f32 	%f112, %f111, 0f40000000, %f107;
	add.f32 	%f113, %f105, %f112;
	setp.gt.f32 	%p13, %f104, 0f00000000;
	selp.b32 	%r16, 0, -2097152000, %p13;
	setp.neu.f32 	%p14, %f8, 0f00000000;
	setp.neu.f32 	%p15, %f9, 0f7F800000;
	setp.lt.f32 	%p16, %f103, 0f00000000;
	selp.f32 	%f114, 0f00000000, 0f7F800000, %p16;
	abs.f32 	%f115, %f103;
	setp.gt.f32 	%p17, %f115, 0f43180000;
	cvt.rzi.s32.f32 	%r17, %f104;
	shl.b32 	%r18, %r17, 23;
	sub.s32 	%r19, %r18, %r16;
	mov.b32 	%f116, %r19;
	add.s32 	%r20, %r16, 2130706432;
	mov.b32 	%f117, %r20;
	fma.rn.f32 	%f118, %f113, 0f391FCB8E, 0f3AAF85ED;
	fma.rn.f32 	%f119, %f118, %f113, 0f3C1D9856;
	fma.rn.f32 	%f120, %f119, %f113, 0f3D6357BB;
	fma.rn.f32 	%f121, %f120, %f113, 0f3E75FDEC;
	fma.rn.f32 	%f122, %f121, %f113, 0f3F317218;
	fma.rn.f32 	%f123, %f122, %f113, 0f3F800000;
	mul.f32 	%f124, %f123, %f117;
	mul.f32 	%f125, %f124, %f116;
	selp.f32 	%f132, %f114, %f125, %p17;
	and.pred  	%p18, %p14, %p15;
	@%p18 bra 	$L__BB30_10;
	add.f32 	%f126, %f8, %f8;
	mov.b32 	%r21, %f126;
	and.b32  	%r22, %r21, 2147483647;
	mov.b32 	%f132, %r22;
$L__BB30_10:
	cvta.to.global.u64 	%rd6, %rd2;
	add.f32 	%f128, %f131, %f132;
	sqrt.rn.f32 	%f129, %f128;
	mul.f32 	%f130, %f1, %f129;
	st.global.f32 	[%rd6], %f130;
	ret;

}
	// .globl	_Z16rearrange_kernelP6float2Pi
.visible .entry _Z16rearrange_kernelP6float2Pi(
	.param .u64 .ptr .align 1 _Z16rearrange_kernelP6float2Pi_param_0,
	.param .u64 .ptr .align 1 _Z16rearrange_kernelP6float2Pi_param_1
)
{
	.reg .b32 	%r<8>;
	.reg .b32 	%f<7>;
	.reg .b64 	%rd<11>;
	// demoted variable
	.shared .align 8 .b8 _ZZ16rearrange_kernelP6float2PiE5sdata[8192];
	ld.param.u64 	%rd1, [_Z16rearrange_kernelP6float2Pi_param_0];
	ld.param.u64 	%rd2, [_Z16rearrange_kernelP6float2Pi_param_1];
	cvta.to.global.u64 	%rd3, %rd1;
	cvta.to.global.u64 	%rd4, %rd2;
	mov.u32 	%r1, %tid.x;
	shl.b32 	%r2, %r1, 3;
	mov.u32 	%r3, _ZZ16rearrange_kernelP6float2PiE5sdata;
	add.s32 	%r4, %r3, %r2;
	mul.wide.u32 	%rd5, %r1, 4;
	add.s64 	%rd6, %rd4, %rd5;
	ld.global.u32 	%r5, [%rd6];
	mul.wide.s32 	%rd7, %r5, 8;
	add.s64 	%rd8, %rd3, %rd7;
	ld.global.v2.f32 	{%f1, %f2}, [%rd8+-8];
	st.shared.v2.f32 	[%r4], {%f1, %f2};
	shl.b32 	%r6, %r5, 3;
	add.s32 	%r7, %r3, %r6;
	mul.wide.u32 	%rd9, %r1, 8;
	add.s64 	%rd10, %rd3, %rd9;
	ld.global.v2.f32 	{%f3, %f4}, [%rd10];
	st.shared.v2.f32 	[%r7+-8], {%f3, %f4};
	bar.sync 	0;
	ld.shared.v2.f32 	{%f5, %f6}, [%r4];
	st.global.v2.f32 	[%rd10], {%f5, %f6};
	ret;

}
	// .globl	_Z23get_new_solution_kernelP6float2S0_
.visible .entry _Z23get_new_solution_kernelP6float2S0_(
	.param .u64 .ptr .align 1 _Z23get_new_solution_kernelP6float2S0__param_0,
	.param .u64 .ptr .align 1 _Z23get_new_solution_kernelP6float2S0__param_1
)
{
	.reg .pred 	%p<19>;
	.reg .b32 	%r<23>;
	.reg .b32 	%f<139>;
	.reg .b64 	%rd<5>;

	ld.param.u64 	%rd2, [_Z23get_new_solution_kernelP6float2S0__param_0];
	ld.param.u64 	%rd3, [_Z23get_new_solution_kernelP6float2S0__param_1];
	cvta.to.global.u64 	%rd1, %rd3;
	ld.global.f32 	%f1, [%rd1];
	abs.f32 	%f2, %f1;
	setp.eq.f32 	%p1, %f1, 0f3F800000;
	mov.f32 	%f137, 0f3F800000;
	@%p1 bra 	$L__BB32_5;
	setp.num.f32 	%p2, %f2, %f2;
	@%p2 bra 	$L__BB32_3;
	mov.f32 	%f69, 0f40000000;
	add.rn.f32 	%f137, %f1, %f69;
	bra.uni 	$L__BB32_5;
$L__BB32_3:
	setp.lt.f32 	%p3, %f2, 0f00800000;
	mul.f32 	%f14, %f2, 0f4B800000;
	selp.f32 	%f15, %f14, %f2, %p3;
	mov.b32 	%r1, %f15;
	add.s32 	%r2, %r1, -1060439283;
	and.b32  	%r3, %r2, -8388608;
	sub.s32 	%r4, %r1, %r3;
	mov.b32 	%f16, %r4;
	cvt.rn.f32.s32 	%f17, %r3;
	selp.f32 	%f18, 0fC1C00000, 0f00000000, %p3;
	fma.rn.f32 	%f19, %f17, 0f34000000, %f18;
	add.f32 	%f20, %f16, 0fBF800000;
	add.f32 	%f21, %f16, 0f3F800000;
	rcp.approx.ftz.f32 	%f22, %f21;
	add.f32 	%f23, %f20, %f20;
	mul.f32 	%f24, %f23, %f22;
	mul.f32 	%f25, %f24, %f24;
	neg.f32 	%f26, %f24;
	sub.f32 	%f27, %f20, %f24;
	add.f32 	%f28, %f27, %f27;
	fma.rn.f32 	%f29, %f26, %f20, %f28;
	mul.rn.f32 	%f30, %f22, %f29;
	fma.rn.f32 	%f31, %f25, 0f3A2C32E4, 0f3B52E7DB;
	fma.rn.f32 	%f32, %f31, %f25, 0f3C93BB73;
	fma.rn.f32 	%f33, %f32, %f25, 0f3DF6384F;
	mul.rn.f32 	%f34, %f33, %f25;
	fma.rn.f32 	%f35, %f24, 0f3FB8AA3B, %f19;
	mul.f32 	%f36, %f34, 0f40400000;
	sub.f32 	%f37, %f19, %f35;
	fma.rn.f32 	%f38, %f24, 0f3FB8AA3B, %f37;
	fma.rn.f32 	%f39, %f30, 0f3FB8AA3B, %f38;
	fma.rn.f32 	%f40, %f24, 0f32A55E34, %f39;
	fma.rn.f32 	%f41, %f36, %f30, %f40;
	fma.rn.f32 	%f42, %f34, %f24, %f41;
	add.rn.f32 	%f43, %f35, %f42;
	mov.f32 	%f44, 0f40000000;
	mul.rn.f32 	%f45, %f43, %f44;
	cvt.rni.f32.f32 	%f46, %f45;
	sub.f32 	%f47, %f45, %f46;
	neg.f32 	%f48, %f45;
	fma.rn.f32 	%f49, %f43, 0f40000000, %f48;
	neg.f32 	%f50, %f35;
	add.rn.f32 	%f51, %f43, %f50;
	neg.f32 	%f52, %f51;
	add.rn.f32 	%f53, %f42, %f52;
	fma.rn.f32 	%f54, %f53, 0f40000000, %f49;
	add.f32 	%f55, %f47, %f54;
	setp.gt.f32 	%p4, %f46, 0f00000000;
	selp.b32 	%r5, 0, -2097152000, %p4;
	setp.neu.f32 	%p5, %f1, 0f00000000;
	setp.neu.f32 	%p6, %f2, 0f7F800000;
	setp.lt.f32 	%p7, %f45, 0f00000000;
	selp.f32 	%f56, 0f00000000, 0f7F800000, %p7;
	abs.f32 	%f57, %f45;
	setp.gt.f32 	%p8, %f57, 0f43180000;
	cvt.rzi.s32.f32 	%r6, %f46;
	shl.b32 	%r7, %r6, 23;
	sub.s32 	%r8, %r7, %r5;
	mov.b32 	%f58, %r8;
	add.s32 	%r9, %r5, 2130706432;
	mov.b32 	%f59, %r9;
	fma.rn.f32 	%f60, %f55, 0f391FCB8E, 0f3AAF85ED;
	fma.rn.f32 	%f61, %f60, %f55, 0f3C1D9856;
	fma.rn.f32 	%f62, %f61, %f55, 0f3D6357BB;
	fma.rn.f32 	%f63, %f62, %f55, 0f3E75FDEC;
	fma.rn.f32 	%f64, %f63, %f55, 0f3F317218;
	fma.rn.f32 	%f65, %f64, %f55, 0f3F800000;
	mul.f32 	%f66, %f65, %f59;
	mul.f32 	%f67, %f66, %f58;
	selp.f32 	%f137, %f56, %f67, %p8;
	and.pred  	%p9, %p5, %p6;
	@%p9 bra 	$L__BB32_5;
	add.f32 	%f68, %f1, %f1;
	mov.b32 	%r10, %f68;
	and.b32  	%r11, %r10, 2147483647;
	mov.b32 	%f137, %r11;
$L__BB32_5:
	ld.global.f32 	%f7, [%rd1+4];
	abs.f32 	%f8, %f7;
	setp.eq.f32 	%p10, %f7, 0f3F800000;
	mov.f32 	%f138, 0f3F800000;
	@%p10 bra 	$L__BB32_10;
	setp.num.f32 	%p11, %f8, %f8;
	@%p11 bra 	$L__BB32_8;
	mov.f32 	%f126, 0f40000000;
	add.rn.f32 	%f138, %f7, %f126;
	bra.uni 	$L__BB32_10;
$L__BB32_8:
	setp.lt.f32 	%p12, %f8, 0f00800000;
	mul.f32 	%f71, %f8, 0f4B800000;
	selp.f32 	%f72, %f71, %f8, %p12;
	mov.b32 	%r12, %f72;
	add.s32 	%r13, %r12, -1060439283;
	and.b32  	%r14, %r13, -8388608;
	sub.s32 	%r15, %r12, %r14;
	mov.b32 	%f73, %r15;
	cvt.rn.f32.s32 	%f74, %r14;
	selp.f32 	%f75, 0fC1C00000, 0f00000000, %p12;
	fma.rn.f32 	%f76, %f74, 0f34000000, %f75;
	add.f32 	%f77, %f73, 0fBF800000;
	add.f32 	%f78, %f73, 0f3F800000;
	rcp.approx.ftz.f32 	%f79, %f78;
	add.f32 	%f80, %f77, %f77;
	mul.f32 	%f81, %f80, %f79;
	mul.f32 	%f82, %f81, %f81;
	neg.f32 	%f83, %f81;
	sub.f32 	%f84, %f77, %f81;
	add.f32 	%f85, %f84, %f84;
	fma.rn.f32 	%f86, %f83, %f77, %f85;
	mul.rn.f32 	%f87, %f79, %f86;
	fma.rn.f32 	%f88, %f82, 0f3A2C32E4, 0f3B52E7DB;
	fma.rn.f32 	%f89, %f88, %f82, 0f3C93BB73;
	fma.rn.f32 	%f90, %f89, %f82, 0f3DF6384F;
	mul.rn.f32 	%f91, %f90, %f82;
	fma.rn.f32 	%f92, %f81, 0f3FB8AA3B, %f76;
	mul.f32 	%f93, %f91, 0f40400000;
	sub.f32 	%f94, %f76, %f92;
	fma.rn.f32 	%f95, %f81, 0f3FB8AA3B, %f94;
	fma.rn.f32 	%f96, %f87, 0f3FB8AA3B, %f95;
	fma.rn.f32 	%f97, %f81, 0f32A55E34, %f96;
	fma.rn.f32 	%f98, %f93, %f87, %f97;
	fma.rn.f32 	%f99, %f91, %f81, %f98;
	add.rn.f32 	%f100, %f92, %f99;
	mov.f32 	%f101, 0f40000000;
	mul.rn.f32 	%f102, %f100, %f101;
	cvt.rni.f32.f32 	%f103, %f102;
	sub.f32 	%f104, %f102, %f103;
	neg.f32 	%f105, %f102;
	fma.rn.f32 	%f106, %f100, 0f40000000, %f105;
	neg.f32 	%f107, %f92;
	add.rn.f32 	%f108, %f100, %f107;
	neg.f32 	%f109, %f108;
	add.rn.f32 	%f110, %f99, %f109;
	fma.rn.f32 	%f111, %f110, 0f40000000, %f106;
	add.f32 	%f112, %f104, %f111;
	setp.gt.f32 	%p13, %f103, 0f00000000;
	selp.b32 	%r16, 0, -2097152000, %p13;
	setp.neu.f32 	%p14, %f7, 0f00000000;
	setp.neu.f32 	%p15, %f8, 0f7F800000;
	setp.lt.f32 	%p16, %f102, 0f00000000;
	selp.f32 	%f113, 0f00000000, 0f7F800000, %p16;
	abs.f32 	%f114, %f102;
	setp.gt.f32 	%p17, %f114, 0f43180000;
	cvt.rzi.s32.f32 	%r17, %f103;
	shl.b32 	%r18, %r17, 23;
	sub.s32 	%r19, %r18, %r16;
	mov.b32 	%f115, %r19;
	add.s32 	%r20, %r16, 2130706432;
	mov.b32 	%f116, %r20;
	fma.rn.f32 	%f117, %f112, 0f391FCB8E, 0f3AAF85ED;
	fma.rn.f32 	%f118, %f117, %f112, 0f3C1D9856;
	fma.rn.f32 	%f119, %f118, %f112, 0f3D6357BB;
	fma.rn.f32 	%f120, %f119, %f112, 0f3E75FDEC;
	fma.rn.f32 	%f121, %f120, %f112, 0f3F317218;
	fma.rn.f32 	%f122, %f121, %f112, 0f3F800000;
	mul.f32 	%f123, %f122, %f116;
	mul.f32 	%f124, %f123, %f115;
	selp.f32 	%f138, %f113, %f124, %p17;
	and.pred  	%p18, %p14, %p15;
	@%p18 bra 	$L__BB32_10;
	add.f32 	%f125, %f7, %f7;
	mov.b32 	%r21, %f125;
	and.b32  	%r22, %r21, 2147483647;
	mov.b32 	%f138, %r22;
$L__BB32_10:
	cvta.to.global.u64 	%rd4, %rd2;
	add.f32 	%f127, %f137, %f138;
	ld.global.v2.f32 	{%f128, %f129}, [%rd4];
	mul.f32 	%f130, %f129, %f7;
	fma.rn.f32 	%f131, %f128, %f1, %f130;
	div.rn.f32 	%f132, %f131, %f127;
	mul.f32 	%f133, %f129, %f1;
	mul.f32 	%f134, %f128, %f7;
	sub.f32 	%f135, %f133, %f134;
	div.rn.f32 	%f136, %f135, %f127;
	st.global.v2.f32 	[%rd4], {%f132, %f136};
	ret;

}
	// .globl	_Z19get_solution_kernelP6float2S0_S0_
.visible .entry _Z19get_solution_kernelP6float2S0_S0_(
	.param .u64 .ptr .align 1 _Z19get_solution_kernelP6float2S0_S0__param_0,
	.param .u64 .ptr .align 1 _Z19get_solution_kernelP6float2S0_S0__param_1,
	.param .u64 .ptr .align 1 _Z19get_solution_kernelP6float2S0_S0__param_2
)
{
	.reg .b32 	%r<5>;
	.reg .b32 	%f<14>;
	.reg .b64 	%rd<10>;

	ld.param.u64 	%rd1, [_Z19get_solution_kernelP6float2S0_S0__param_0];
	ld.param.u64 	%rd2, [_Z19get_solution_kernelP6float2S0_S0__param_1];
	ld.param.u64 	%rd3, [_Z19get_solution_kernelP6float2S0_S0__param_2];
	cvta.to.global.u64 	%rd4, %rd1;
	cvta.to.global.u64 	%rd5, %rd2;
	cvta.to.global.u64 	%rd6, %rd3;
	mov.u32 	%r1, %ctaid.x;
	mov.u32 	%r2, %ntid.x;
	mov.u32 	%r3, %tid.x;
	mad.lo.s32 	%r4, %r1, %r2, %r3;
	mul.wide.u32 	%rd7, %r4, 8;
	add.s64 	%rd8, %rd6, %rd7;
	ld.global.v2.f32 	{%f1, %f2}, [%rd8];
	add.s64 	%rd9, %rd4, %rd7;
	ld.global.v2.f32 	{%f3, %f4}, [%rd5];
	mul.f32 	%f5, %f1, %f3;
	mul.f32 	%f6, %f2, %f4;
	sub.f32 	%f7, %f5, %f6;
	atom.global.add.f32 	%f8, [%rd9], %f7;
	ld.global.v2.f32 	{%f9, %f10}, [%rd5];
	mul.f32 	%f11, %f2, %f9;
	fma.rn.f32 	%f12, %f1, %f10, %f11;
	atom.global.add.f32 	%f13, [%rd9+4], %f12;
	ret;

}
	// .globl	_Z10add_kernelP6float2S0_S0_
.visible .entry _Z10add_kernelP6float2S0_S0_(
	.param .u64 .ptr .align 1 _Z10add_kernelP6float2S0_S0__param_0,
	.param .u64 .ptr .align 1 _Z10add_kernelP6float2S0_S0__param_1,
	.param .u64 .ptr .align 1 _Z10add_kernelP6float2S0_S0__param_2
)
{
	.reg .b32 	%r<5>;
	.reg .b32 	%f<16>;
	.reg .b64 	%rd<10>;

	ld.param.u64 	%rd1, [_Z10add_kernelP6float2S0_S0__param_0];
	ld.param.u64 	%rd2, [_Z10add_kernelP6float2S0_S0__param_1];
	ld.param.u64 	%rd3, [_Z10add_kernelP6float2S0_S0__param_2];
	cvta.to.global.u64 	%rd4, %rd1;
	cvta.to.global.u64 	%rd5, %rd2;
	cvta.to.global.u64 	%rd6, %rd3;
	mov.u32 	%r1, %ctaid.x;
	mov.u32 	%r2, %ntid.x;
	mov.u32 	%r3, %tid.x;
	mad.lo.s32 	%r4, %r1, %r2, %r3;
	mul.wide.u32 	%rd7, %r4, 8;
	add.s64 	%rd8, %rd4, %rd7;
	ld.global.v2.f32 	{%f1, %f2}, [%rd6];
	add.s64 	%rd9, %rd5, %rd7;
	ld.global.v2.f32 	{%f3, %f4}, [%rd9];
	mul.f32 	%f5, %f1, %f3;
	mul.f32 	%f6, %f2, %f4;
	sub.f32 	%f7, %f5, %f6;
	atom.global.add.f32 	%f8, [%rd8], %f7;
	ld.global.v2.f32 	{%f9, %f10}, [%rd6];
	ld.global.v2.f32 	{%f11, %f12}, [%rd9];
	mul.f32 	%f13, %f9, %f12;
	fma.rn.f32 	%f14, %f10, %f11, %f13;
	atom.global.add.f32 	%f15, [%rd8+4], %f14;
	ret;

}
	// .globl	_Z14init_x0_kernelP6float2
.visible .entry _Z14init_x0_kernelP6float2(
	.param .u64 .ptr .align 1 _Z14init_x0_kernelP6float2_param_0
)
{
	.local .align 4 .b8 	__local_depot35[28];
	.reg .b64 	%SP;
	.reg .b64 	%SPL;
	.reg .pred 	%p<10>;
	.reg .b32 	%r<50>;
	.reg .b32 	%f<30>;
	.reg .b64 	%rd<28>;
	.reg .b64 	%fd<24>;

	mov.u64 	%SPL, __local_depot35;
	ld.param.u64 	%rd9, [_Z14init_x0_kernelP6float2_param_0];
	add.u64 	%rd1, %SPL, 0;
	mov.u32 	%r17, %ctaid.x;
	shl.b32 	%r18, %r17, 5;
	mov.u32 	%r19, %tid.x;
	add.s32 	%r1, %r18, %r19;
	mov.u32 	%r20, %ctaid.y;
	shl.b32 	%r21, %r20, 5;
	mov.u32 	%r22, %tid.y;
	add.s32 	%r2, %r21, %r22;
	cvt.rn.f64.u32 	%fd1, %r1;
	mov.f64 	%fd2, 0d0000000000000000;
	mul.rn.f64 	%fd3, %fd2, %fd2;
	fma.rn.f64 	%fd4, %fd3, 0dBDA8FF8320FD8164, 0d3E21EEA7C1EF8528;
	fma.rn.f64 	%fd5, %fd4, %fd3, 0dBE927E4F8E06E6D9;
	fma.rn.f64 	%fd6, %fd5, %fd3, 0d3EFA01A019DDBCE9;
	fma.rn.f64 	%fd7, %fd6, %fd3, 0dBF56C16C16C15D47;
	fma.rn.f64 	%fd8, %fd7, %fd3, 0d3FA5555555555551;
	fma.rn.f64 	%fd9, %fd8, %fd3, 0dBFE0000000000000;
	fma.rn.f64 	%fd10, %fd9, %fd3, 0d3FF0000000000000;
	cvt.rn.f64.u32 	%fd11, %r2;
	fma.rn.f64 	%fd12, %fd3, 0d3DE5DB65F9785EBA, 0dBE5AE5F12CB0D246;
	fma.rn.f64 	%fd13, %fd12, %fd3, 0d3EC71DE369ACE392;
	fma.rn.f64 	%fd14, %fd13, %fd3, 0dBF2A01A019DB62A1;
	fma.rn.f64 	%fd15, %fd14, %fd3, 0d3F81111111110818;
	fma.rn.f64 	%fd16, %fd15, %fd3, 0dBFC5555555555554;
	fma.rn.f64 	%fd17, %fd16, %fd3, 0d0000000000000000;
	fma.rn.f64 	%fd18, %fd17, 0d0000000000000000, 0d0000000000000000;
	mul.f64 	%fd19, %fd18, %fd11;
	fma.rn.f64 	%fd20, %fd10, %fd1, %fd19;
	mul.f64 	%fd21, %fd20, 0dBFAF666680000000;
	cvt.rn.f32.f64 	%f1, %fd21;
	mul.f32 	%f7, %f1, 0f3F22F983;
	cvt.rni.s32.f32 	%r49, %f7;
	cvt.rn.f32.s32 	%f8, %r49;
	fma.rn.f32 	%f9, %f8, 0fBFC90FDA, %f1;
	fma.rn.f32 	%f10, %f8, 0fB3A22168, %f9;
	fma.rn.f32 	%f29, %f8, 0fA7C234C5, %f10;
	abs.f32 	%f3, %f1;
	setp.ltu.f32 	%p1, %f3, 0f47CE4780;
	@%p1 bra 	$L__BB35_8;
	setp.neu.f32 	%p2, %f3, 0f7F800000;
	@%p2 bra 	$L__BB35_3;
	mov.f32 	%f13, 0f00000000;
	mul.rn.f32 	%f29, %f1, %f13;
	mov.b32 	%r49, 0;
	bra.uni 	$L__BB35_8;
$L__BB35_3:
	mov.b32 	%r4, %f1;
	shl.b32 	%r24, %r4, 8;
	or.b32  	%r5, %r24, -2147483648;
	mov.b64 	%rd27, 0;
	mov.b32 	%r46, 0;
	mov.u64 	%rd25, __cudart_i2opi_f;
	mov.u64 	%rd26, %rd1;
$L__BB35_4:
	.pragma "nounroll";
	ld.global.nc.u32 	%r25, [%rd25];
	mad.wide.u32 	%rd13, %r25, %r5, %rd27;
	shr.u64 	%rd27, %rd13, 32;
	st.local.u32 	[%rd26], %rd13;
	add.s32 	%r46, %r46, 1;
	add.s64 	%rd26, %rd26, 4;
	add.s64 	%rd25, %rd25, 4;
	setp.ne.s32 	%p3, %r46, 6;
	@%p3 bra 	$L__BB35_4;
	shr.u32 	%r26, %r4, 23;
	st.local.u32 	[%rd1+24], %rd27;
	and.b32  	%r8, %r26, 31;
	and.b32  	%r27, %r26, 224;
	add.s32 	%r28, %r27, -128;
	shr.u32 	%r29, %r28, 5;
	mul.wide.u32 	%rd14, %r29, 4;
	sub.s64 	%rd8, %rd1, %rd14;
	ld.local.u32 	%r47, [%rd8+24];
	ld.local.u32 	%r48, [%rd8+20];
	setp.eq.s32 	%p4, %r8, 0;
	@%p4 bra 	$L__BB35_7;
	shf.l.wrap.b32 	%r47, %r48, %r47, %r8;
	ld.local.u32 	%r30, [%rd8+16];
	shf.l.wrap.b32 	%r48, %r30, %r48, %r8;
$L__BB35_7:
	shr.u32 	%r31, %r47, 30;
	shf.l.wrap.b32 	%r32, %r48, %r47, 2;
	shl.b32 	%r33, %r48, 2;
	shr.u32 	%r34, %r32, 31;
	add.s32 	%r35, %r34, %r31;
	neg.s32 	%r36, %r35;
	setp.lt.s32 	%p5, %r4, 0;
	selp.b32 	%r49, %r36, %r35, %p5;
	xor.b32  	%r37, %r32, %r4;
	shr.s32 	%r38, %r32, 31;
	xor.b32  	%r39, %r38, %r32;
	xor.b32  	%r40, %r38, %r33;
	cvt.u64.u32 	%rd15, %r39;
	shl.b64 	%rd16, %rd15, 32;
	cvt.u64.u32 	%rd17, %r40;
	or.b64  	%rd18, %rd16, %rd17;
	cvt.rn.f64.s64 	%fd22, %rd18;
	mul.f64 	%fd23, %fd22, 0d3BF921FB54442D19;
	cvt.rn.f32.f64 	%f11, %fd23;
	neg.f32 	%f12, %f11;
	setp.lt.s32 	%p6, %r37, 0;
	selp.f32 	%f29, %f12, %f11, %p6;
$L__BB35_8:
	cvta.to.global.u64 	%rd19, %rd9;
	mul.f32 	%f14, %f29, %f29;
	fma.rn.f32 	%f15, %f14, 0f37CBAC00, 0fBAB607ED;
	fma.rn.f32 	%f16, %f15, %f14, 0f3D2AAABB;
	fma.rn.f32 	%f17, %f16, %f14, 0fBEFFFFFF;
	fma.rn.f32 	%f18, %f17, %f14, 0f3F800000;
	fma.rn.f32 	%f19, %f14, %f29, 0f00000000;
	fma.rn.f32 	%f20, %f14, 0fB94D4153, 0f3C0885E4;
	fma.rn.f32 	%f21, %f20, %f14, 0fBE2AAAA8;
	fma.rn.f32 	%f22, %f21, %f19, %f29;
	and.b32  	%r42, %r49, 1;
	setp.eq.b32 	%p7, %r42, 1;
	selp.f32 	%f23, %f18, %f22, %p7;
	selp.f32 	%f24, %f22, %f18, %p7;
	and.b32  	%r43, %r49, 2;
	setp.eq.s32 	%p8, %r43, 0;
	neg.f32 	%f25, %f23;
	selp.f32 	%f26, %f23, %f25, %p8;
	add.s32 	%r44, %r49, 1;
	and.b32  	%r45, %r44, 2;
	setp.eq.s32 	%p9, %r45, 0;
	neg.f32 	%f27, %f24;
	selp.f32 	%f28, %f24, %f27, %p9;
	mul.wide.u32 	%rd20, %r1, 1024;
	cvt.u64.u32 	%rd21, %r2;
	add.s64 	%rd22, %rd20, %rd21;
	shl.b64 	%rd23, %rd22, 3;
	add.s64 	%rd24, %rd19, %rd23;
	st.global.v2.f32 	[%rd24], {%f28, %f26};
	ret;

}
	// .globl	_Z22init_x0_by_ones_kernelP6float2
.visible .entry _Z22init_x0_by_ones_kernelP6float2(
	.param .u64 .ptr .align 1 _Z22init_x0_by_ones_kernelP6float2_param_0
)
{
	.reg .b32 	%r<9>;
	.reg .b32 	%f<2>;
	.reg .b64 	%rd<8>;

	ld.param.u64 	%rd1, [_Z22init_x0_by_ones_kernelP6float2_param_0];
	cvta.to.global.u64 	%rd2, %rd1;
	mov.u32 	%r1, %ctaid.x;
	shl.b32 	%r2, %r1, 5;
	mov.u32 	%r3, %tid.x;
	add.s32 	%r4, %r2, %r3;
	mov.u32 	%r5, %ctaid.y;
	shl.b32 	%r6, %r5, 5;
	mov.u32 	%r7, %tid.y;
	add.s32 	%r8, %r6, %r7;
	mul.wide.u32 	%rd3, %r4, 1024;
	cvt.u64.u32 	%rd4, %r8;
	add.s64 	%rd5, %rd3, %rd4;
	shl.b64 	%rd6, %rd5, 3;
	add.s64 	%rd7, %rd2, %rd6;
	mov.f32 	%f1, 0f3F800000;
	st.global.v2.f32 	[%rd7], {%f1, %f1};
	ret;

}
	// .globl	_Z21init_random_x0_kernelP6float2
.visible .entry _Z21init_random_x0_kernelP6float2(
	.param .u64 .ptr .align 1 _Z21init_random_x0_kernelP6float2_param_0
)
{
	.local .align 4 .b8 	__local_depot37[28];
	.reg .b64 	%SP;
	.reg .b64 	%SPL;
	.reg .pred 	%p<10>;
	.reg .b32 	%r<80>;
	.reg .b32 	%f<38>;
	.reg .b64 	%rd<29>;
	.reg .b64 	%fd<24>;

	mov.u64 	%SPL, __local_depot37;
	ld.param.u64 	%rd10, [_Z21init_random_x0_kernelP6float2_param_0];
	add.u64 	%rd1, %SPL, 0;
	mov.u32 	%r16, %ctaid.x;
	shl.b32 	%r17, %r16, 5;
	mov.u32 	%r18, %tid.x;
	add.s32 	%r19, %r17, %r18;
	mov.u32 	%r20, %ctaid.y;
	shl.b32 	%r21, %r20, 5;
	mov.u32 	%r22, %tid.y;
	add.s32 	%r23, %r21, %r22;
	shl.b32 	%r24, %r19, 10;
	add.s32 	%r1, %r24, %r23;
	// begin inline asm
	mov.u64 	%rd11, %clock64;
	// end inline asm
	cvt.rn.f64.u32 	%fd1, %r19;
	mov.f64 	%fd2, 0d0000000000000000;
	mul.rn.f64 	%fd3, %fd2, %fd2;
	fma.rn.f64 	%fd4, %fd3, 0dBDA8FF8320FD8164, 0d3E21EEA7C1EF8528;
	fma.rn.f64 	%fd5, %fd4, %fd3, 0dBE927E4F8E06E6D9;
	fma.rn.f64 	%fd6, %fd5, %fd3, 0d3EFA01A019DDBCE9;
	fma.rn.f64 	%fd7, %fd6, %fd3, 0dBF56C16C16C15D47;
	fma.rn.f64 	%fd8, %fd7, %fd3, 0d3FA5555555555551;
	fma.rn.f64 	%fd9, %fd8, %fd3, 0dBFE0000000000000;
	fma.rn.f64 	%fd10, %fd9, %fd3, 0d3FF0000000000000;
	cvt.rn.f64.u32 	%fd11, %r23;
	fma.rn.f64 	%fd12, %fd3, 0d3DE5DB65F9785EBA, 0dBE5AE5F12CB0D246;
	fma.rn.f64 	%fd13, %fd12, %fd3, 0d3EC71DE369ACE392;
	fma.rn.f64 	%fd14, %fd13, %fd3, 0dBF2A01A019DB62A1;
	fma.rn.f64 	%fd15, %fd14, %fd3, 0d3F81111111110818;
	fma.rn.f64 	%fd16, %fd15, %fd3, 0dBFC5555555555554;
	fma.rn.f64 	%fd17, %fd16, %fd3, 0d0000000000000000;
	fma.rn.f64 	%fd18, %fd17, 0d0000000000000000, 0d0000000000000000;
	mul.f64 	%fd19, %fd18, %fd11;
	fma.rn.f64 	%fd20, %fd10, %fd1, %fd19;
	mul.f64 	%fd21, %fd20, 0dBFAF666680000000;
	cvt.rn.f32.f64 	%f1, %fd21;
	mul.f32 	%f7, %f1, 0f3F22F983;
	cvt.rni.s32.f32 	%r79, %f7;
	cvt.rn.f32.s32 	%f8, %r79;
	fma.rn.f32 	%f9, %f8, 0fBFC90FDA, %f1;
	fma.rn.f32 	%f10, %f8, 0fB3A22168, %f9;
	fma.rn.f32 	%f37, %f8, 0fA7C234C5, %f10;
	abs.f32 	%f3, %f1;
	setp.ltu.f32 	%p1, %f3, 0f47CE4780;
	@%p1 bra 	$L__BB37_8;
	setp.neu.f32 	%p2, %f3, 0f7F800000;
	@%p2 bra 	$L__BB37_3;
	mov.f32 	%f13, 0f00000000;
	mul.rn.f32 	%f37, %f1, %f13;
	mov.b32 	%r79, 0;
	bra.uni 	$L__BB37_8;
$L__BB37_3:
	mov.b32 	%r3, %f1;
	shl.b32 	%r26, %r3, 8;
	or.b32  	%r4, %r26, -2147483648;
	mov.b64 	%rd28, 0;
	mov.b32 	%r76, 0;
	mov.u64 	%rd26, __cudart_i2opi_f;
	mov.u64 	%rd27, %rd1;
$L__BB37_4:
	.pragma "nounroll";
	ld.global.nc.u32 	%r27, [%rd26];
	mad.wide.u32 	%rd15, %r27, %r4, %rd28;
	shr.u64 	%rd28, %rd15, 32;
	st.local.u32 	[%rd27], %rd15;
	add.s32 	%r76, %r76, 1;
	add.s64 	%rd27, %rd27, 4;
	add.s64 	%rd26, %rd26, 4;
	setp.ne.s32 	%p3, %r76, 6;
	@%p3 bra 	$L__BB37_4;
	shr.u32 	%r28, %r3, 23;
	st.local.u32 	[%rd1+24], %rd28;
	and.b32  	%r7, %r28, 31;
	and.b32  	%r29, %r28, 224;
	add.s32 	%r30, %r29, -128;
	shr.u32 	%r31, %r30, 5;
	mul.wide.u32 	%rd16, %r31, 4;
	sub.s64 	%rd9, %rd1, %rd16;
	ld.local.u32 	%r77, [%rd9+24];
	ld.local.u32 	%r78, [%rd9+20];
	setp.eq.s32 	%p4, %r7, 0;
	@%p4 bra 	$L__BB37_7;
	shf.l.wrap.b32 	%r77, %r78, %r77, %r7;
	ld.local.u32 	%r32, [%rd9+16];
	shf.l.wrap.b32 	%r78, %r32, %r78, %r7;
$L__BB37_7:
	shr.u32 	%r33, %r77, 30;
	shf.l.wrap.b32 	%r34, %r78, %r77, 2;
	shl.b32 	%r35, %r78, 2;
	shr.u32 	%r36, %r34, 31;
	add.s32 	%r37, %r36, %r33;
	neg.s32 	%r38, %r37;
	setp.lt.s32 	%p5, %r3, 0;
	selp.b32 	%r79, %r38, %r37, %p5;
	xor.b32  	%r39, %r34, %r3;
	shr.s32 	%r40, %r34, 31;
	xor.b32  	%r41, %r40, %r34;
	xor.b32  	%r42, %r40, %r35;
	cvt.u64.u32 	%rd17, %r41;
	shl.b64 	%rd18, %rd17, 32;
	cvt.u64.u32 	%rd19, %r42;
	or.b64  	%rd20, %rd18, %rd19;
	cvt.rn.f64.s64 	%fd22, %rd20;
	mul.f64 	%fd23, %fd22, 0d3BF921FB54442D19;
	cvt.rn.f32.f64 	%f11, %fd23;
	neg.f32 	%f12, %f11;
	setp.lt.s32 	%p6, %r39, 0;
	selp.f32 	%f37, %f12, %f11, %p6;
$L__BB37_8:
	cvt.u64.u32 	%rd21, %r1;
	add.s64 	%rd22, %rd11, %rd21;
	cvt.u32.u64 	%r44, %rd22;
	xor.b32  	%r45, %r44, -1429050551;
	mul.lo.s32 	%r46, %r45, 1099087573;
	{ .reg .b32 tmp; mov.b64 {tmp, %r47}, %rd22; }
	xor.b32  	%r48, %r47, -136515619;
	mad.lo.s32 	%r49, %r48, -1703105765, %r46;
	add.s32 	%r50, %r49, 6615241;
	add.s32 	%r51, %r46, 5783321;
	xor.b32  	%r52, %r46, 362436069;
	add.s32 	%r53, %r46, 123456789;
	cvta.to.global.u64 	%rd23, %rd10;
	mul.f32 	%f14, %f37, %f37;
	fma.rn.f32 	%f15, %f14, 0f37CBAC00, 0fBAB607ED;
	fma.rn.f32 	%f16, %f15, %f14, 0f3D2AAABB;
	fma.rn.f32 	%f17, %f16, %f14, 0fBEFFFFFF;
	fma.rn.f32 	%f18, %f17, %f14, 0f3F800000;
	fma.rn.f32 	%f19, %f14, %f37, 0f00000000;
	fma.rn.f32 	%f20, %f14, 0fB94D4153, 0f3C0885E4;
	fma.rn.f32 	%f21, %f20, %f14, 0fBE2AAAA8;
	fma.rn.f32 	%f22, %f21, %f19, %f37;
	and.b32  	%r54, %r79, 1;
	setp.eq.b32 	%p7, %r54, 1;
	selp.f32 	%f23, %f18, %f22, %p7;
	selp.f32 	%f24, %f22, %f18, %p7;
	and.b32  	%r55, %r79, 2;
	setp.eq.s32 	%p8, %r55, 0;
	neg.f32 	%f25, %f23;
	selp.f32 	%f26, %f23, %f25, %p8;
	add.s32 	%r56, %r79, 1;
	and.b32  	%r57, %r56, 2;
	setp.eq.s32 	%p9, %r57, 0;
	neg.f32 	%f27, %f24;
	selp.f32 	%f28, %f24, %f27, %p9;
	mul.f32 	%f29, %f28, 0f3F000000;
	shr.u32 	%r58, %r53, 2;
	xor.b32  	%r59, %r58, %r53;
	shl.b32 	%r60, %r51, 4;
	shl.b32 	%r61, %r59, 1;
	xor.b32  	%r62, %r60, %r61;
	xor.b32  	%r63, %r62, %r51;
	xor.b32  	%r64, %r63, %r59;
	add.s32 	%r65, %r50, %r64;
	add.s32 	%r66, %r65, 362437;
	cvt.rn.f32.u32 	%f30, %r66;
	fma.rn.f32 	%f31, %f30, 0f2F800000, 0f2F000000;
	fma.rn.f32 	%f32, %f31, 0f3F000000, %f29;
	mul.f32 	%f33, %f26, 0f3F000000;
	shr.u32 	%r67, %r52, 2;
	xor.b32  	%r68, %r67, %r52;
	shl.b32 	%r69, %r64, 4;
	shl.b32 	%r70, %r68, 1;
	xor.b32  	%r71, %r70, %r69;
	xor.b32  	%r72, %r71, %r68;
	xor.b32  	%r73, %r72, %r64;
	add.s32 	%r74, %r50, %r73;
	add.s32 	%r75, %r74, 724874;
	cvt.rn.f32.u32 	%f34, %r75;
	fma.rn.f32 	%f35, %f34, 0f2F800000, 0f2F000000;
	fma.rn.f32 	%f36, %f35, 0f3F000000, %f33;
	mul.wide.u32 	%rd24, %r1, 8;
	add.s64 	%rd25, %rd23, %rd24;
	st.global.v2.f32 	[%rd25], {%f32, %f36};
	ret;

}
	// .globl	_Z22dublicate_float_kernelPfS_
.visible .entry _Z22dublicate_float_kernelPfS_(
	.param .u64 .ptr .align 1 _Z22dublicate_float_kernelPfS__param_0,
	.param .u64 .ptr .align 1 _Z22dublicate_float_kernelPfS__param_1
)
{
	.reg .b32 	%r<2>;
	.reg .b32 	%f<2>;
	.reg .b64 	%rd<8>;

	ld.param.u64 	%rd1, [_Z22dublicate_float_kernelPfS__param_0];
	ld.param.u64 	%rd2, [_Z22dublicate_float_kernelPfS__param_1];
	cvta.to.global.u64 	%rd3, %rd1;
	cvta.to.global.u64 	%rd4, %rd2;
	mov.u32 	%r1, %ctaid.x;
	mul.wide.u32 	%rd5, %r1, 4;
	add.s64 	%rd6, %rd4, %rd5;
	ld.global.f32 	%f1, [%rd6];
	add.s64 	%rd7, %rd3, %rd5;
	st.global.f32 	[%rd7], %f1;
	ret;

}
	// .globl	_Z29dublicate_unsigned_int_kernelPjS_
.visible .entry _Z29dublicate_unsigned_int_kernelPjS_(
	.param .u64 .ptr .align 1 _Z29dublicate_unsigned_int_kernelPjS__param_0,
	.param .u64 .ptr .align 1 _Z29dublicate_unsigned_int_kernelPjS__param_1
)
{
	.reg .b32 	%r<3>;
	.reg .b64 	%rd<8>;

	ld.param.u64 	%rd1, [_Z29dublicate_unsigned_int_kernelPjS__param_0];
	ld.param.u64 	%rd2, [_Z29dublicate_unsigned_int_kernelPjS__param_1];
	cvta.to.global.u64 	%rd3, %rd1;
	cvta.to.global.u64 	%rd4, %rd2;
	mov.u32 	%r1, %ctaid.x;
	mul.wide.u32 	%rd5, %r1, 4;
	add.s64 	%rd6, %rd4, %rd5;
	ld.global.u32 	%r2, [%rd6];
	add.s64 	%rd7, %rd3, %rd5;
	st.global.u32 	[%rd7], %r2;
	ret;

}
	// .globl	_Z26Green_matrix_create_KernelP6float2
.visible .entry _Z26Green_matrix_create_KernelP6float2(
	.param .u64 .ptr .align 1 _Z26Green_matrix_create_KernelP6float2_param_0
)
{
	.local .align 4 .b8 	__local_depot40[28];
	.reg .b64 	%SP;
	.reg .b64 	%SPL;
	.reg .pred 	%p<59>;
	.reg .b32 	%r<161>;
	.reg .b32 	%f<404>;
	.reg .b64 	%rd<75>;
	.reg .b64 	%fd<7>;

	mov.u64 	%SPL, __local_depot40;
	ld.param.u64 	%rd24, [_Z26Green_matrix_create_KernelP6float2_param_0];
	cvta.to.global.u64 	%rd1, %rd24;
	add.u64 	%rd2, %SPL, 0;
	mov.u32 	%r45, %ctaid.x;
	shl.b32 	%r46, %r45, 5;
	mov.u32 	%r47, %tid.x;
	add.s32 	%r1, %r46, %r47;
	mov.u32 	%r48, %ctaid.y;
	shl.b32 	%r49, %r48, 5;
	mov.u32 	%r50, %tid.y;
	add.s32 	%r2, %r49, %r50;
	cvt.rn.f32.s32 	%f57, %r1;
	add.f32 	%f1, %f57, 0fBF000000;
	abs.f32 	%f2, %f1;
	setp.eq.f32 	%p1, %f1, 0f3F800000;
	mov.f32 	%f396, 0f3F800000;
	@%p1 bra 	$L__BB40_5;
	setp.num.f32 	%p2, %f2, %f2;
	@%p2 bra 	$L__BB40_3;
	mov.f32 	%f113, 0f40000000;
	add.rn.f32 	%f396, %f1, %f113;
	bra.uni 	$L__BB40_5;
$L__BB40_3:
	setp.lt.f32 	%p3, %f2, 0f00800000;
	mul.f32 	%f58, %f2, 0f4B800000;
	selp.f32 	%f59, %f58, %f2, %p3;
	mov.b32 	%r51, %f59;
	add.s32 	%r52, %r51, -1060439283;
	and.b32  	%r53, %r52, -8388608;
	sub.s32 	%r54, %r51, %r53;
	mov.b32 	%f60, %r54;
	cvt.rn.f32.s32 	%f61, %r53;
	selp.f32 	%f62, 0fC1C00000, 0f00000000, %p3;
	fma.rn.f32 	%f63, %f61, 0f34000000, %f62;
	add.f32 	%f64, %f60, 0fBF800000;
	add.f32 	%f65, %f60, 0f3F800000;
	rcp.approx.ftz.f32 	%f66, %f65;
	add.f32 	%f67, %f64, %f64;
	mul.f32 	%f68, %f67, %f66;
	mul.f32 	%f69, %f68, %f68;
	neg.f32 	%f70, %f68;
	sub.f32 	%f71, %f64, %f68;
	add.f32 	%f72, %f71, %f71;
	fma.rn.f32 	%f73, %f70, %f64, %f72;
	mul.rn.f32 	%f74, %f66, %f73;
	fma.rn.f32 	%f75, %f69, 0f3A2C32E4, 0f3B52E7DB;
	fma.rn.f32 	%f76, %f75, %f69, 0f3C93BB73;
	fma.rn.f32 	%f77, %f76, %f69, 0f3DF6384F;
	mul.rn.f32 	%f78, %f77, %f69;
	fma.rn.f32 	%f79, %f68, 0f3FB8AA3B, %f63;
	mul.f32 	%f80, %f78, 0f40400000;
	sub.f32 	%f81, %f63, %f79;
	fma.rn.f32 	%f82, %f68, 0f3FB8AA3B, %f81;
	fma.rn.f32 	%f83, %f74, 0f3FB8AA3B, %f82;
	fma.rn.f32 	%f84, %f68, 0f32A55E34, %f83;
	fma.rn.f32 	%f85, %f80, %f74, %f84;
	fma.rn.f32 	%f86, %f78, %f68, %f85;
	add.rn.f32 	%f87, %f79, %f86;
	mov.f32 	%f88, 0f40000000;
	mul.rn.f32 	%f89, %f87, %f88;
	cvt.rni.f32.f32 	%f90, %f89;
	sub.f32 	%f91, %f89, %f90;
	neg.f32 	%f92, %f89;
	fma.rn.f32 	%f93, %f87, 0f40000000, %f92;
	neg.f32 	%f94, %f79;
	add.rn.f32 	%f95, %f87, %f94;
	neg.f32 	%f96, %f95;
	add.rn.f32 	%f97, %f86, %f96;
	fma.rn.f32 	%f98, %f97, 0f40000000, %f93;
	add.f32 	%f99, %f91, %f98;
	setp.gt.f32 	%p4, %f90, 0f00000000;
	selp.b32 	%r55, 0, -2097152000, %p4;
	setp.neu.f32 	%p5, %f1, 0f00000000;
	setp.neu.f32 	%p6, %f2, 0f7F800000;
	setp.lt.f32 	%p7, %f89, 0f00000000;
	selp.f32 	%f100, 0f00000000, 0f7F800000, %p7;
	abs.f32 	%f101, %f89;
	setp.gt.f32 	%p8, %f101, 0f43180000;
	cvt.rzi.s32.f32 	%r56, %f90;
	shl.b32 	%r57, %r56, 23;
	sub.s32 	%r58, %r57, %r55;
	mov.b32 	%f102, %r58;
	add.s32 	%r59, %r55, 2130706432;
	mov.b32 	%f103, %r59;
	fma.rn.f32 	%f104, %f99, 0f391FCB8E, 0f3AAF85ED;
	fma.rn.f32 	%f105, %f104, %f99, 0f3C1D9856;
	fma.rn.f32 	%f106, %f105, %f99, 0f3D6357BB;
	fma.rn.f32 	%f107, %f106, %f99, 0f3E75FDEC;
	fma.rn.f32 	%f108, %f107, %f99, 0f3F317218;
	fma.rn.f32 	%f109, %f108, %f99, 0f3F800000;
	mul.f32 	%f110, %f109, %f103;
	mul.f32 	%f111, %f110, %f102;
	selp.f32 	%f396, %f100, %f111, %p8;
	and.pred  	%p9, %p5, %p6;
	@%p9 bra 	$L__BB40_5;
	add.f32 	%f112, %f1, %f1;
	mov.b32 	%r60, %f112;
	and.b32  	%r61, %r60, 2147483647;
	mov.b32 	%f396, %r61;
$L__BB40_5:
	cvt.rn.f32.u32 	%f7, %r2;
	abs.f32 	%f8, %f7;
	setp.eq.s32 	%p10, %r2, 1;
	mov.f32 	%f397, 0f3F800000;
	@%p10 bra 	$L__BB40_10;
	setp.num.f32 	%p11, %f8, %f8;
	@%p11 bra 	$L__BB40_8;
	mov.f32 	%f169, 0f40000000;
	add.rn.f32 	%f397, %f7, %f169;
	bra.uni 	$L__BB40_10;
$L__BB40_8:
	setp.lt.f32 	%p12, %f8, 0f00800000;
	mul.f32 	%f115, %f8, 0f4B800000;
	selp.f32 	%f116, %f115, %f8, %p12;
	mov.b32 	%r62, %f116;
	add.s32 	%r63, %r62, -1060439283;
	and.b32  	%r64, %r63, -8388608;
	sub.s32 	%r65, %r62, %r64;
	mov.b32 	%f117, %r65;
	cvt.rn.f32.s32 	%f118, %r64;
	selp.f32 	%f119, 0fC1C00000, 0f00000000, %p12;
	fma.rn.f32 	%f120, %f118, 0f34000000, %f119;
	add.f32 	%f121, %f117, 0fBF800000;
	add.f32 	%f122, %f117, 0f3F800000;
	rcp.approx.ftz.f32 	%f123, %f122;
	add.f32 	%f124, %f121, %f121;
	mul.f32 	%f125, %f124, %f123;
	mul.f32 	%f126, %f125, %f125;
	neg.f32 	%f127, %f125;
	sub.f32 	%f128, %f121, %f125;
	add.f32 	%f129, %f128, %f128;
	fma.rn.f32 	%f130, %f127, %f121, %f129;
	mul.rn.f32 	%f131, %f123, %f130;
	fma.rn.f32 	%f132, %f126, 0f3A2C32E4, 0f3B52E7DB;
	fma.rn.f32 	%f133, %f132, %f126, 0f3C93BB73;
	fma.rn.f32 	%f134, %f133, %f126, 0f3DF6384F;
	mul.rn.f32 	%f135, %f134, %f126;
	fma.rn.f32 	%f136, %f125, 0f3FB8AA3B, %f120;
	mul.f32 	%f137, %f135, 0f40400000;
	sub.f32 	%f138, %f120, %f136;
	fma.rn.f32 	%f139, %f125, 0f3FB8AA3B, %f138;
	fma.rn.f32 	%f140, %f131, 0f3FB8AA3B, %f139;
	fma.rn.f32 	%f141, %f125, 0f32A55E34, %f140;
	fma.rn.f32 	%f142, %f137, %f131, %f141;
	fma.rn.f32 	%f143, %f135, %f125, %f142;
	add.rn.f32 	%f144, %f136, %f143;
	mov.f32 	%f145, 0f40000000;
	mul.rn.f32 	%f146, %f144, %f145;
	cvt.rni.f32.f32 	%f147, %f146;
	sub.f32 	%f148, %f146, %f147;
	neg.f32 	%f149, %f146;
	fma.rn.f32 	%f150, %f144, 0f40000000, %f149;
	neg.f32 	%f151, %f136;
	add.rn.f32 	%f152, %f144, %f151;
	neg.f32 	%f153, %f152;
	add.rn.f32 	%f154, %f143, %f153;
	fma.rn.f32 	%f155, %f154, 0f40000000, %f150;
	add.f32 	%f156, %f148, %f155;
	setp.gt.f32 	%p13, %f147, 0f00000000;
	selp.b32 	%r66, 0, -2097152000, %p13;
	setp.ne.s32 	%p14, %r2, 0;
	setp.neu.f32 	%p15, %f8, 0f7F800000;
	setp.lt.f32 	%p16, %f146, 0f00000000;
	selp.f32 	%f157, 0f00000000, 0f7F800000, %p16;
	abs.f32 	%f158, %f146;
	setp.gt.f32 	%p17, %f158, 0f43180000;
	cvt.rzi.s32.f32 	%r67, %f147;
	shl.b32 	%r68, %r67, 23;
	sub.s32 	%r69, %r68, %r66;
	mov.b32 	%f159, %r69;
	add.s32 	%r70, %r66, 2130706432;
	mov.b32 	%f160, %r70;
	fma.rn.f32 	%f161, %f156, 0f391FCB8E, 0f3AAF85ED;
	fma.rn.f32 	%f162, %f161, %f156, 0f3C1D9856;
	fma.rn.f32 	%f163, %f162, %f156, 0f3D6357BB;
	fma.rn.f32 	%f164, %f163, %f156, 0f3E75FDEC;
	fma.rn.f32 	%f165, %f164, %f156, 0f3F317218;
	fma.rn.f32 	%f166, %f165, %f156, 0f3F800000;
	mul.f32 	%f167, %f166, %f160;
	mul.f32 	%f168, %f167, %f159;
	selp.f32 	%f397, %f157, %f168, %p17;
	and.pred  	%p18, %p14, %p15;
	@%p18 bra 	$L__BB40_10;
	shl.b32 	%r71, %r2, 1;
	cvt.rn.f32.u32 	%f397, %r71;
$L__BB40_10:
	add.f32 	%f170, %f396, %f397;
	sqrt.rn.f32 	%f171, %f170;
	mul.f32 	%f13, %f171, 0f3D7B3334;
	abs.f32 	%f14, %f13;
	setp.gtu.f32 	%p19, %f14, 0f3EE4C176;
	@%p19 bra 	$L__BB40_24;
	abs.f32 	%f15, %f14;
	setp.gtu.f32 	%p20, %f15, 0f41000000;
	@%p20 bra 	$L__BB40_13;
	add.f32 	%f172, %f15, 0fC019E8A9;
	add.f32 	%f173, %f172, 0fB3E971B3;
	fma.rn.f32 	%f174, %f173, 0fA6B3B8E7, 0fA9ACA9B3;
	fma.rn.f32 	%f175, %f174, %f173, 0f2C3F0E18;
	fma.rn.f32 	%f176, %f175, %f173, 0fACD41781;
	fma.rn.f32 	%f177, %f176, %f173, 0fAFE90F38;
	fma.rn.f32 	%f178, %f177, %f173, 0f3020305B;
	fma.rn.f32 	%f179, %f178, %f173, 0f33797143;
	fma.rn.f32 	%f180, %f179, %f173, 0f30F76F85;
	fma.rn.f32 	%f181, %f180, %f173, 0fB6B6DFC6;
	fma.rn.f32 	%f182, %f181, %f173, 0fB6F665C9;
	fma.rn.f32 	%f183, %f182, %f173, 0f399E2DEB;
	fma.rn.f32 	%f184, %f183, %f173, 0f3A4AE334;
	fma.rn.f32 	%f185, %f184, %f173, 0fBBEEAA1B;
	fma.rn.f32 	%f186, %f185, %f173, 0fBCDA7747;
	mul.f32 	%f187, %f173, %f186;
	add.f32 	%f188, %f15, 0fC0B0A47B;
	add.f32 	%f189, %f188, 0f339A7A37;
	mul.f32 	%f190, %f189, %f187;
	add.f32 	%f191, %f15, 0fC10A75AB;
	add.f32 	%f192, %f191, 0fB4CCCDED;
	mul.f32 	%f399, %f192, %f190;
	bra.uni 	$L__BB40_23;
$L__BB40_13:
	abs.f32 	%f194, %f15;
	setp.eq.f32 	%p21, %f194, 0f7F800000;
	mov.f32 	%f399, 0f00000000;
	@%p21 bra 	$L__BB40_23;
	rcp.approx.ftz.f32 	%f195, %f15;
	mul.f32 	%f196, %f195, %f195;
	fma.rn.f32 	%f197, %f196, 0f4056FE93, 0fBF03B7C2;
	fma.rn.f32 	%f198, %f197, %f196, 0f3DD3B3F3;
	fma.rn.f32 	%f199, %f198, %f196, 0fBD7FFFB6;
	fma.rn.f32 	%f200, %f199, %f196, 0f3F800000;
	fma.rn.f32 	%f201, %f196, 0f3F91E009, 0fBE52412D;
	fma.rn.f32 	%f202, %f201, %f196, 0f3D854ED1;
	fma.rn.f32 	%f203, %f202, %f196, 0fBDFFFFFF;
	fma.rn.f32 	%f17, %f203, %f195, %f15;
	rsqrt.approx.f32 	%f204, %f15;
	mul.f32 	%f205, %f204, 0f3F4C422A;
	mul.f32 	%f18, %f200, %f205;
	mul.f32 	%f206, %f17, 0f3F22F983;
	cvt.rni.s32.f32 	%r152, %f206;
	cvt.rn.f32.s32 	%f207, %r152;
	fma.rn.f32 	%f208, %f207, 0fBFC90FDA, %f17;
	fma.rn.f32 	%f209, %f207, 0fB3A22168, %f208;
	fma.rn.f32 	%f398, %f207, 0fA7C234C5, %f209;
	abs.f32 	%f20, %f17;
	setp.ltu.f32 	%p22, %f20, 0f47CE4780;
	@%p22 bra 	$L__BB40_22;
	setp.neu.f32 	%p23, %f20, 0f7F800000;
	@%p23 bra 	$L__BB40_17;
	mov.f32 	%f212, 0f00000000;
	mul.rn.f32 	%f398, %f17, %f212;
	mov.b32 	%r152, 0;
	bra.uni 	$L__BB40_22;
$L__BB40_17:
	mov.b32 	%r4, %f17;
	shl.b32 	%r73, %r4, 8;
	or.b32  	%r5, %r73, -2147483648;
	mov.b64 	%rd68, 0;
	mov.b32 	%r149, 0;
	mov.u64 	%rd66, __cudart_i2opi_f;
	mov.u64 	%rd67, %rd2;
$L__BB40_18:
	.pragma "nounroll";
	ld.global.nc.u32 	%r74, [%rd66];
	mad.wide.u32 	%rd28, %r74, %r5, %rd68;
	shr.u64 	%rd68, %rd28, 32;
	st.local.u32 	[%rd67], %rd28;
	add.s32 	%r149, %r149, 1;
	add.s64 	%rd67, %rd67, 4;
	add.s64 	%rd66, %rd66, 4;
	setp.ne.s32 	%p24, %r149, 6;
	@%p24 bra 	$L__BB40_18;
	shr.u32 	%r75, %r4, 23;
	st.local.u32 	[%rd2+24], %rd68;
	and.b32  	%r8, %r75, 31;
	and.b32  	%r76, %r75, 224;
	add.s32 	%r77, %r76, -128;
	shr.u32 	%r78, %r77, 5;
	mul.wide.u32 	%rd29, %r78, 4;
	sub.s64 	%rd9, %rd2, %rd29;
	ld.local.u32 	%r150, [%rd9+24];
	ld.local.u32 	%r151, [%rd9+20];
	setp.eq.s32 	%p25, %r8, 0;
	@%p25 bra 	$L__BB40_21;
	shf.l.wrap.b32 	%r150, %r151, %r150, %r8;
	ld.local.u32 	%r79, [%rd9+16];
	shf.l.wrap.b32 	%r151, %r79, %r151, %r8;
$L__BB40_21:
	shr.u32 	%r80, %r150, 30;
	shf.l.wrap.b32 	%r81, %r151, %r150, 2;
	shl.b32 	%r82, %r151, 2;
	shr.u32 	%r83, %r81, 31;
	add.s32 	%r84, %r83, %r80;
	neg.s32 	%r85, %r84;
	setp.lt.s32 	%p26, %r4, 0;
	selp.b32 	%r152, %r85, %r84, %p26;
	xor.b32  	%r86, %r81, %r4;
	shr.s32 	%r87, %r81, 31;
	xor.b32  	%r88, %r87, %r81;
	xor.b32  	%r89, %r87, %r82;
	cvt.u64.u32 	%rd30, %r88;
	shl.b64 	%rd31, %rd30, 32;
	cvt.u64.u32 	%rd32, %r89;
	or.b64  	%rd33, %rd31, %rd32;
	cvt.rn.f64.s64 	%fd1, %rd33;
	mul.f64 	%fd2, %fd1, 0d3BF921FB54442D19;
	cvt.rn.f32.f64 	%f210, %fd2;
	neg.f32 	%f211, %f210;
	setp.lt.s32 	%p27, %r86, 0;
	selp.f32 	%f398, %f211, %f210, %p27;
$L__BB40_22:
	and.b32  	%r91, %r152, 3;
	cvt.rn.f32.u32 	%f213, %r91;
	fma.rn.f32 	%f214, %f213, 0f3FC90FDB, 0fBF490FDB;
	add.f32 	%f215, %f398, %f214;
	mul.f32 	%f216, %f215, 0f3F22F983;
	cvt.rni.s32.f32 	%r92, %f216;
	cvt.rn.f32.s32 	%f217, %r92;
	fma.rn.f32 	%f218, %f217, 0fBFC90FDA, %f215;
	fma.rn.f32 	%f219, %f217, 0fB3A22168, %f218;
	add.s32 	%r93, %r92, 1;
	mul.rn.f32 	%f220, %f219, %f219;
	and.b32  	%r94, %r92, 1;
	setp.eq.b32 	%p28, %r94, 1;
	selp.f32 	%f221, %f219, 0f3F800000, %p28;
	fma.rn.f32 	%f222, %f220, %f221, 0f00000000;
	fma.rn.f32 	%f223, %f220, 0f37CBAC00, 0fBAB607ED;
	selp.f32 	%f224, 0fB94D4153, %f223, %p28;
	selp.f32 	%f225, 0f3C0885E4, 0f3D2AAABB, %p28;
	fma.rn.f32 	%f226, %f224, %f220, %f225;
	selp.f32 	%f227, 0fBE2AAAA8, 0fBEFFFFFF, %p28;
	fma.rn.f32 	%f228, %f226, %f220, %f227;
	fma.rn.f32 	%f229, %f228, %f222, %f221;
	and.b32  	%r95, %r93, 2;
	setp.eq.s32 	%p29, %r95, 0;
	mov.f32 	%f230, 0f00000000;
	sub.f32 	%f231, %f230, %f229;
	selp.f32 	%f232, %f229, %f231, %p29;
	mul.f32 	%f399, %f18, %f232;
$L__BB40_23:
	mul.f32 	%f233, %f14, %f14;
	setp.lt.f32 	%p30, %f14, 0f00800000;
	mul.f32 	%f234, %f14, 0f4B000000;
	selp.f32 	%f235, %f234, %f14, %p30;
	mov.b32 	%r96, %f235;
	add.s32 	%r97, %r96, -1059760811;
	and.b32  	%r98, %r97, -8388608;
	sub.s32 	%r99, %r96, %r98;
	mov.b32 	%f236, %r99;
	add.f32 	%f237, %f236, 0fBF800000;
	fma.rn.f32 	%f238, %f235, 0f7F800000, 0f7F800000;
	setp.gt.u32 	%p31, %r96, 2139095039;
	fma.rn.f32 	%f239, %f237, 0fBE055027, 0f3E1039F6;
	fma.rn.f32 	%f240, %f239, %f237, 0fBDF8CDCC;
	fma.rn.f32 	%f241, %f240, %f237, 0f3E0F2955;
	fma.rn.f32 	%f242, %f241, %f237, 0fBE2AD8B9;
	fma.rn.f32 	%f243, %f242, %f237, 0f3E4CED0B;
	fma.rn.f32 	%f244, %f243, %f237, 0fBE7FFF22;
	fma.rn.f32 	%f245, %f244, %f237, 0f3EAAAA78;
	fma.rn.f32 	%f246, %f245, %f237, 0fBF000000;
	mul.f32 	%f247, %f237, %f246;
	fma.rn.f32 	%f248, %f247, %f237, %f237;
	cvt.rn.f32.s32 	%f249, %r98;
	selp.f32 	%f250, 0fC1B80000, 0f00000000, %p30;
	fma.rn.f32 	%f251, %f249, 0f34000000, %f250;
	fma.rn.f32 	%f252, %f251, 0f3F317218, %f248;
	selp.f32 	%f253, %f238, %f252, %p31;
	mul.f32 	%f254, %f253, 0f3F22F983;
	setp.eq.f32 	%p32, %f235, 0f00000000;
	selp.f32 	%f255, 0fFF800000, %f254, %p32;
	fma.rn.f32 	%f256, %f233, 0f33DBE5AC, 0fB71F49B6;
	fma.rn.f32 	%f257, %f256, %f233, 0f3A0D3100;
	fma.rn.f32 	%f258, %f257, %f233, 0fBC83AD8E;
	fma.rn.f32 	%f259, %f258, %f233, 0f3E35DE5A;
	fma.rn.f32 	%f260, %f259, %f233, 0fBD9726B5;
	fma.rn.f32 	%f401, %f255, %f399, %f260;
	bra.uni 	$L__BB40_40;
$L__BB40_24:
	setp.gtu.f32 	%p33, %f14, 0f3FF67AF8;
	@%p33 bra 	$L__BB40_26;
	add.f32 	%f261, %f14, 0fBF64C176;
	add.f32 	%f262, %f261, 0f32657D03;
	fma.rn.f32 	%f263, %f262, 0f3CDDC8B3, 0fBE02574C;
	fma.rn.f32 	%f264, %f263, %f262, 0f3E7F2CC9;
	fma.rn.f32 	%f265, %f264, %f262, 0fBE8BF29B;
	fma.rn.f32 	%f266, %f265, %f262, 0f3E5BCE93;
	fma.rn.f32 	%f267, %f266, %f262, 0fBE38C4FF;
	fma.rn.f32 	%f268, %f267, %f262, 0f3E42774D;
	fma.rn.f32 	%f269, %f268, %f262, 0fBE525CB2;
	fma.rn.f32 	%f270, %f269, %f262, 0f3E60F43D;
	fma.rn.f32 	%f271, %f270, %f262, 0fBE679145;
	fma.rn.f32 	%f272, %f271, %f262, 0f3E61D24A;
	fma.rn.f32 	%f273, %f272, %f262, 0fBEFBF1AD;
	fma.rn.f32 	%f274, %f273, %f262, 0f3F6121BB;
	mul.f32 	%f401, %f262, %f274;
	bra.uni 	$L__BB40_40;
$L__BB40_26:
	setp.gtu.f32 	%p34, %f14, 0f40B0B31E;
	@%p34 bra 	$L__BB40_28;
	add.f32 	%f275, %f14, 0fC07D4A9A;
	add.f32 	%f276, %f275, 0fB3D9856A;
	fma.rn.f32 	%f277, %f276, 0fB449DD3F, 0fB45E2607;
	fma.rn.f32 	%f278, %f277, %f276, 0fB6857064;
	fma.rn.f32 	%f279, %f278, %f276, 0f38554610;
	fma.rn.f32 	%f280, %f279, %f276, 0f394ACED7;
	fma.rn.f32 	%f281, %f280, %f276, 0fBB0F1A0C;
	fma.rn.f32 	%f282, %f281, %f276, 0fBBE07F2E;
	fma.rn.f32 	%f283, %f282, %f276, 0f3D6FB6B5;
	fma.rn.f32 	%f284, %f283, %f276, 0f3D504DF1;
	fma.rn.f32 	%f285, %f284, %f276, 0fBECE1A13;
	mul.f32 	%f401, %f276, %f285;
	bra.uni 	$L__BB40_40;
$L__BB40_28:
	setp.gtu.f32 	%p35, %f14, 0f410A7798;
	@%p35 bra 	$L__BB40_30;
	add.f32 	%f286, %f14, 0fC0E2C0EE;
	add.f32 	%f287, %f286, 0fB39CE420;
	fma.rn.f32 	%f288, %f287, 0f3510CEBE, 0f3629DA6C;
	fma.rn.f32 	%f289, %f288, %f287, 0fB84054C0;
	fma.rn.f32 	%f290, %f289, %f287, 0fB91318AB;
	fma.rn.f32 	%f291, %f290, %f287, 0f3B0E9921;
	fma.rn.f32 	%f292, %f291, %f287, 0f3B5974D5;
	fma.rn.f32 	%f293, %f292, %f287, 0fBD44B4D7;
	fma.rn.f32 	%f294, %f293, %f287, 0fBCAD7799;
	fma.rn.f32 	%f295, %f294, %f287, 0f3E99A665;
	mul.f32 	%f401, %f287, %f295;
	bra.uni 	$L__BB40_40;
$L__BB40_30:
	abs.f32 	%f297, %f14;
	setp.eq.f32 	%p36, %f297, 0f7F800000;
	mov.f32 	%f401, 0f00000000;
	@%p36 bra 	$L__BB40_40;
	rcp.approx.ftz.f32 	%f298, %f14;
	mul.f32 	%f299, %f298, %f298;
	fma.rn.f32 	%f300, %f299, 0fBECC69F3, 0f3DD0D5F0;
	fma.rn.f32 	%f301, %f300, %f299, 0fBD7FF855;
	fma.rn.f32 	%f30, %f301, %f299, 0f3F800000;
	fma.rn.f32 	%f302, %f299, 0f3F8CCD61, 0fBE50D31C;
	fma.rn.f32 	%f303, %f302, %f299, 0f3D854783;
	fma.rn.f32 	%f304, %f303, %f299, 0fBDFFFFFB;
	fma.rn.f32 	%f31, %f304, %f298, %f14;
	mul.f32 	%f305, %f31, 0f3F22F983;
	cvt.rni.s32.f32 	%r156, %f305;
	cvt.rn.f32.s32 	%f306, %r156;
	fma.rn.f32 	%f307, %f306, 0fBFC90FDA, %f31;
	fma.rn.f32 	%f308, %f306, 0fB3A22168, %f307;
	fma.rn.f32 	%f400, %f306, 0fA7C234C5, %f308;
	abs.f32 	%f33, %f31;
	setp.ltu.f32 	%p37, %f33, 0f47CE4780;
	@%p37 bra 	$L__BB40_39;
	setp.neu.f32 	%p38, %f33, 0f7F800000;
	@%p38 bra 	$L__BB40_34;
	mov.f32 	%f311, 0f00000000;
	mul.rn.f32 	%f400, %f31, %f311;
	mov.b32 	%r156, 0;
	bra.uni 	$L__BB40_39;
$L__BB40_34:
	mov.b32 	%r18, %f31;
	shl.b32 	%r101, %r18, 8;
	or.b32  	%r19, %r101, -2147483648;
	mov.b32 	%r153, 0;
	mov.b64 	%rd71, 0;
	mov.u64 	%rd69, __cudart_i2opi_f;
	mov.u64 	%rd70, %rd2;
$L__BB40_35:
	.pragma "nounroll";
	ld.global.nc.u32 	%r102, [%rd69];
	mad.wide.u32 	%rd36, %r102, %r19, %rd71;
	shr.u64 	%rd71, %rd36, 32;
	st.local.u32 	[%rd70], %rd36;
	add.s32 	%r153, %r153, 1;
	add.s64 	%rd70, %rd70, 4;
	add.s64 	%rd69, %rd69, 4;
	setp.ne.s32 	%p39, %r153, 6;
	@%p39 bra 	$L__BB40_35;
	shr.u32 	%r103, %r18, 23;
	st.local.u32 	[%rd2+24], %rd71;
	and.b32  	%r22, %r103, 31;
	and.b32  	%r104, %r103, 224;
	add.s32 	%r105, %r104, -128;
	shr.u32 	%r106, %r105, 5;
	mul.wide.u32 	%rd37, %r106, 4;
	sub.s64 	%rd16, %rd2, %rd37;
	ld.local.u32 	%r155, [%rd16+24];
	ld.local.u32 	%r154, [%rd16+20];
	setp.eq.s32 	%p40, %r22, 0;
	@%p40 bra 	$L__BB40_38;
	shf.l.wrap.b32 	%r155, %r154, %r155, %r22;
	ld.local.u32 	%r107, [%rd16+16];
	shf.l.wrap.b32 	%r154, %r107, %r154, %r22;
$L__BB40_38:
	shr.u32 	%r108, %r155, 30;
	shf.l.wrap.b32 	%r109, %r154, %r155, 2;
	shl.b32 	%r110, %r154, 2;
	shr.u32 	%r111, %r109, 31;
	add.s32 	%r112, %r111, %r108;
	neg.s32 	%r113, %r112;
	setp.lt.s32 	%p41, %r18, 0;
	selp.b32 	%r156, %r113, %r112, %p41;
	shr.s32 	%r114, %r109, 31;
	xor.b32  	%r115, %r114, %r110;
	xor.b32  	%r116, %r114, %r109;
	xor.b32  	%r117, %r109, %r18;
	cvt.u64.u32 	%rd38, %r116;
	shl.b64 	%rd39, %rd38, 32;
	cvt.u64.u32 	%rd40, %r115;
	or.b64  	%rd41, %rd39, %rd40;
	cvt.rn.f64.s64 	%fd3, %rd41;
	mul.f64 	%fd4, %fd3, 0d3BF921FB54442D19;
	cvt.rn.f32.f64 	%f309, %fd4;
	neg.f32 	%f310, %f309;
	setp.lt.s32 	%p42, %r117, 0;
	selp.f32 	%f400, %f310, %f309, %p42;
$L__BB40_39:
	and.b32  	%r119, %r156, 3;
	cvt.rn.f32.u32 	%f312, %r119;
	fma.rn.f32 	%f313, %f312, 0f3FC90FDB, 0fC016CBE4;
	add.f32 	%f314, %f400, %f313;
	mul.f32 	%f315, %f314, 0f3F22F983;
	cvt.rni.s32.f32 	%r120, %f315;
	cvt.rn.f32.s32 	%f316, %r120;
	fma.rn.f32 	%f317, %f316, 0fBFC90FDA, %f314;
	fma.rn.f32 	%f318, %f316, 0fB3A22168, %f317;
	add.s32 	%r121, %r120, 1;
	mul.rn.f32 	%f319, %f318, %f318;
	and.b32  	%r122, %r120, 1;
	setp.eq.b32 	%p43, %r122, 1;
	selp.f32 	%f320, %f318, 0f3F800000, %p43;
	fma.rn.f32 	%f321, %f319, %f320, 0f00000000;
	fma.rn.f32 	%f322, %f319, 0f37CBAC00, 0fBAB607ED;
	selp.f32 	%f323, 0fB94D4153, %f322, %p43;
	selp.f32 	%f324, 0f3C0885E4, 0f3D2AAABB, %p43;
	fma.rn.f32 	%f325, %f323, %f319, %f324;
	selp.f32 	%f326, 0fBE2AAAA8, 0fBEFFFFFF, %p43;
	fma.rn.f32 	%f327, %f325, %f319, %f326;
	fma.rn.f32 	%f328, %f327, %f321, %f320;
	and.b32  	%r123, %r121, 2;
	setp.eq.s32 	%p44, %r123, 0;
	mov.f32 	%f329, 0f00000000;
	sub.f32 	%f330, %f329, %f328;
	selp.f32 	%f331, %f328, %f330, %p44;
	rsqrt.approx.f32 	%f332, %f14;
	mul.f32 	%f333, %f332, 0f3F4C422A;
	mul.f32 	%f334, %f30, %f333;
	mul.f32 	%f401, %f334, %f331;
$L__BB40_40:
	setp.lt.f32 	%p45, %f13, 0f00000000;
	selp.f32 	%f39, 0f7FFFFFFF, %f401, %p45;
	setp.gtu.f32 	%p46, %f14, 0f41000000;
	@%p46 bra 	$L__BB40_42;
	add.f32 	%f335, %f14, 0fC019E8A9;
	add.f32 	%f336, %f335, 0fB3E971B3;
	fma.rn.f32 	%f337, %f336, 0fA6B3B8E7, 0fA9ACA9B3;
	fma.rn.f32 	%f338, %f337, %f336, 0f2C3F0E18;
	fma.rn.f32 	%f339, %f338, %f336, 0fACD41781;
	fma.rn.f32 	%f340, %f339, %f336, 0fAFE90F38;
	fma.rn.f32 	%f341, %f340, %f336, 0f3020305B;
	fma.rn.f32 	%f342, %f341, %f336, 0f33797143;
	fma.rn.f32 	%f343, %f342, %f336, 0f30F76F85;
	fma.rn.f32 	%f344, %f343, %f336, 0fB6B6DFC6;
	fma.rn.f32 	%f345, %f344, %f336, 0fB6F665C9;
	fma.rn.f32 	%f346, %f345, %f336, 0f399E2DEB;
	fma.rn.f32 	%f347, %f346, %f336, 0f3A4AE334;
	fma.rn.f32 	%f348, %f347, %f336, 0fBBEEAA1B;
	fma.rn.f32 	%f349, %f348, %f336, 0fBCDA7747;
	mul.f32 	%f350, %f336, %f349;
	add.f32 	%f351, %f14, 0fC0B0A47B;
	add.f32 	%f352, %f351, 0f339A7A37;
	mul.f32 	%f353, %f352, %f350;
	add.f32 	%f354, %f14, 0fC10A75AB;
	add.f32 	%f355, %f354, 0fB4CCCDED;
	mul.f32 	%f403, %f355, %f353;
	bra.uni 	$L__BB40_52;
$L__BB40_42:
	abs.f32 	%f357, %f14;
	setp.eq.f32 	%p47, %f357, 0f7F800000;
	mov.f32 	%f403, 0f00000000;
	@%p47 bra 	$L__BB40_52;
	rcp.approx.ftz.f32 	%f358, %f14;
	mul.f32 	%f359, %f358, %f358;
	fma.rn.f32 	%f360, %f359, 0f4056FE93, 0fBF03B7C2;
	fma.rn.f32 	%f361, %f360, %f359, 0f3DD3B3F3;
	fma.rn.f32 	%f362, %f361, %f359, 0fBD7FFFB6;
	fma.rn.f32 	%f363, %f362, %f359, 0f3F800000;
	fma.rn.f32 	%f364, %f359, 0f3F91E009, 0fBE52412D;
	fma.rn.f32 	%f365, %f364, %f359, 0f3D854ED1;
	fma.rn.f32 	%f366, %f365, %f359, 0fBDFFFFFF;
	fma.rn.f32 	%f41, %f366, %f358, %f14;
	rsqrt.approx.f32 	%f367, %f14;
	mul.f32 	%f368, %f367, 0f3F4C422A;
	mul.f32 	%f42, %f363, %f368;
	mul.f32 	%f369, %f41, 0f3F22F983;
	cvt.rni.s32.f32 	%r160, %f369;
	cvt.rn.f32.s32 	%f370, %r160;
	fma.rn.f32 	%f371, %f370, 0fBFC90FDA, %f41;
	fma.rn.f32 	%f372, %f370, 0fB3A22168, %f371;
	fma.rn.f32 	%f402, %f370, 0fA7C234C5, %f372;
	abs.f32 	%f44, %f41;
	setp.ltu.f32 	%p48, %f44, 0f47CE4780;
	@%p48 bra 	$L__BB40_51;
	setp.neu.f32 	%p49, %f44, 0f7F800000;
	@%p49 bra 	$L__BB40_46;
	mov.f32 	%f375, 0f00000000;
	mul.rn.f32 	%f402, %f41, %f375;
	mov.b32 	%r160, 0;
	bra.uni 	$L__BB40_51;
$L__BB40_46:
	mov.b32 	%r32, %f41;
	shl.b32 	%r125, %r32, 8;
	or.b32  	%r33, %r125, -2147483648;
	mov.b64 	%rd74, 0;
	mov.b32 	%r157, 0;
	mov.u64 	%rd72, __cudart_i2opi_f;
	mov.u64 	%rd73, %rd2;
$L__BB40_47:
	.pragma "nounroll";
	ld.global.nc.u32 	%r126, [%rd72];
	mad.wide.u32 	%rd44, %r126, %r33, %rd74;
	shr.u64 	%rd74, %rd44, 32;
	st.local.u32 	[%rd73], %rd44;
	add.s32 	%r157, %r157, 1;
	add.s64 	%rd73, %rd73, 4;
	add.s64 	%rd72, %rd72, 4;
	setp.ne.s32 	%p50, %r157, 6;
	@%p50 bra 	$L__BB40_47;
	shr.u32 	%r127, %r32, 23;
	st.local.u32 	[%rd2+24], %rd74;
	and.b32  	%r36, %r127, 31;
	and.b32  	%r128, %r127, 224;
	add.s32 	%r129, %r128, -128;
	shr.u32 	%r130, %r129, 5;
	mul.wide.u32 	%rd45, %r130, 4;
	sub.s64 	%rd23, %rd2, %rd45;
	ld.local.u32 	%r158, [%rd23+24];
	ld.local.u32 	%r159, [%rd23+20];
	setp.eq.s32 	%p51, %r36, 0;
	@%p51 bra 	$L__BB40_50;
	shf.l.wrap.b32 	%r158, %r159, %r158, %r36;
	ld.local.u32 	%r131, [%rd23+16];
	shf.l.wrap.b32 	%r159, %r131, %r159, %r36;
$L__BB40_50:
	shr.u32 	%r132, %r158, 30;
	shf.l.wrap.b32 	%r133, %r159, %r158, 2;
	shl.b32 	%r134, %r159, 2;
	shr.u32 	%r135, %r133, 31;
	add.s32 	%r136, %r135, %r132;
	neg.s32 	%r137, %r136;
	setp.lt.s32 	%p52, %r32, 0;
	selp.b32 	%r160, %r137, %r136, %p52;
	xor.b32  	%r138, %r133, %r32;
	shr.s32 	%r139, %r133, 31;
	xor.b32  	%r140, %r139, %r133;
	xor.b32  	%r141, %r139, %r134;
	cvt.u64.u32 	%rd46, %r140;
	shl.b64 	%rd47, %rd46, 32;
	cvt.u64.u32 	%rd48, %r141;
	or.b64  	%rd49, %rd47, %rd48;
	cvt.rn.f64.s64 	%fd5, %rd49;
	mul.f64 	%fd6, %fd5, 0d3BF921FB54442D19;
	cvt.rn.f32.f64 	%f373, %fd6;
	neg.f32 	%f374, %f373;
	setp.lt.s32 	%p53, %r138, 0;
	selp.f32 	%f402, %f374, %f373, %p53;
$L__BB40_51:
	and.b32  	%r143, %r160, 3;
	cvt.rn.f32.u32 	%f376, %r143;
	fma.rn.f32 	%f377, %f376, 0f3FC90FDB, 0fBF490FDB;
	add.f32 	%f378, %f402, %f377;
	mul.f32 	%f379, %f378, 0f3F22F983;
	cvt.rni.s32.f32 	%r144, %f379;
	cvt.rn.f32.s32 	%f380, %r144;
	fma.rn.f32 	%f381, %f380, 0fBFC90FDA, %f378;
	fma.rn.f32 	%f382, %f380, 0fB3A22168, %f381;
	add.s32 	%r145, %r144, 1;
	mul.rn.f32 	%f383, %f382, %f382;
	and.b32  	%r146, %r144, 1;
	setp.eq.b32 	%p54, %r146, 1;
	selp.f32 	%f384, %f382, 0f3F800000, %p54;
	fma.rn.f32 	%f385, %f383, %f384, 0f00000000;
	fma.rn.f32 	%f386, %f383, 0f37CBAC00, 0fBAB607ED;
	selp.f32 	%f387, 0fB94D4153, %f386, %p54;
	selp.f32 	%f388, 0f3C0885E4, 0f3D2AAABB, %p54;
	fma.rn.f32 	%f389, %f387, %f383, %f388;
	selp.f32 	%f390, 0fBE2AAAA8, 0fBEFFFFFF, %p54;
	fma.rn.f32 	%f391, %f389, %f383, %f390;
	fma.rn.f32 	%f392, %f391, %f385, %f384;
	and.b32  	%r147, %r145, 2;
	setp.eq.s32 	%p55, %r147, 0;
	mov.f32 	%f393, 0f00000000;
	sub.f32 	%f394, %f393, %f392;
	selp.f32 	%f395, %f392, %f394, %p55;
	mul.f32 	%f403, %f42, %f395;
$L__BB40_52:
	mul.f32 	%f55, %f403, 0f3E800000;
	mad.lo.s32 	%r148, %r1, 2047, %r2;
	mul.wide.s32 	%rd50, %r148, 8;
	add.s64 	%rd51, %rd1, %rd50;
	mul.f32 	%f54, %f39, 0fBE800000;
	st.global.v2.f32 	[%rd51], {%f54, %f55};
	setp.lt.s32 	%p56, %r1, 1;
	setp.eq.s32 	%p57, %r2, 0;
	and.pred  	%p58, %p56, %p57;
	@%p58 bra 	$L__BB40_54;
	cvt.s64.s32 	%rd52, %r1;
	sub.s64 	%rd53, 2047, %rd52;
	mul.lo.s64 	%rd54, %rd53, 2047;
	cvt.u64.u32 	%rd55, %r2;
	sub.s64 	%rd56, %rd54, %rd55;
	shl.b64 	%rd57, %rd56, 3;
	add.s64 	%rd58, %rd1, %rd57;
	st.global.v2.f32 	[%rd58+16376], {%f54, %f55};
	mul.wide.s32 	%rd59, %r1, 2047;
	sub.s64 	%rd60, %rd59, %rd55;
	shl.b64 	%rd61, %rd60, 3;
	add.s64 	%rd62, %rd1, %rd61;
	st.global.v2.f32 	[%rd62+16376], {%f54, %f55};
	add.s64 	%rd63, %rd54, %rd55;
	shl.b64 	%rd64, %rd63, 3;
	add.s64 	%rd65, %rd1, %rd64;
	st.global.v2.f32 	[%rd65], {%f54, %f55};
$L__BB40_54:
	ret;

}
	// .globl	_Z29fill_exclusion_zone_kernel_v1PbS_j
.visible .entry _Z29fill_exclusion_zone_kernel_v1PbS_j(
	.param .u64 .ptr .align 1 _Z29fill_exclusion_zone_kernel_v1PbS_j_param_0,
	.param .u64 .ptr .align 1 _Z29fill_exclusion_zone_kernel_v1PbS_j_param_1,
	.param .u32 _Z29fill_exclusion_zone_kernel_v1PbS_j_param_2
)
{
	.reg .pred 	%p<12>;
	.reg .b16 	%rs<6>;
	.reg .b32 	%r<51>;
	.reg .b64 	%rd<24>;

	ld.param.u64 	%rd7, [_Z29fill_exclusion_zone_kernel_v1PbS_j_param_0];
	ld.param.u64 	%rd8, [_Z29fill_exclusion_zone_kernel_v1PbS_j_param_1];
	ld.param.u32 	%r26, [_Z29fill_exclusion_zone_kernel_v1PbS_j_param_2];
	cvta.to.global.u64 	%rd1, %rd7;
	cvta.to.global.u64 	%rd9, %rd8;
	mov.u32 	%r27, %ctaid.x;
	mov.u32 	%r28, %ntid.x;
	mov.u32 	%r29, %tid.x;
	mad.lo.s32 	%r1, %r27, %r28, %r29;
	mov.u32 	%r30, %ctaid.y;
	mov.u32 	%r31, %ntid.y;
	mul.lo.s32 	%r2, %r30, %r31;
	mov.u32 	%r3, %tid.y;
	add.s32 	%r4, %r2, %r3;
	shl.b32 	%r32, %r1, 10;
	add.s32 	%r33, %r32, %r4;
	cvt.u64.u32 	%rd10, %r33;
	add.s64 	%rd11, %rd9, %rd10;
	ld.global.u8 	%rs1, [%rd11];
	setp.eq.s16 	%p1, %rs1, 0;
	@%p1 bra 	$L__BB41_16;
	max.u32 	%r34, %r1, %r26;
	sub.s32 	%r45, %r34, %r26;
	add.s32 	%r35, %r1, %r26;
	add.s32 	%r36, %r35, 1;
	min.u32 	%r6, %r36, 1024;
	setp.ge.u32 	%p2, %r45, %r6;
	@%p2 bra 	$L__BB41_16;
	max.u32 	%r37, %r4, %r26;
	sub.s32 	%r7, %r37, %r26;
	add.s32 	%r38, %r4, %r26;
	add.s32 	%r39, %r38, 1;
	min.u32 	%r8, %r39, 1024;
	min.u32 	%r40, %r26, %r4;
	add.s32 	%r41, %r40, %r8;
	sub.s32 	%r42, %r41, %r4;
	and.b32  	%r9, %r42, 7;
	add.s32 	%r10, %r9, -1;
	and.b32  	%r11, %r42, 3;
	sub.s32 	%r43, %r2, %r41;
	add.s32 	%r12, %r43, %r3;
	and.b32  	%r13, %r42, 1;
	and.b32  	%r44, %r42, -8;
	neg.s32 	%r14, %r44;
	cvt.u64.u32 	%rd12, %r7;
	add.s64 	%rd13, %rd12, %rd1;
	add.s64 	%rd2, %rd13, 3;
$L__BB41_3:
	setp.ge.u32 	%p3, %r7, %r8;
	@%p3 bra 	$L__BB41_15;
	setp.gt.u32 	%p4, %r12, -8;
	mul.wide.u32 	%rd3, %r45, 1024;
	mov.u32 	%r48, %r7;
	@%p4 bra 	$L__BB41_7;
	add.s64 	%rd23, %rd2, %rd3;
	mov.u32 	%r46, %r14;
	mov.u32 	%r48, %r7;
$L__BB41_6:
	.pragma "nounroll";
	mov.b16 	%rs2, 1;
	st.global.u8 	[%rd23+-3], %rs2;
	st.global.u8 	[%rd23+-2], %rs2;
	st.global.u8 	[%rd23+-1], %rs2;
	st.global.u8 	[%rd23], %rs2;
	st.global.u8 	[%rd23+1], %rs2;
	st.global.u8 	[%rd23+2], %rs2;
	st.global.u8 	[%rd23+3], %rs2;
	st.global.u8 	[%rd23+4], %rs2;
	add.s32 	%r48, %r48, 8;
	add.s32 	%r46, %r46, 8;
	add.s64 	%rd23, %rd23, 8;
	setp.ne.s32 	%p5, %r46, 0;
	@%p5 bra 	$L__BB41_6;
$L__BB41_7:
	setp.eq.s32 	%p6, %r9, 0;
	@%p6 bra 	$L__BB41_15;
	setp.lt.u32 	%p7, %r10, 3;
	@%p7 bra 	$L__BB41_10;
	cvt.u64.u32 	%rd14, %r48;
	add.s64 	%rd15, %rd3, %rd14;
	add.s64 	%rd16, %rd1, %rd15;
	mov.b16 	%rs3, 1;
	st.global.u8 	[%rd16], %rs3;
	st.global.u8 	[%rd16+1], %rs3;
	st.global.u8 	[%rd16+2], %rs3;
	st.global.u8 	[%rd16+3], %rs3;
	add.s32 	%r48, %r48, 4;
$L__BB41_10:
	setp.eq.s32 	%p8, %r11, 0;
	@%p8 bra 	$L__BB41_15;
	setp.eq.s32 	%p9, %r11, 1;
	@%p9 bra 	$L__BB41_13;
	cvt.u64.u32 	%rd17, %r48;
	add.s64 	%rd18, %rd3, %rd17;
	add.s64 	%rd19, %rd1, %rd18;
	mov.b16 	%rs4, 1;
	st.global.u8 	[%rd19], %rs4;
	st.global.u8 	[%rd19+1], %rs4;
	add.s32 	%r48, %r48, 2;
$L__BB41_13:
	setp.eq.s32 	%p10, %r13, 0;
	@%p10 bra 	$L__BB41_15;
	cvt.u64.u32 	%rd20, %r48;
	add.s64 	%rd21, %rd3, %rd20;
	add.s64 	%rd22, %rd1, %rd21;
	mov.b16 	%rs5, 1;
	st.global.u8 	[%rd22], %rs5;
$L__BB41_15:
	add.s32 	%r45, %r45, 1;
	setp.lt.u32 	%p11, %r45, %r6;
	@%p11 bra 	$L__BB41_3;
$L__BB41_16:
	ret;

}
	// .globl	_Z29fill_exclusion_zone_kernel_v2PbS_Pjj
.visible .entry _Z29fill_exclusion_zone_kernel_v2PbS_Pjj(
	.param .u64 .ptr .align 1 _Z29fill_exclusion_zone_kernel_v2PbS_Pjj_param_0,
	.param .u64 .ptr .align 1 _Z29fill_exclusion_zone_kernel_v2PbS_Pjj_param_1,
	.param .u64 .ptr .align 1 _Z29fill_exclusion_zone_kernel_v2PbS_Pjj_param_2,
	.param .u32 _Z29fill_exclusion_zone_kernel_v2PbS_Pjj_param_3
)
{
	.reg .pred 	%p<52>;
	.reg .b16 	%rs<4>;
	.reg .b32 	%r<105>;
	.reg .b32 	%f<324>;
	.reg .b64 	%rd<20>;

	ld.param.u64 	%rd8, [_Z29fill_exclusion_zone_kernel_v2PbS_Pjj_param_0];
	ld.param.u64 	%rd9, [_Z29fill_exclusion_zone_kernel_v2PbS_Pjj_param_1];
	ld.param.u64 	%rd7, [_Z29fill_exclusion_zone_kernel_v2PbS_Pjj_param_2];
	ld.param.u32 	%r28, [_Z29fill_exclusion_zone_kernel_v2PbS_Pjj_param_3];
	cvta.to.global.u64 	%rd1, %rd8;
	cvta.to.global.u64 	%rd10, %rd9;
	mov.u32 	%r29, %ctaid.x;
	mov.u32 	%r30, %ntid.x;
	mov.u32 	%r31, %tid.x;
	mad.lo.s32 	%r1, %r29, %r30, %r31;
	mov.u32 	%r32, %ctaid.y;
	mov.u32 	%r33, %ntid.y;
	mul.lo.s32 	%r2, %r32, %r33;
	mov.u32 	%r3, %tid.y;
	add.s32 	%r4, %r2, %r3;
	shl.b32 	%r34, %r1, 10;
	add.s32 	%r35, %r34, %r4;
	cvt.u64.u32 	%rd11, %r35;
	add.s64 	%rd12, %rd10, %rd11;
	ld.global.u8 	%rs1, [%rd12];
	setp.eq.s16 	%p2, %rs1, 0;
	@%p2 bra 	$L__BB42_25;
	cvta.to.global.u64 	%rd13, %rd7;
	ld.global.u32 	%r36, [%rd13];
	shr.u32 	%r5, %r36, 10;
	and.b32  	%r6, %r36, 1023;
	max.u32 	%r37, %r1, %r28;
	sub.s32 	%r99, %r37, %r28;
	add.s32 	%r38, %r1, %r28;
	add.s32 	%r39, %r38, 1;
	min.u32 	%r8, %r39, 1024;
	setp.ge.u32 	%p3, %r99, %r8;
	@%p3 bra 	$L__BB42_25;
	max.u32 	%r40, %r4, %r28;
	sub.s32 	%r9, %r40, %r28;
	add.s32 	%r11, %r28, 1;
	add.s32 	%r41, %r11, %r4;
	min.u32 	%r10, %r41, 1024;
	setp.eq.s32 	%p1, %r11, 0;
	setp.ne.s32 	%p4, %r28, 0;
	@%p4 bra 	$L__BB42_14;
	cvt.u64.u32 	%rd17, %r9;
	add.s64 	%rd2, %rd1, %rd17;
	sub.s32 	%r12, %r4, %r6;
	sub.s32 	%r76, %r6, %r2;
	sub.s32 	%r13, %r76, %r3;
$L__BB42_4:
	setp.lt.u32 	%p31, %r9, %r10;
	@%p31 bra 	$L__BB42_6;
$L__BB42_5:
	add.s32 	%r99, %r99, 1;
	setp.lt.u32 	%p51, %r99, %r8;
	@%p51 bra 	$L__BB42_4;
	bra.uni 	$L__BB42_25;
$L__BB42_6:
	min.u32 	%r78, %r99, %r5;
	max.u32 	%r79, %r99, %r5;
	sub.s32 	%r80, %r79, %r78;
	cvt.rn.f32.u32 	%f199, %r80;
	abs.f32 	%f200, %f199;
	setp.lt.f32 	%p32, %f200, 0f00800000;
	mul.f32 	%f202, %f200, 0f4B800000;
	selp.f32 	%f203, %f202, %f200, %p32;
	selp.f32 	%f204, 0fC1C00000, 0f00000000, %p32;
	mov.b32 	%r81, %f203;
	add.s32 	%r82, %r81, -1060439283;
	and.b32  	%r83, %r82, -8388608;
	sub.s32 	%r84, %r81, %r83;
	mov.b32 	%f205, %r84;
	cvt.rn.f32.s32 	%f206, %r83;
	fma.rn.f32 	%f207, %f206, 0f34000000, %f204;
	add.f32 	%f208, %f205, 0fBF800000;
	add.f32 	%f209, %f205, 0f3F800000;
	rcp.approx.ftz.f32 	%f210, %f209;
	add.f32 	%f211, %f208, %f208;
	mul.f32 	%f212, %f211, %f210;
	mul.f32 	%f213, %f212, %f212;
	sub.f32 	%f214, %f208, %f212;
	add.f32 	%f215, %f214, %f214;
	neg.f32 	%f216, %f212;
	fma.rn.f32 	%f217, %f216, %f208, %f215;
	mul.rn.f32 	%f218, %f210, %f217;
	fma.rn.f32 	%f219, %f213, 0f3A2C32E4, 0f3B52E7DB;
	fma.rn.f32 	%f220, %f219, %f213, 0f3C93BB73;
	fma.rn.f32 	%f221, %f220, %f213, 0f3DF6384F;
	mul.rn.f32 	%f222, %f221, %f213;
	fma.rn.f32 	%f223, %f212, 0f3FB8AA3B, %f207;
	sub.f32 	%f224, %f207, %f223;
	fma.rn.f32 	%f225, %f212, 0f3FB8AA3B, %f224;
	fma.rn.f32 	%f226, %f218, 0f3FB8AA3B, %f225;
	fma.rn.f32 	%f227, %f212, 0f32A55E34, %f226;
	mul.f32 	%f228, %f222, 0f40400000;
	fma.rn.f32 	%f229, %f228, %f218, %f227;
	fma.rn.f32 	%f230, %f222, %f212, %f229;
	add.rn.f32 	%f231, %f223, %f230;
	neg.f32 	%f232, %f223;
	add.rn.f32 	%f233, %f231, %f232;
	neg.f32 	%f234, %f233;
	add.rn.f32 	%f235, %f230, %f234;
	mov.f32 	%f236, 0f40000000;
	mul.rn.f32 	%f237, %f231, %f236;
	neg.f32 	%f238, %f237;
	fma.rn.f32 	%f239, %f231, 0f40000000, %f238;
	fma.rn.f32 	%f240, %f235, 0f40000000, %f239;
	cvt.rni.f32.f32 	%f241, %f237;
	sub.f32 	%f242, %f237, %f241;
	add.f32 	%f243, %f242, %f240;
	fma.rn.f32 	%f244, %f243, 0f391FCB8E, 0f3AAF85ED;
	fma.rn.f32 	%f245, %f244, %f243, 0f3C1D9856;
	fma.rn.f32 	%f246, %f245, %f243, 0f3D6357BB;
	fma.rn.f32 	%f247, %f246, %f243, 0f3E75FDEC;
	fma.rn.f32 	%f248, %f247, %f243, 0f3F317218;
	fma.rn.f32 	%f249, %f248, %f243, 0f3F800000;
	cvt.rzi.s32.f32 	%r85, %f241;
	setp.gt.f32 	%p33, %f241, 0f00000000;
	selp.b32 	%r86, 0, -2097152000, %p33;
	add.s32 	%r87, %r86, 2130706432;
	mov.b32 	%f250, %r87;
	mul.f32 	%f251, %f249, %f250;
	shl.b32 	%r88, %r85, 23;
	sub.s32 	%r89, %r88, %r86;
	mov.b32 	%f252, %r89;
	mul.f32 	%f253, %f251, %f252;
	abs.f32 	%f254, %f237;
	setp.gt.f32 	%p34, %f254, 0f43180000;
	setp.lt.f32 	%p35, %f237, 0f00000000;
	selp.f32 	%f255, 0f00000000, 0f7F800000, %p35;
	selp.f32 	%f256, %f255, %f253, %p34;
	setp.eq.s32 	%p36, %r80, 1;
	setp.nan.f32 	%p37, %f200, %f200;
	setp.eq.s32 	%p38, %r80, 0;
	setp.eq.f32 	%p39, %f200, 0f7F800000;
	add.f32 	%f257, %f199, %f199;
	selp.f32 	%f258, %f257, %f256, %p39;
	selp.f32 	%f259, %f257, %f258, %p38;
	add.rn.f32 	%f260, %f199, %f236;
	mul.wide.u32 	%rd18, %r99, 1024;
	selp.f32 	%f261, %f260, %f259, %p37;
	selp.f32 	%f2, 0f3F800000, %f261, %p36;
	add.s64 	%rd19, %rd2, %rd18;
	mov.u32 	%r100, %r13;
	mov.u32 	%r101, %r12;
	mov.u32 	%r102, %r9;
$L__BB42_7:
	setp.lt.u32 	%p40, %r102, %r6;
	selp.b32 	%r19, %r100, %r101, %p40;
	cvt.rn.f32.u32 	%f3, %r19;
	abs.f32 	%f4, %f3;
	setp.eq.s32 	%p41, %r19, 1;
	mov.f32 	%f322, 0f3F800000;
	@%p41 bra 	$L__BB42_11;
	setp.nan.f32 	%p42, %f4, %f4;
	@%p42 bra 	$L__BB42_10;
	setp.lt.f32 	%p43, %f4, 0f00800000;
	mul.f32 	%f263, %f4, 0f4B800000;
	selp.f32 	%f264, %f263, %f4, %p43;
	mov.b32 	%r90, %f264;
	add.s32 	%r91, %r90, -1060439283;
	and.b32  	%r92, %r91, -8388608;
	sub.s32 	%r93, %r90, %r92;
	mov.b32 	%f265, %r93;
	cvt.rn.f32.s32 	%f266, %r92;
	selp.f32 	%f267, 0fC1C00000, 0f00000000, %p43;
	fma.rn.f32 	%f268, %f266, 0f34000000, %f267;
	add.f32 	%f269, %f265, 0fBF800000;
	add.f32 	%f270, %f265, 0f3F800000;
	rcp.approx.ftz.f32 	%f271, %f270;
	add.f32 	%f272, %f269, %f269;
	mul.f32 	%f273, %f272, %f271;
	mul.f32 	%f274, %f273, %f273;
	neg.f32 	%f275, %f273;
	sub.f32 	%f276, %f269, %f273;
	add.f32 	%f277, %f276, %f276;
	fma.rn.f32 	%f278, %f275, %f269, %f277;
	mul.rn.f32 	%f279, %f271, %f278;
	fma.rn.f32 	%f280, %f274, 0f3A2C32E4, 0f3B52E7DB;
	fma.rn.f32 	%f281, %f280, %f274, 0f3C93BB73;
	fma.rn.f32 	%f282, %f281, %f274, 0f3DF6384F;
	mul.rn.f32 	%f283, %f282, %f274;
	fma.rn.f32 	%f284, %f273, 0f3FB8AA3B, %f268;
	mul.f32 	%f285, %f283, 0f40400000;
	sub.f32 	%f286, %f268, %f284;
	fma.rn.f32 	%f287, %f273, 0f3FB8AA3B, %f286;
	fma.rn.f32 	%f288, %f279, 0f3FB8AA3B, %f287;
	fma.rn.f32 	%f289, %f273, 0f32A55E34, %f288;
	fma.rn.f32 	%f290, %f285, %f279, %f289;
	fma.rn.f32 	%f291, %f283, %f273, %f290;
	add.rn.f32 	%f292, %f284, %f291;
	mov.f32 	%f293, 0f40000000;
	mul.rn.f32 	%f294, %f292, %f293;
	cvt.rni.f32.f32 	%f295, %f294;
	sub.f32 	%f296, %f294, %f295;
	neg.f32 	%f297, %f294;
	fma.rn.f32 	%f298, %f292, 0f40000000, %f297;
	neg.f32 	%f299, %f284;
	add.rn.f32 	%f300, %f292, %f299;
	neg.f32 	%f301, %f300;
	add.rn.f32 	%f302, %f291, %f301;
	fma.rn.f32 	%f303, %f302, 0f40000000, %f298;
	add.f32 	%f304, %f296, %f303;
	setp.gt.f32 	%p44, %f295, 0f00000000;
	selp.b32 	%r94, 0, -2097152000, %p44;
	setp.eq.s32 	%p45, %r19, 0;
	setp.eq.f32 	%p46, %f4, 0f7F800000;
	add.f32 	%f305, %f3, %f3;
	setp.lt.f32 	%p47, %f294, 0f00000000;
	selp.f32 	%f306, 0f00000000, 0f7F800000, %p47;
	abs.f32 	%f307, %f294;
	setp.gt.f32 	%p48, %f307, 0f43180000;
	cvt.rzi.s32.f32 	%r95, %f295;
	shl.b32 	%r96, %r95, 23;
	sub.s32 	%r97, %r96, %r94;
	mov.b32 	%f308, %r97;
	add.s32 	%r98, %r94, 2130706432;
	mov.b32 	%f309, %r98;
	fma.rn.f32 	%f310, %f304, 0f391FCB8E, 0f3AAF85ED;
	fma.rn.f32 	%f311, %f310, %f304, 0f3C1D9856;
	fma.rn.f32 	%f312, %f311, %f304, 0f3D6357BB;
	fma.rn.f32 	%f313, %f312, %f304, 0f3E75FDEC;
	fma.rn.f32 	%f314, %f313, %f304, 0f3F317218;
	fma.rn.f32 	%f315, %f314, %f304, 0f3F800000;
	mul.f32 	%f316, %f315, %f309;
	mul.f32 	%f317, %f316, %f308;
	selp.f32 	%f318, %f306, %f317, %p48;
	selp.f32 	%f319, %f305, %f318, %p46;
	selp.f32 	%f322, %f305, %f319, %p45;
	bra.uni 	$L__BB42_11;
$L__BB42_10:
	mov.f32 	%f320, 0f40000000;
	add.rn.f32 	%f322, %f3, %f320;
$L__BB42_11:
	add.f32 	%f321, %f2, %f322;
	setp.geu.f32 	%p49, %f321, 0f3F800000;
	@%p49 bra 	$L__BB42_13;
	mov.b16 	%rs3, 1;
	st.global.u8 	[%rd19], %rs3;
$L__BB42_13:
	add.s32 	%r102, %r102, 1;
	add.s64 	%rd19, %rd19, 1;
	add.s32 	%r101, %r101, 1;
	add.s32 	%r100, %r100, -1;
	setp.lt.u32 	%p50, %r102, %r10;
	@%p50 bra 	$L__BB42_7;
	bra.uni 	$L__BB42_5;
$L__BB42_14:
	cvt.rn.f32.u32 	%f14, %r11;
	abs.f32 	%f15, %f14;
	setp.lt.f32 	%p5, %f15, 0f00800000;
	mul.f32 	%f17, %f15, 0f4B800000;
	selp.f32 	%f18, %f17, %f15, %p5;
	mov.b32 	%r42, %f18;
	add.s32 	%r43, %r42, -1060439283;
	and.b32  	%r44, %r43, -8388608;
	sub.s32 	%r45, %r42, %r44;
	mov.b32 	%f19, %r45;
	cvt.rn.f32.s32 	%f20, %r44;
	selp.f32 	%f21, 0fC1C00000, 0f00000000, %p5;
	fma.rn.f32 	%f22, %f20, 0f34000000, %f21;
	add.f32 	%f23, %f19, 0fBF800000;
	add.f32 	%f24, %f19, 0f3F800000;
	rcp.approx.ftz.f32 	%f25, %f24;
	add.f32 	%f26, %f23, %f23;
	mul.f32 	%f27, %f26, %f25;
	mul.f32 	%f28, %f27, %f27;
	neg.f32 	%f29, %f27;
	sub.f32 	%f30, %f23, %f27;
	add.f32 	%f31, %f30, %f30;
	fma.rn.f32 	%f32, %f29, %f23, %f31;
	mul.rn.f32 	%f33, %f25, %f32;
	fma.rn.f32 	%f34, %f28, 0f3A2C32E4, 0f3B52E7DB;
	fma.rn.f32 	%f35, %f34, %f28, 0f3C93BB73;
	fma.rn.f32 	%f36, %f35, %f28, 0f3DF6384F;
	mul.rn.f32 	%f37, %f36, %f28;
	fma.rn.f32 	%f38, %f27, 0f3FB8AA3B, %f22;
	mul.f32 	%f39, %f37, 0f40400000;
	sub.f32 	%f40, %f22, %f38;
	fma.rn.f32 	%f41, %f27, 0f3FB8AA3B, %f40;
	fma.rn.f32 	%f42, %f33, 0f3FB8AA3B, %f41;
	fma.rn.f32 	%f43, %f27, 0f32A55E34, %f42;
	fma.rn.f32 	%f44, %f39, %f33, %f43;
	fma.rn.f32 	%f45, %f37, %f27, %f44;
	add.rn.f32 	%f46, %f38, %f45;
	mov.f32 	%f47, 0f40000000;
	mul.rn.f32 	%f48, %f46, %f47;
	cvt.rni.f32.f32 	%f49, %f48;
	sub.f32 	%f50, %f48, %f49;
	neg.f32 	%f51, %f48;
	fma.rn.f32 	%f52, %f46, 0f40000000, %f51;
	neg.f32 	%f53, %f38;
	add.rn.f32 	%f54, %f46, %f53;
	neg.f32 	%f55, %f54;
	add.rn.f32 	%f56, %f45, %f55;
	fma.rn.f32 	%f57, %f56, 0f40000000, %f52;
	add.f32 	%f58, %f50, %f57;
	setp.gt.f32 	%p6, %f49, 0f00000000;
	selp.b32 	%r46, 0, -2097152000, %p6;
	add.rn.f32 	%f59, %f14, %f47;
	setp.nan.f32 	%p7, %f15, %f15;
	add.f32 	%f60, %f14, %f14;
	setp.eq.f32 	%p8, %f15, 0f7F800000;
	setp.lt.f32 	%p9, %f48, 0f00000000;
	selp.f32 	%f61, 0f00000000, 0f7F800000, %p9;
	abs.f32 	%f62, %f48;
	setp.gt.f32 	%p10, %f62, 0f43180000;
	cvt.rzi.s32.f32 	%r47, %f49;
	shl.b32 	%r48, %r47, 23;
	sub.s32 	%r49, %r48, %r46;
	mov.b32 	%f63, %r49;
	add.s32 	%r50, %r46, 2130706432;
	mov.b32 	%f64, %r50;
	fma.rn.f32 	%f65, %f58, 0f391FCB8E, 0f3AAF85ED;
	fma.rn.f32 	%f66, %f65, %f58, 0f3C1D9856;
	fma.rn.f32 	%f67, %f66, %f58, 0f3D6357BB;
	fma.rn.f32 	%f68, %f67, %f58, 0f3E75FDEC;
	fma.rn.f32 	%f69, %f68, %f58, 0f3F317218;
	fma.rn.f32 	%f70, %f69, %f58, 0f3F800000;
	mul.f32 	%f71, %f70, %f64;
	mul.f32 	%f72, %f71, %f63;
	selp.f32 	%f73, %f61, %f72, %p10;
	selp.f32 	%f74, %f60, %f73, %p8;
	selp.f32 	%f75, %f60, %f74, %p1;
	selp.f32 	%f1, %f59, %f75, %p7;
$L__BB42_15:
	setp.ge.u32 	%p11, %r9, %r10;
	@%p11 bra 	$L__BB42_24;
	min.u32 	%r52, %r99, %r5;
	max.u32 	%r53, %r99, %r5;
	sub.s32 	%r54, %r53, %r52;
	cvt.rn.f32.u32 	%f76, %r54;
	abs.f32 	%f77, %f76;
	setp.lt.f32 	%p12, %f77, 0f00800000;
	mul.f32 	%f79, %f77, 0f4B800000;
	selp.f32 	%f80, %f79, %f77, %p12;
	selp.f32 	%f81, 0fC1C00000, 0f00000000, %p12;
	mov.b32 	%r55, %f80;
	add.s32 	%r56, %r55, -1060439283;
	and.b32  	%r57, %r56, -8388608;
	sub.s32 	%r58, %r55, %r57;
	mov.b32 	%f82, %r58;
	cvt.rn.f32.s32 	%f83, %r57;
	fma.rn.f32 	%f84, %f83, 0f34000000, %f81;
	add.f32 	%f85, %f82, 0fBF800000;
	add.f32 	%f86, %f82, 0f3F800000;
	rcp.approx.ftz.f32 	%f87, %f86;
	add.f32 	%f88, %f85, %f85;
	mul.f32 	%f89, %f88, %f87;
	mul.f32 	%f90, %f89, %f89;
	sub.f32 	%f91, %f85, %f89;
	add.f32 	%f92, %f91, %f91;
	neg.f32 	%f93, %f89;
	fma.rn.f32 	%f94, %f93, %f85, %f92;
	mul.rn.f32 	%f95, %f87, %f94;
	fma.rn.f32 	%f96, %f90, 0f3A2C32E4, 0f3B52E7DB;
	fma.rn.f32 	%f97, %f96, %f90, 0f3C93BB73;
	fma.rn.f32 	%f98, %f97, %f90, 0f3DF6384F;
	mul.rn.f32 	%f99, %f98, %f90;
	fma.rn.f32 	%f100, %f89, 0f3FB8AA3B, %f84;
	sub.f32 	%f101, %f84, %f100;
	fma.rn.f32 	%f102, %f89, 0f3FB8AA3B, %f101;
	fma.rn.f32 	%f103, %f95, 0f3FB8AA3B, %f102;
	fma.rn.f32 	%f104, %f89, 0f32A55E34, %f103;
	mul.f32 	%f105, %f99, 0f40400000;
	fma.rn.f32 	%f106, %f105, %f95, %f104;
	fma.rn.f32 	%f107, %f99, %f89, %f106;
	add.rn.f32 	%f108, %f100, %f107;
	neg.f32 	%f109, %f100;
	add.rn.f32 	%f110, %f108, %f109;
	neg.f32 	%f111, %f110;
	add.rn.f32 	%f112, %f107, %f111;
	mov.f32 	%f113, 0f40000000;
	mul.rn.f32 	%f114, %f108, %f113;
	neg.f32 	%f115, %f114;
	fma.rn.f32 	%f116, %f108, 0f40000000, %f115;
	fma.rn.f32 	%f117, %f112, 0f40000000, %f116;
	cvt.rni.f32.f32 	%f118, %f114;
	sub.f32 	%f119, %f114, %f118;
	add.f32 	%f120, %f119, %f117;
	fma.rn.f32 	%f121, %f120, 0f391FCB8E, 0f3AAF85ED;
	fma.rn.f32 	%f122, %f121, %f120, 0f3C1D9856;
	fma.rn.f32 	%f123, %f122, %f120, 0f3D6357BB;
	fma.rn.f32 	%f124, %f123, %f120, 0f3E75FDEC;
	fma.rn.f32 	%f125, %f124, %f120, 0f3F317218;
	fma.rn.f32 	%f126, %f125, %f120, 0f3F800000;
	cvt.rzi.s32.f32 	%r59, %f118;
	setp.gt.f32 	%p13, %f118, 0f00000000;
	selp.b32 	%r60, 0, -2097152000, %p13;
	add.s32 	%r61, %r60, 2130706432;
	mov.b32 	%f127, %r61;
	mul.f32 	%f128, %f126, %f127;
	shl.b32 	%r62, %r59, 23;
	sub.s32 	%r63, %r62, %r60;
	mov.b32 	%f129, %r63;
	mul.f32 	%f130, %f128, %f129;
	abs.f32 	%f131, %f114;
	setp.gt.f32 	%p14, %f131, 0f43180000;
	setp.lt.f32 	%p15, %f114, 0f00000000;
	selp.f32 	%f132, 0f00000000, 0f7F800000, %p15;
	selp.f32 	%f133, %f132, %f130, %p14;
	setp.eq.s32 	%p16, %r54, 1;
	setp.nan.f32 	%p17, %f77, %f77;
	setp.eq.s32 	%p18, %r54, 0;
	setp.eq.f32 	%p19, %f77, 0f7F800000;
	add.f32 	%f134, %f76, %f76;
	selp.f32 	%f135, %f134, %f133, %p19;
	selp.f32 	%f136, %f134, %f135, %p18;
	add.rn.f32 	%f137, %f76, %f113;
	mul.wide.u32 	%rd6, %r99, 1024;
	selp.f32 	%f138, %f137, %f136, %p17;
	selp.f32 	%f8, 0f3F800000, %f138, %p16;
	mov.u32 	%r104, %r9;
$L__BB42_17:
	min.u32 	%r65, %r104, %r6;
	max.u32 	%r66, %r104, %r6;
	sub.s32 	%r25, %r66, %r65;
	cvt.rn.f32.u32 	%f9, %r25;
	abs.f32 	%f10, %f9;
	setp.eq.s32 	%p20, %r25, 1;
	mov.f32 	%f323, 0f3F800000;
	@%p20 bra 	$L__BB42_21;
	setp.num.f32 	%p21, %f10, %f10;
	@%p21 bra 	$L__BB42_20;
	mov.f32 	%f197, 0f40000000;
	add.rn.f32 	%f323, %f9, %f197;
	bra.uni 	$L__BB42_21;
$L__BB42_20:
	setp.lt.f32 	%p22, %f10, 0f00800000;
	mul.f32 	%f140, %f10, 0f4B800000;
	selp.f32 	%f141, %f140, %f10, %p22;
	mov.b32 	%r67, %f141;
	add.s32 	%r68, %r67, -1060439283;
	and.b32  	%r69, %r68, -8388608;
	sub.s32 	%r70, %r67, %r69;
	mov.b32 	%f142, %r70;
	cvt.rn.f32.s32 	%f143, %r69;
	selp.f32 	%f144, 0fC1C00000, 0f00000000, %p22;
	fma.rn.f32 	%f145, %f143, 0f34000000, %f144;
	add.f32 	%f146, %f142, 0fBF800000;
	add.f32 	%f147, %f142, 0f3F800000;
	rcp.approx.ftz.f32 	%f148, %f147;
	add.f32 	%f149, %f146, %f146;
	mul.f32 	%f150, %f149, %f148;
	mul.f32 	%f151, %f150, %f150;
	neg.f32 	%f152, %f150;
	sub.f32 	%f153, %f146, %f150;
	add.f32 	%f154, %f153, %f153;
	fma.rn.f32 	%f155, %f152, %f146, %f154;
	mul.rn.f32 	%f156, %f148, %f155;
	fma.rn.f32 	%f157, %f151, 0f3A2C32E4, 0f3B52E7DB;
	fma.rn.f32 	%f158, %f157, %f151, 0f3C93BB73;
	fma.rn.f32 	%f159, %f158, %f151, 0f3DF6384F;
	mul.rn.f32 	%f160, %f159, %f151;
	fma.rn.f32 	%f161, %f150, 0f3FB8AA3B, %f145;
	mul.f32 	%f162, %f160, 0f40400000;
	sub.f32 	%f163, %f145, %f161;
	fma.rn.f32 	%f164, %f150, 0f3FB8AA3B, %f163;
	fma.rn.f32 	%f165, %f156, 0f3FB8AA3B, %f164;
	fma.rn.f32 	%f166, %f150, 0f32A55E34, %f165;
	fma.rn.f32 	%f167, %f162, %f156, %f166;
	fma.rn.f32 	%f168, %f160, %f150, %f167;
	add.rn.f32 	%f169, %f161, %f168;
	mov.f32 	%f170, 0f40000000;
	mul.rn.f32 	%f171, %f169, %f170;
	cvt.rni.f32.f32 	%f172, %f171;
	sub.f32 	%f173, %f171, %f172;
	neg.f32 	%f174, %f171;
	fma.rn.f32 	%f175, %f169, 0f40000000, %f174;
	neg.f32 	%f176, %f161;
	add.rn.f32 	%f177, %f169, %f176;
	neg.f32 	%f178, %f177;
	add.rn.f32 	%f179, %f168, %f178;
	fma.rn.f32 	%f180, %f179, 0f40000000, %f175;
	add.f32 	%f181, %f173, %f180;
	setp.gt.f32 	%p23, %f172, 0f00000000;
	selp.b32 	%r71, 0, -2097152000, %p23;
	setp.eq.s32 	%p24, %r25, 0;
	setp.eq.f32 	%p25, %f10, 0f7F800000;
	add.f32 	%f182, %f9, %f9;
	setp.lt.f32 	%p26, %f171, 0f00000000;
	selp.f32 	%f183, 0f00000000, 0f7F800000, %p26;
	abs.f32 	%f184, %f171;
	setp.gt.f32 	%p27, %f184, 0f43180000;
	cvt.rzi.s32.f32 	%r72, %f172;
	shl.b32 	%r73, %r72, 23;
	sub.s32 	%r74, %r73, %r71;
	mov.b32 	%f185, %r74;
	add.s32 	%r75, %r71, 2130706432;
	mov.b32 	%f186, %r75;
	fma.rn.f32 	%f187, %f181, 0f391FCB8E, 0f3AAF85ED;
	fma.rn.f32 	%f188, %f187, %f181, 0f3C1D9856;
	fma.rn.f32 	%f189, %f188, %f181, 0f3D6357BB;
	fma.rn.f32 	%f190, %f189, %f181, 0f3E75FDEC;
	fma.rn.f32 	%f191, %f190, %f181, 0f3F317218;
	fma.rn.f32 	%f192, %f191, %f181, 0f3F800000;
	mul.f32 	%f193, %f192, %f186;
	mul.f32 	%f194, %f193, %f185;
	selp.f32 	%f195, %f183, %f194, %p27;
	selp.f32 	%f196, %f182, %f195, %p25;
	selp.f32 	%f323, %f182, %f196, %p24;
$L__BB42_21:
	add.f32 	%f198, %f8, %f323;
	setp.geu.f32 	%p28, %f198, %f1;
	@%p28 bra 	$L__BB42_23;
	cvt.u64.u32 	%rd14, %r104;
	add.s64 	%rd15, %rd6, %rd14;
	add.s64 	%rd16, %rd1, %rd15;
	mov.b16 	%rs2, 1;
	st.global.u8 	[%rd16], %rs2;
$L__BB42_23:
	add.s32 	%r104, %r104, 1;
	setp.lt.u32 	%p29, %r104, %r10;
	@%p29 bra 	$L__BB42_17;
$L__BB42_24:
	add.s32 	%r99, %r99, 1;
	setp.lt.u32 	%p30, %r99, %r8;
	@%p30 bra 	$L__BB42_15;
$L__BB42_25:
	ret;

}
	// .globl	_Z23min_reduce_first_kernelPbPj
.visible .entry _Z23min_reduce_first_kernelPbPj(
	.param .u64 .ptr .align 1 _Z23min_reduce_first_kernelPbPj_param_0,
	.param .u64 .ptr .align 1 _Z23min_reduce_first_kernelPbPj_param_1
)
{
	.reg .pred 	%p<6>;
	.reg .b16 	%rs<2>;
	.reg .b32 	%r<33>;
	.reg .b64 	%rd<9>;
	// demoted variable
	.shared .align 4 .b8 _ZZ23min_reduce_first_kernelPbPjE12sh_i_indeces[4096];
	ld.param.u64 	%rd2, [_Z23min_reduce_first_kernelPbPj_param_0];
	ld.param.u64 	%rd1, [_Z23min_reduce_first_kernelPbPj_param_1];
	cvta.to.global.u64 	%rd3, %rd2;
	mov.u32 	%r1, %ctaid.x;
	mov.u32 	%r9, %ntid.x;
	mov.u32 	%r10, %tid.x;
	mad.lo.s32 	%r11, %r1, %r9, %r10;
	mov.u32 	%r2, %ctaid.y;
	mov.u32 	%r12, %ntid.y;
	mov.u32 	%r13, %tid.y;
	mov.u32 	%r3, %nctaid.y;
	mad.lo.s32 	%r14, %r11, %r3, %r2;
	mad.lo.s32 	%r15, %r14, %r12, %r13;
	mad.lo.s32 	%r4, %r12, %r10, %r13;
	mul.lo.s32 	%r5, %r9, %r12;
	cvt.u64.u32 	%rd4, %r15;
	add.s64 	%rd5, %rd3, %rd4;
	ld.global.u8 	%rs1, [%rd5];
	setp.eq.s16 	%p1, %rs1, 0;
	selp.b32 	%r16, 1024, %r11, %p1;
	shl.b32 	%r17, %r4, 2;
	mov.u32 	%r18, _ZZ23min_reduce_first_kernelPbPjE12sh_i_indeces;
	add.s32 	%r19, %r18, %r17;
	st.shared.u32 	[%r19], %r16;
	bar.sync 	0;
	setp.lt.u32 	%p2, %r5, 2;
	@%p2 bra 	$L__BB43_4;
	mov.b32 	%r32, 1;
$L__BB43_2:
	shl.b32 	%r7, %r32, 1;
	mul.lo.s32 	%r8, %r7, %r4;
	add.s32 	%r21, %r8, %r32;
	setp.ge.u32 	%p3, %r21, %r5;
	@%p3 bra 	$L__BB43_4;
	shl.b32 	%r22, %r8, 2;
	add.s32 	%r24, %r18, %r22;
	ld.shared.u32 	%r25, [%r24];
	shl.b32 	%r26, %r32, 2;
	add.s32 	%r27, %r24, %r26;
	ld.shared.u32 	%r28, [%r27];
	min.u32 	%r29, %r25, %r28;
	st.shared.u32 	[%r24], %r29;
	bar.sync 	0;
	setp.lt.u32 	%p4, %r7, %r5;
	mov.u32 	%r32, %r7;
	@%p4 bra 	$L__BB43_2;
$L__BB43_4:
	setp.ne.s32 	%p5, %r4, 0;
	@%p5 bra 	$L__BB43_6;
	ld.shared.u32 	%r30, [_ZZ23min_reduce_first_kernelPbPjE12sh_i_indeces];
	mad.lo.s32 	%r31, %r1, %r3, %r2;
	cvta.to.global.u64 	%rd6, %rd1;
	mul.wide.u32 	%rd7, %r31, 4;
	add.s64 	%rd8, %rd6, %rd7;
	st.global.u32 	[%rd8], %r30;
$L__BB43_6:
	ret;

}
	// .globl	_Z24min_reduce_second_kernelPj
.visible .entry _Z24min_reduce_second_kernelPj(
	.param .u64 .ptr .align 1 _Z24min_reduce_second_kernelPj_param_0
)
{
	.reg .pred 	%p<5>;
	.reg .b32 	%r<33>;
	.reg .b64 	%rd<7>;
	// demoted variable
	.shared .align 4 .b8 _ZZ24min_reduce_second_kernelPjE12sh_i_indeces[4096];
	ld.param.u64 	%rd2, [_Z24min_reduce_second_kernelPj_param_0];
	cvta.to.global.u64 	%rd1, %rd2;
	mov.u32 	%r1, %ctaid.x;
	mov.u32 	%r9, %ntid.x;
	mov.u32 	%r10, %tid.x;
	mad.lo.s32 	%r11, %r1, %r9, %r10;
	mov.u32 	%r2, %ctaid.y;
	mov.u32 	%r12, %ntid.y;
	mov.u32 	%r13, %tid.y;
	mov.u32 	%r3, %nctaid.y;
	mad.lo.s32 	%r14, %r11, %r3, %r2;
	mad.lo.s32 	%r15, %r14, %r12, %r13;
	mad.lo.s32 	%r4, %r12, %r10, %r13;
	mul.lo.s32 	%r5, %r9, %r12;
	mul.wide.u32 	%rd3, %r15, 4;
	add.s64 	%rd4, %rd1, %rd3;
	ld.global.u32 	%r16, [%rd4];
	shl.b32 	%r17, %r4, 2;
	mov.u32 	%r18, _ZZ24min_reduce_second_kernelPjE12sh_i_indeces;
	add.s32 	%r19, %r18, %r17;
	st.shared.u32 	[%r19], %r16;
	bar.sync 	0;
	setp.lt.u32 	%p1, %r5, 2;
	@%p1 bra 	$L__BB44_4;
	mov.b32 	%r32, 1;
$L__BB44_2:
	shl.b32 	%r7, %r32, 1;
	mul.lo.s32 	%r8, %r7, %r4;
	add.s32 	%r21, %r8, %r32;
	setp.ge.u32 	%p2, %r21, %r5;
	@%p2 bra 	$L__BB44_4;
	shl.b32 	%r22, %r8, 2;
	add.s32 	%r24, %r18, %r22;
	ld.shared.u32 	%r25, [%r24];
	shl.b32 	%r26, %r32, 2;
	add.s32 	%r27, %r24, %r26;
	ld.shared.u32 	%r28, [%r27];
	min.u32 	%r29, %r25, %r28;
	st.shared.u32 	[%r24], %r29;
	bar.sync 	0;
	setp.lt.u32 	%p3, %r7, %r5;
	mov.u32 	%r32, %r7;
	@%p3 bra 	$L__BB44_2;
$L__BB44_4:
	setp.ne.s32 	%p4, %r4, 0;
	@%p4 bra 	$L__BB44_6;
	ld.shared.u32 	%r30, [_ZZ24min_reduce_second_kernelPjE12sh_i_indeces];
	mad.lo.s32 	%r31, %r1, %r3, %r2;
	mul.wide.u32 	%rd5, %r31, 4;
	add.s64 	%rd6, %rd1, %rd5;
	st.global.u32 	[%rd6], %r30;
$L__BB44_6:
	ret;

}
	// .globl	_Z26max_reduce_first_kernel_v1P6float2Pf
.visible .entry _Z26max_reduce_first_kernel_v1P6float2Pf(
	.param .u64 .ptr .align 1 _Z26max_reduce_first_kernel_v1P6float2Pf_param_0,
	.param .u64 .ptr .align 1 _Z26max_reduce_first_kernel_v1P6float2Pf_param_1
)
{
	.reg .pred 	%p<24>;
	.reg .b32 	%r<41>;
	.reg .b32 	%f<135>;
	.reg .b64 	%rd<9>;
	// demoted variable
	.shared .align 4 .b8 _ZZ26max_reduce_first_kernel_v1P6float2PfE5sdata[2048];
	ld.param.u64 	%rd3, [_Z26max_reduce_first_kernel_v1P6float2Pf_param_0];
	ld.param.u64 	%rd2, [_Z26max_reduce_first_kernel_v1P6float2Pf_param_1];
	cvta.to.global.u64 	%rd4, %rd3;
	mov.u32 	%r1, %ctaid.x;
	mov.u32 	%r2, %ntid.x;
	mov.u32 	%r3, %tid.x;
	mad.lo.s32 	%r7, %r1, %r2, %r3;
	mul.wide.u32 	%rd5, %r7, 8;
	add.s64 	%rd1, %rd4, %rd5;
	ld.global.f32 	%f1, [%rd1];
	abs.f32 	%f2, %f1;
	setp.eq.f32 	%p1, %f1, 0f3F800000;
	mov.f32 	%f133, 0f3F800000;
	@%p1 bra 	$L__BB45_5;
	setp.num.f32 	%p2, %f2, %f2;
	@%p2 bra 	$L__BB45_3;
	mov.f32 	%f69, 0f40000000;
	add.rn.f32 	%f133, %f1, %f69;
	bra.uni 	$L__BB45_5;
$L__BB45_3:
	setp.lt.f32 	%p3, %f2, 0f00800000;
	mul.f32 	%f14, %f2, 0f4B800000;
	selp.f32 	%f15, %f14, %f2, %p3;
	mov.b32 	%r8, %f15;
	add.s32 	%r9, %r8, -1060439283;
	and.b32  	%r10, %r9, -8388608;
	sub.s32 	%r11, %r8, %r10;
	mov.b32 	%f16, %r11;
	cvt.rn.f32.s32 	%f17, %r10;
	selp.f32 	%f18, 0fC1C00000, 0f00000000, %p3;
	fma.rn.f32 	%f19, %f17, 0f34000000, %f18;
	add.f32 	%f20, %f16, 0fBF800000;
	add.f32 	%f21, %f16, 0f3F800000;
	rcp.approx.ftz.f32 	%f22, %f21;
	add.f32 	%f23, %f20, %f20;
	mul.f32 	%f24, %f23, %f22;
	mul.f32 	%f25, %f24, %f24;
	neg.f32 	%f26, %f24;
	sub.f32 	%f27, %f20, %f24;
	add.f32 	%f28, %f27, %f27;
	fma.rn.f32 	%f29, %f26, %f20, %f28;
	mul.rn.f32 	%f30, %f22, %f29;
	fma.rn.f32 	%f31, %f25, 0f3A2C32E4, 0f3B52E7DB;
	fma.rn.f32 	%f32, %f31, %f25, 0f3C93BB73;
	fma.rn.f32 	%f33, %f32, %f25, 0f3DF6384F;
	mul.rn.f32 	%f34, %f33, %f25;
	fma.rn.f32 	%f35, %f24, 0f3FB8AA3B, %f19;
	mul.f32 	%f36, %f34, 0f40400000;
	sub.f32 	%f37, %f19, %f35;
	fma.rn.f32 	%f38, %f24, 0f3FB8AA3B, %f37;
	fma.rn.f32 	%f39, %f30, 0f3FB8AA3B, %f38;
	fma.rn.f32 	%f40, %f24, 0f32A55E34, %f39;
	fma.rn.f32 	%f41, %f36, %f30, %f40;
	fma.rn.f32 	%f42, %f34, %f24, %f41;
	add.rn.f32 	%f43, %f35, %f42;
	mov.f32 	%f44, 0f40000000;
	mul.rn.f32 	%f45, %f43, %f44;
	cvt.rni.f32.f32 	%f46, %f45;
	sub.f32 	%f47, %f45, %f46;
	neg.f32 	%f48, %f45;
	fma.rn.f32 	%f49, %f43, 0f40000000, %f48;
	neg.f32 	%f50, %f35;
	add.rn.f32 	%f51, %f43, %f50;
	neg.f32 	%f52, %f51;
	add.rn.f32 	%f53, %f42, %f52;
	fma.rn.f32 	%f54, %f53, 0f40000000, %f49;
	add.f32 	%f55, %f47, %f54;
	setp.gt.f32 	%p4, %f46, 0f00000000;
	selp.b32 	%r12, 0, -2097152000, %p4;
	setp.neu.f32 	%p5, %f1, 0f00000000;
	setp.neu.f32 	%p6, %f2, 0f7F800000;
	setp.lt.f32 	%p7, %f45, 0f00000000;
	selp.f32 	%f56, 0f00000000, 0f7F800000, %p7;
	abs.f32 	%f57, %f45;
	setp.gt.f32 	%p8, %f57, 0f43180000;
	cvt.rzi.s32.f32 	%r13, %f46;
	shl.b32 	%r14, %r13, 23;
	sub.s32 	%r15, %r14, %r12;
	mov.b32 	%f58, %r15;
	add.s32 	%r16, %r12, 2130706432;
	mov.b32 	%f59, %r16;
	fma.rn.f32 	%f60, %f55, 0f391FCB8E, 0f3AAF85ED;
	fma.rn.f32 	%f61, %f60, %f55, 0f3C1D9856;
	fma.rn.f32 	%f62, %f61, %f55, 0f3D6357BB;
	fma.rn.f32 	%f63, %f62, %f55, 0f3E75FDEC;
	fma.rn.f32 	%f64, %f63, %f55, 0f3F317218;
	fma.rn.f32 	%f65, %f64, %f55, 0f3F800000;
	mul.f32 	%f66, %f65, %f59;
	mul.f32 	%f67, %f66, %f58;
	selp.f32 	%f133, %f56, %f67, %p8;
	and.pred  	%p9, %p5, %p6;
	@%p9 bra 	$L__BB45_5;
	add.f32 	%f68, %f1, %f1;
	mov.b32 	%r17, %f68;
	and.b32  	%r18, %r17, 2147483647;
	mov.b32 	%f133, %r18;
$L__BB45_5:
	ld.global.f32 	%f7, [%rd1+4];
	abs.f32 	%f8, %f7;
	setp.eq.f32 	%p10, %f7, 0f3F800000;
	mov.f32 	%f134, 0f3F800000;
	@%p10 bra 	$L__BB45_10;
	setp.num.f32 	%p11, %f8, %f8;
	@%p11 bra 	$L__BB45_8;
	mov.f32 	%f126, 0f40000000;
	add.rn.f32 	%f134, %f7, %f126;
	bra.uni 	$L__BB45_10;
$L__BB45_8:
	setp.lt.f32 	%p12, %f8, 0f00800000;
	mul.f32 	%f71, %f8, 0f4B800000;
	selp.f32 	%f72, %f71, %f8, %p12;
	mov.b32 	%r19, %f72;
	add.s32 	%r20, %r19, -1060439283;
	and.b32  	%r21, %r20, -8388608;
	sub.s32 	%r22, %r19, %r21;
	mov.b32 	%f73, %r22;
	cvt.rn.f32.s32 	%f74, %r21;
	selp.f32 	%f75, 0fC1C00000, 0f00000000, %p12;
	fma.rn.f32 	%f76, %f74, 0f34000000, %f75;
	add.f32 	%f77, %f73, 0fBF800000;
	add.f32 	%f78, %f73, 0f3F800000;
	rcp.approx.ftz.f32 	%f79, %f78;
	add.f32 	%f80, %f77, %f77;
	mul.f32 	%f81, %f80, %f79;
	mul.f32 	%f82, %f81, %f81;
	neg.f32 	%f83, %f81;
	sub.f32 	%f84, %f77, %f81;
	add.f32 	%f85, %f84, %f84;
	fma.rn.f32 	%f86, %f83, %f77, %f85;
	mul.rn.f32 	%f87, %f79, %f86;
	fma.rn.f32 	%f88, %f82, 0f3A2C32E4, 0f3B52E7DB;
	fma.rn.f32 	%f89, %f88, %f82, 0f3C93BB73;
	fma.rn.f32 	%f90, %f89, %f82, 0f3DF6384F;
	mul.rn.f32 	%f91, %f90, %f82;
	fma.rn.f32 	%f92, %f81, 0f3FB8AA3B, %f76;
	mul.f32 	%f93, %f91, 0f40400000;
	sub.f32 	%f94, %f76, %f92;
	fma.rn.f32 	%f95, %f81, 0f3FB8AA3B, %f94;
	fma.rn.f32 	%f96, %f87, 0f3FB8AA3B, %f95;
	fma.rn.f32 	%f97, %f81, 0f32A55E34, %f96;
	fma.rn.f32 	%f98, %f93, %f87, %f97;
	fma.rn.f32 	%f99, %f91, %f81, %f98;
	add.rn.f32 	%f100, %f92, %f99;
	mov.f32 	%f101, 0f40000000;
	mul.rn.f32 	%f102, %f100, %f101;
	cvt.rni.f32.f32 	%f103, %f102;
	sub.f32 	%f104, %f102, %f103;
	neg.f32 	%f105, %f102;
	fma.rn.f32 	%f106, %f100, 0f40000000, %f105;
	neg.f32 	%f107, %f92;
	add.rn.f32 	%f108, %f100, %f107;
	neg.f32 	%f109, %f108;
	add.rn.f32 	%f110, %f99, %f109;
	fma.rn.f32 	%f111, %f110, 0f40000000, %f106;
	add.f32 	%f112, %f104, %f111;
	setp.gt.f32 	%p13, %f103, 0f00000000;
	selp.b32 	%r23, 0, -2097152000, %p13;
	setp.neu.f32 	%p14, %f7, 0f00000000;
	setp.neu.f32 	%p15, %f8, 0f7F800000;
	setp.lt.f32 	%p16, %f102, 0f00000000;
	selp.f32 	%f113, 0f00000000, 0f7F800000, %p16;
	abs.f32 	%f114, %f102;
	setp.gt.f32 	%p17, %f114, 0f43180000;
	cvt.rzi.s32.f32 	%r24, %f103;
	shl.b32 	%r25, %r24, 23;
	sub.s32 	%r26, %r25, %r23;
	mov.b32 	%f115, %r26;
	add.s32 	%r27, %r23, 2130706432;
	mov.b32 	%f116, %r27;
	fma.rn.f32 	%f117, %f112, 0f391FCB8E, 0f3AAF85ED;
	fma.rn.f32 	%f118, %f117, %f112, 0f3C1D9856;
	fma.rn.f32 	%f119, %f118, %f112, 0f3D6357BB;
	fma.rn.f32 	%f120, %f119, %f112, 0f3E75FDEC;
	fma.rn.f32 	%f121, %f120, %f112, 0f3F317218;
	fma.rn.f32 	%f122, %f121, %f112, 0f3F800000;
	mul.f32 	%f123, %f122, %f116;
	mul.f32 	%f124, %f123, %f115;
	selp.f32 	%f134, %f113, %f124, %p17;
	and.pred  	%p18, %p14, %p15;
	@%p18 bra 	$L__BB45_10;
	add.f32 	%f125, %f7, %f7;
	mov.b32 	%r28, %f125;
	and.b32  	%r29, %r28, 2147483647;
	mov.b32 	%f134, %r29;
$L__BB45_10:
	add.f32 	%f127, %f133, %f134;
	sqrt.rn.f32 	%f128, %f127;
	shl.b32 	%r30, %r3, 2;
	mov.u32 	%r31, _ZZ26max_reduce_first_kernel_v1P6float2PfE5sdata;
	add.s32 	%r32, %r31, %r30;
	st.shared.f32 	[%r32], %f128;
	bar.sync 	0;
	setp.lt.u32 	%p19, %r2, 2;
	@%p19 bra 	$L__BB45_14;
	mov.b32 	%r40, 1;
$L__BB45_12:
	shl.b32 	%r5, %r40, 1;
	mul.lo.s32 	%r6, %r5, %r3;
	add.s32 	%r34, %r6, %r40;
	setp.ge.u32 	%p20, %r34, %r2;
	@%p20 bra 	$L__BB45_14;
	shl.b32 	%r35, %r6, 2;
	add.s32 	%r37, %r31, %r35;
	ld.shared.f32 	%f129, [%r37];
	shl.b32 	%r38, %r40, 2;
	add.s32 	%r39, %r37, %r38;
	ld.shared.f32 	%f130, [%r39];
	setp.gt.f32 	%p21, %f129, %f130;
	selp.f32 	%f131, %f129, %f130, %p21;
	st.shared.f32 	[%r37], %f131;
	bar.sync 	0;
	setp.lt.u32 	%p22, %r5, %r2;
	mov.u32 	%r40, %r5;
	@%p22 bra 	$L__BB45_12;
$L__BB45_14:
	setp.ne.s32 	%p23, %r3, 0;
	@%p23 bra 	$L__BB45_16;
	ld.shared.f32 	%f132, [_ZZ26max_reduce_first_kernel_v1P6float2PfE5sdata];
	cvta.to.global.u64 	%rd6, %rd2;
	mul.wide.u32 	%rd7, %r1, 4;
	add.s64 	%rd8, %rd6, %rd7;
	st.global.f32 	[%rd8], %f132;
$L__BB45_16:
	ret;

}
	// .globl	_Z27max_reduce_second_kernel_v1Pf
.visible .entry _Z27max_reduce_second_kernel_v1Pf(
	.param .u64 .ptr .align 1 _Z27max_reduce_second_kernel_v1Pf_param_0
)
{
	.reg .pred 	%p<6>;
	.reg .b32 	%r<19>;
	.reg .b32 	%f<6>;
	.reg .b64 	%rd<7>;
	// demoted variable
	.shared .align 4 .b8 _ZZ27max_reduce_second_kernel_v1PfE5sdata[2048];
	ld.param.u64 	%rd2, [_Z27max_reduce_second_kernel_v1Pf_param_0];
	cvta.to.global.u64 	%rd1, %rd2;
	mov.u32 	%r1, %ctaid.x;
	mov.u32 	%r2, %ntid.x;
	mov.u32 	%r3, %tid.x;
	mad.lo.s32 	%r7, %r1, %r2, %r3;
	mul.wide.u32 	%rd3, %r7, 4;
	add.s64 	%rd4, %rd1, %rd3;
	ld.global.f32 	%f1, [%rd4];
	shl.b32 	%r8, %r3, 2;
	mov.u32 	%r9, _ZZ27max_reduce_second_kernel_v1PfE5sdata;
	add.s32 	%r10, %r9, %r8;
	st.shared.f32 	[%r10], %f1;
	bar.sync 	0;
	setp.lt.u32 	%p1, %r2, 2;
	@%p1 bra 	$L__BB46_4;
	mov.b32 	%r18, 1;
$L__BB46_2:
	shl.b32 	%r5, %r18, 1;
	mul.lo.s32 	%r6, %r5, %r3;
	add.s32 	%r12, %r6, %r18;
	setp.ge.u32 	%p2, %r12, %r2;
	@%p2 bra 	$L__BB46_4;
	shl.b32 	%r13, %r6, 2;
	add.s32 	%r15, %r9, %r13;
	ld.shared.f32 	%f2, [%r15];
	shl.b32 	%r16, %r18, 2;
	add.s32 	%r17, %r15, %r16;
	ld.shared.f32 	%f3, [%r17];
	setp.gt.f32 	%p3, %f2, %f3;
	selp.f32 	%f4, %f2, %f3, %p3;
	st.shared.f32 	[%r15], %f4;
	bar.sync 	0;
	setp.lt.u32 	%p4, %r5, %r2;
	mov.u32 	%r18, %r5;
	@%p4 bra 	$L__BB46_2;
$L__BB46_4:
	setp.ne.s32 	%p5, %r3, 0;
	@%p5 bra 	$L__BB46_6;
	ld.shared.f32 	%f5, [_ZZ27max_reduce_second_kernel_v1PfE5sdata];
	mul.wide.u32 	%rd5, %r1, 4;
	add.s64 	%rd6, %rd1, %rd5;
	st.global.f32 	[%rd6], %f5;
$L__BB46_6:
	ret;

}
	// .globl	_Z26max_reduce_first_kernel_v2PbP6float2Pf
.visible .entry _Z26max_reduce_first_kernel_v2PbP6float2Pf(
	.param .u64 .ptr .align 1 _Z26max_reduce_first_kernel_v2PbP6float2Pf_param_0,
	.param .u64 .ptr .align 1 _Z26max_reduce_first_kernel_v2PbP6float2Pf_param_1,
	.param .u64 .ptr .align 1 _Z26max_reduce_first_kernel_v2PbP6float2Pf_param_2
)
{
	.reg .pred 	%p<25>;
	.reg .b16 	%rs<2>;
	.reg .b32 	%r<41>;
	.reg .b32 	%f<138>;
	.reg .b64 	%rd<13>;
	// demoted variable
	.shared .align 4 .b8 _ZZ26max_reduce_first_kernel_v2PbP6float2PfE5sdata[2048];
	ld.param.u64 	%rd4, [_Z26max_reduce_first_kernel_v2PbP6float2Pf_param_0];
	ld.param.u64 	%rd2, [_Z26max_reduce_first_kernel_v2PbP6float2Pf_param_1];
	ld.param.u64 	%rd3, [_Z26max_reduce_first_kernel_v2PbP6float2Pf_param_2];
	cvta.to.global.u64 	%rd5, %rd4;
	mov.u32 	%r1, %ctaid.x;
	mov.u32 	%r2, %ntid.x;
	mov.u32 	%r3, %tid.x;
	mad.lo.s32 	%r4, %r1, %r2, %r3;
	cvt.u64.u32 	%rd6, %r4;
	add.s64 	%rd7, %rd5, %rd6;
	ld.global.u8 	%rs1, [%rd7];
	setp.ne.s16 	%p1, %rs1, 0;
	mov.f32 	%f137, 0f00000000;
	@%p1 bra 	$L__BB47_12;
	cvta.to.global.u64 	%rd8, %rd2;
	mul.wide.u32 	%rd9, %r4, 8;
	add.s64 	%rd1, %rd8, %rd9;
	ld.global.f32 	%f1, [%rd1];
	abs.f32 	%f2, %f1;
	setp.eq.f32 	%p2, %f1, 0f3F800000;
	mov.f32 	%f135, 0f3F800000;
	@%p2 bra 	$L__BB47_6;
	setp.num.f32 	%p3, %f2, %f2;
	@%p3 bra 	$L__BB47_4;
	mov.f32 	%f72, 0f40000000;
	add.rn.f32 	%f135, %f1, %f72;
	bra.uni 	$L__BB47_6;
$L__BB47_4:
	setp.lt.f32 	%p4, %f2, 0f00800000;
	mul.f32 	%f17, %f2, 0f4B800000;
	selp.f32 	%f18, %f17, %f2, %p4;
	mov.b32 	%r8, %f18;
	add.s32 	%r9, %r8, -1060439283;
	and.b32  	%r10, %r9, -8388608;
	sub.s32 	%r11, %r8, %r10;
	mov.b32 	%f19, %r11;
	cvt.rn.f32.s32 	%f20, %r10;
	selp.f32 	%f21, 0fC1C00000, 0f00000000, %p4;
	fma.rn.f32 	%f22, %f20, 0f34000000, %f21;
	add.f32 	%f23, %f19, 0fBF800000;
	add.f32 	%f24, %f19, 0f3F800000;
	rcp.approx.ftz.f32 	%f25, %f24;
	add.f32 	%f26, %f23, %f23;
	mul.f32 	%f27, %f26, %f25;
	mul.f32 	%f28, %f27, %f27;
	neg.f32 	%f29, %f27;
	sub.f32 	%f30, %f23, %f27;
	add.f32 	%f31, %f30, %f30;
	fma.rn.f32 	%f32, %f29, %f23, %f31;
	mul.rn.f32 	%f33, %f25, %f32;
	fma.rn.f32 	%f34, %f28, 0f3A2C32E4, 0f3B52E7DB;
	fma.rn.f32 	%f35, %f34, %f28, 0f3C93BB73;
	fma.rn.f32 	%f36, %f35, %f28, 0f3DF6384F;
	mul.rn.f32 	%f37, %f36, %f28;
	fma.rn.f32 	%f38, %f27, 0f3FB8AA3B, %f22;
	mul.f32 	%f39, %f37, 0f40400000;
	sub.f32 	%f40, %f22, %f38;
	fma.rn.f32 	%f41, %f27, 0f3FB8AA3B, %f40;
	fma.rn.f32 	%f42, %f33, 0f3FB8AA3B, %f41;
	fma.rn.f32 	%f43, %f27, 0f32A55E34, %f42;
	fma.rn.f32 	%f44, %f39, %f33, %f43;
	fma.rn.f32 	%f45, %f37, %f27, %f44;
	add.rn.f32 	%f46, %f38, %f45;
	mov.f32 	%f47, 0f40000000;
	mul.rn.f32 	%f48, %f46, %f47;
	cvt.rni.f32.f32 	%f49, %f48;
	sub.f32 	%f50, %f48, %f49;
	neg.f32 	%f51, %f48;
	fma.rn.f32 	%f52, %f46, 0f40000000, %f51;
	neg.f32 	%f53, %f38;
	add.rn.f32 	%f54, %f46, %f53;
	neg.f32 	%f55, %f54;
	add.rn.f32 	%f56, %f45, %f55;
	fma.rn.f32 	%f57, %f56, 0f40000000, %f52;
	add.f32 	%f58, %f50, %f57;
	setp.gt.f32 	%p5, %f49, 0f00000000;
	selp.b32 	%r12, 0, -2097152000, %p5;
	setp.neu.f32 	%p6, %f1, 0f00000000;
	setp.neu.f32 	%p7, %f2, 0f7F800000;
	setp.lt.f32 	%p8, %f48, 0f00000000;
	selp.f32 	%f59, 0f00000000, 0f7F800000, %p8;
	abs.f32 	%f60, %f48;
	setp.gt.f32 	%p9, %f60, 0f43180000;
	cvt.rzi.s32.f32 	%r13, %f49;
	shl.b32 	%r14, %r13, 23;
	sub.s32 	%r15, %r14, %r12;
	mov.b32 	%f61, %r15;
	add.s32 	%r16, %r12, 2130706432;
	mov.b32 	%f62, %r16;
	fma.rn.f32 	%f63, %f58, 0f391FCB8E, 0f3AAF85ED;
	fma.rn.f32 	%f64, %f63, %f58, 0f3C1D9856;
	fma.rn.f32 	%f65, %f64, %f58, 0f3D6357BB;
	fma.rn.f32 	%f66, %f65, %f58, 0f3E75FDEC;
	fma.rn.f32 	%f67, %f66, %f58, 0f3F317218;
	fma.rn.f32 	%f68, %f67, %f58, 0f3F800000;
	mul.f32 	%f69, %f68, %f62;
	mul.f32 	%f70, %f69, %f61;
	selp.f32 	%f135, %f59, %f70, %p9;
	and.pred  	%p10, %p6, %p7;
	@%p10 bra 	$L__BB47_6;
	add.f32 	%f71, %f1, %f1;
	mov.b32 	%r17, %f71;
	and.b32  	%r18, %r17, 2147483647;
	mov.b32 	%f135, %r18;
$L__BB47_6:
	ld.global.f32 	%f7, [%rd1+4];
	abs.f32 	%f8, %f7;
	setp.eq.f32 	%p11, %f7, 0f3F800000;
	mov.f32 	%f136, 0f3F800000;
	@%p11 bra 	$L__BB47_11;
	setp.num.f32 	%p12, %f8, %f8;
	@%p12 bra 	$L__BB47_9;
	mov.f32 	%f129, 0f40000000;
	add.rn.f32 	%f136, %f7, %f129;
	bra.uni 	$L__BB47_11;
$L__BB47_9:
	setp.lt.f32 	%p13, %f8, 0f00800000;
	mul.f32 	%f74, %f8, 0f4B800000;
	selp.f32 	%f75, %f74, %f8, %p13;
	mov.b32 	%r19, %f75;
	add.s32 	%r20, %r19, -1060439283;
	and.b32  	%r21, %r20, -8388608;
	sub.s32 	%r22, %r19, %r21;
	mov.b32 	%f76, %r22;
	cvt.rn.f32.s32 	%f77, %r21;
	selp.f32 	%f78, 0fC1C00000, 0f00000000, %p13;
	fma.rn.f32 	%f79, %f77, 0f34000000, %f78;
	add.f32 	%f80, %f76, 0fBF800000;
	add.f32 	%f81, %f76, 0f3F800000;
	rcp.approx.ftz.f32 	%f82, %f81;
	add.f32 	%f83, %f80, %f80;
	mul.f32 	%f84, %f83, %f82;
	mul.f32 	%f85, %f84, %f84;
	neg.f32 	%f86, %f84;
	sub.f32 	%f87, %f80, %f84;
	add.f32 	%f88, %f87, %f87;
	fma.rn.f32 	%f89, %f86, %f80, %f88;
	mul.rn.f32 	%f90, %f82, %f89;
	fma.rn.f32 	%f91, %f85, 0f3A2C32E4, 0f3B52E7DB;
	fma.rn.f32 	%f92, %f91, %f85, 0f3C93BB73;
	fma.rn.f32 	%f93, %f92, %f85, 0f3DF6384F;
	mul.rn.f32 	%f94, %f93, %f85;
	fma.rn.f32 	%f95, %f84, 0f3FB8AA3B, %f79;
	mul.f32 	%f96, %f94, 0f40400000;
	sub.f32 	%f97, %f79, %f95;
	fma.rn.f32 	%f98, %f84, 0f3FB8AA3B, %f97;
	fma.rn.f32 	%f99, %f90, 0f3FB8AA3B, %f98;
	fma.rn.f32 	%f100, %f84, 0f32A55E34, %f99;
	fma.rn.f32 	%f101, %f96, %f90, %f100;
	fma.rn.f32 	%f102, %f94, %f84, %f101;
	add.rn.f32 	%f103, %f95, %f102;
	mov.f32 	%f104, 0f40000000;
	mul.rn.f32 	%f105, %f103, %f104;
	cvt.rni.f32.f32 	%f106, %f105;
	sub.f32 	%f107, %f105, %f106;
	neg.f32 	%f108, %f105;
	fma.rn.f32 	%f109, %f103, 0f40000000, %f108;
	neg.f32 	%f110, %f95;
	add.rn.f32 	%f111, %f103, %f110;
	neg.f32 	%f112, %f111;
	add.rn.f32 	%f113, %f102, %f112;
	fma.rn.f32 	%f114, %f113, 0f40000000, %f109;
	add.f32 	%f115, %f107, %f114;
	setp.gt.f32 	%p14, %f106, 0f00000000;
	selp.b32 	%r23, 0, -2097152000, %p14;
	setp.neu.f32 	%p15, %f7, 0f00000000;
	setp.neu.f32 	%p16, %f8, 0f7F800000;
	setp.lt.f32 	%p17, %f105, 0f00000000;
	selp.f32 	%f116, 0f00000000, 0f7F800000, %p17;
	abs.f32 	%f117, %f105;
	setp.gt.f32 	%p18, %f117, 0f43180000;
	cvt.rzi.s32.f32 	%r24, %f106;
	shl.b32 	%r25, %r24, 23;
	sub.s32 	%r26, %r25, %r23;
	mov.b32 	%f118, %r26;
	add.s32 	%r27, %r23, 2130706432;
	mov.b32 	%f119, %r27;
	fma.rn.f32 	%f120, %f115, 0f391FCB8E, 0f3AAF85ED;
	fma.rn.f32 	%f121, %f120, %f115, 0f3C1D9856;
	fma.rn.f32 	%f122, %f121, %f115, 0f3D6357BB;
	fma.rn.f32 	%f123, %f122, %f115, 0f3E75FDEC;
	fma.rn.f32 	%f124, %f123, %f115, 0f3F317218;
	fma.rn.f32 	%f125, %f124, %f115, 0f3F800000;
	mul.f32 	%f126, %f125, %f119;
	mul.f32 	%f127, %f126, %f118;
	selp.f32 	%f136, %f116, %f127, %p18;
	and.pred  	%p19, %p15, %p16;
	@%p19 bra 	$L__BB47_11;
	add.f32 	%f128, %f7, %f7;
	mov.b32 	%r28, %f128;
	and.b32  	%r29, %r28, 2147483647;
	mov.b32 	%f136, %r29;
$L__BB47_11:
	add.f32 	%f130, %f135, %f136;
	sqrt.rn.f32 	%f137, %f130;
$L__BB47_12:
	shl.b32 	%r30, %r3, 2;
	mov.u32 	%r31, _ZZ26max_reduce_first_kernel_v2PbP6float2PfE5sdata;
	add.s32 	%r32, %r31, %r30;
	st.shared.f32 	[%r32], %f137;
	bar.sync 	0;
	setp.lt.u32 	%p20, %r2, 2;
	@%p20 bra 	$L__BB47_16;
	mov.b32 	%r40, 1;
$L__BB47_14:
	shl.b32 	%r6, %r40, 1;
	mul.lo.s32 	%r7, %r6, %r3;
	add.s32 	%r34, %r7, %r40;
	setp.ge.u32 	%p21, %r34, %r2;
	@%p21 bra 	$L__BB47_16;
	shl.b32 	%r35, %r7, 2;
	add.s32 	%r37, %r31, %r35;
	ld.shared.f32 	%f131, [%r37];
	shl.b32 	%r38, %r40, 2;
	add.s32 	%r39, %r37, %r38;
	ld.shared.f32 	%f132, [%r39];
	setp.gt.f32 	%p22, %f131, %f132;
	selp.f32 	%f133, %f131, %f132, %p22;
	st.shared.f32 	[%r37], %f133;
	bar.sync 	0;
	setp.lt.u32 	%p23, %r6, %r2;
	mov.u32 	%r40, %r6;
	@%p23 bra 	$L__BB47_14;
$L__BB47_16:
	setp.ne.s32 	%p24, %r3, 0;
	@%p24 bra 	$L__BB47_18;
	ld.shared.f32 	%f134, [_ZZ26max_reduce_first_kernel_v2PbP6float2PfE5sdata];
	cvta.to.global.u64 	%rd10, %rd3;
	mul.wide.u32 	%rd11, %r1, 4;
	add.s64 	%rd12, %rd10, %rd11;
	st.global.f32 	[%rd12], %f134;
$L__BB47_18:
	ret;

}
	// .globl	_Z27max_reduce_second_kernel_v2Pf
.visible .entry _Z27max_reduce_second_kernel_v2Pf(
	.param .u64 .ptr .align 1 _Z27max_reduce_second_kernel_v2Pf_param_0
)
{
	.reg .pred 	%p<6>;
	.reg .b32 	%r<19>;
	.reg .b32 	%f<6>;
	.reg .b64 	%rd<7>;
	// demoted variable
	.shared .align 4 .b8 _ZZ27max_reduce_second_kernel_v2PfE5sdata[2048];
	ld.param.u64 	%rd2, [_Z27max_reduce_second_kernel_v2Pf_param_0];
	cvta.to.global.u64 	%rd1, %rd2;
	mov.u32 	%r1, %ctaid.x;
	mov.u32 	%r2, %ntid.x;
	mov.u32 	%r3, %tid.x;
	mad.lo.s32 	%r7, %r1, %r2, %r3;
	mul.wide.u32 	%rd3, %r7, 4;
	add.s64 	%rd4, %rd1, %rd3;
	ld.global.f32 	%f1, [%rd4];
	shl.b32 	%r8, %r3, 2;
	mov.u32 	%r9, _ZZ27max_reduce_second_kernel_v2PfE5sdata;
	add.s32 	%r10, %r9, %r8;
	st.shared.f32 	[%r10], %f1;
	bar.sync 	0;
	setp.lt.u32 	%p1, %r2, 2;
	@%p1 bra 	$L__BB48_4;
	mov.b32 	%r18, 1;
$L__BB48_2:
	shl.b32 	%r5, %r18, 1;
	mul.lo.s32 	%r6, %r5, %r3;
	add.s32 	%r12, %r6, %r18;
	setp.ge.u32 	%p2, %r12, %r2;
	@%p2 bra 	$L__BB48_4;
	shl.b32 	%r13, %r6, 2;
	add.s32 	%r15, %r9, %r13;
	ld.shared.f32 	%f2, [%r15];
	shl.b32 	%r16, %r18, 2;
	add.s32 	%r17, %r15, %r16;
	ld.shared.f32 	%f3, [%r17];
	setp.gt.f32 	%p3, %f2, %f3;
	selp.f32 	%f4, %f2, %f3, %p3;
	st.shared.f32 	[%r15], %f4;
	bar.sync 	0;
	setp.lt.u32 	%p4, %r5, %r2;
	mov.u32 	%r18, %r5;
	@%p4 bra 	$L__BB48_2;
$L__BB48_4:
	setp.ne.s32 	%p5, %r3, 0;
	@%p5 bra 	$L__BB48_6;
	ld.shared.f32 	%f5, [_ZZ27max_reduce_second_kernel_v2PfE5sdata];
	mul.wide.u32 	%rd5, %r1, 4;
	add.s64 	%rd6, %rd1, %rd5;
	st.global.f32 	[%rd6], %f5;
$L__BB48_6:
	ret;

}
	// .globl	_Z26max_reduce_first_kernel_v3PjP6float2Pf
.visible .entry _Z26max_reduce_first_kernel_v3PjP6float2Pf(
	.param .u64 .ptr .align 1 _Z26max_reduce_first_kernel_v3PjP6float2Pf_param_0,
	.param .u64 .ptr .align 1 _Z26max_reduce_first_kernel_v3PjP6float2Pf_param_1,
	.param .u64 .ptr .align 1 _Z26max_reduce_first_kernel_v3PjP6float2Pf_param_2
)
{
	.reg .pred 	%p<25>;
	.reg .b32 	%r<51>;
	.reg .b32 	%f<138>;
	.reg .b64 	%rd<11>;
	// demoted variable
	.shared .align 4 .b8 _ZZ26max_reduce_first_kernel_v3PjP6float2PfE5sdata[4096];
	ld.param.u64 	%rd4, [_Z26max_reduce_first_kernel_v3PjP6float2Pf_param_0];
	ld.param.u64 	%rd2, [_Z26max_reduce_first_kernel_v3PjP6float2Pf_param_1];
	ld.param.u64 	%rd3, [_Z26max_reduce_first_kernel_v3PjP6float2Pf_param_2];
	cvta.to.global.u64 	%rd5, %rd4;
	mov.u32 	%r1, %ctaid.x;
	mov.u32 	%r10, %ntid.x;
	mov.u32 	%r11, %tid.x;
	mad.lo.s32 	%r12, %r1, %r10, %r11;
	mov.u32 	%r2, %ctaid.y;
	mov.u32 	%r13, %ntid.y;
	mov.u32 	%r14, %tid.y;
	mov.u32 	%r3, %nctaid.y;
	mad.lo.s32 	%r15, %r12, %r3, %r2;
	mad.lo.s32 	%r4, %r15, %r13, %r14;
	mad.lo.s32 	%r5, %r13, %r11, %r14;
	mul.lo.s32 	%r6, %r10, %r13;
	ld.global.u32 	%r16, [%rd5];
	setp.gt.u32 	%p1, %r12, %r16;
	mov.f32 	%f137, 0f00000000;
	@%p1 bra 	$L__BB49_12;
	cvta.to.global.u64 	%rd6, %rd2;
	mul.wide.u32 	%rd7, %r4, 8;
	add.s64 	%rd1, %rd6, %rd7;
	ld.global.f32 	%f1, [%rd1];
	abs.f32 	%f2, %f1;
	setp.eq.f32 	%p2, %f1, 0f3F800000;
	mov.f32 	%f135, 0f3F800000;
	@%p2 bra 	$L__BB49_6;
	setp.num.f32 	%p3, %f2, %f2;
	@%p3 bra 	$L__BB49_4;
	mov.f32 	%f72, 0f40000000;
	add.rn.f32 	%f135, %f1, %f72;
	bra.uni 	$L__BB49_6;
$L__BB49_4:
	setp.lt.f32 	%p4, %f2, 0f00800000;
	mul.f32 	%f17, %f2, 0f4B800000;
	selp.f32 	%f18, %f17, %f2, %p4;
	mov.b32 	%r17, %f18;
	add.s32 	%r18, %r17, -1060439283;
	and.b32  	%r19, %r18, -8388608;
	sub.s32 	%r20, %r17, %r19;
	mov.b32 	%f19, %r20;
	cvt.rn.f32.s32 	%f20, %r19;
	selp.f32 	%f21, 0fC1C00000, 0f00000000, %p4;
	fma.rn.f32 	%f22, %f20, 0f34000000, %f21;
	add.f32 	%f23, %f19, 0fBF800000;
	add.f32 	%f24, %f19, 0f3F800000;
	rcp.approx.ftz.f32 	%f25, %f24;
	add.f32 	%f26, %f23, %f23;
	mul.f32 	%f27, %f26, %f25;
	mul.f32 	%f28, %f27, %f27;
	neg.f32 	%f29, %f27;
	sub.f32 	%f30, %f23, %f27;
	add.f32 	%f31, %f30, %f30;
	fma.rn.f32 	%f32, %f29, %f23, %f31;
	mul.rn.f32 	%f33, %f25, %f32;
	fma.rn.f32 	%f34, %f28, 0f3A2C32E4, 0f3B52E7DB;
	fma.rn.f32 	%f35, %f34, %f28, 0f3C93BB73;
	fma.rn.f32 	%f36, %f35, %f28, 0f3DF6384F;
	mul.rn.f32 	%f37, %f36, %f28;
	fma.rn.f32 	%f38, %f27, 0f3FB8AA3B, %f22;
	mul.f32 	%f39, %f37, 0f40400000;
	sub.f32 	%f40, %f22, %f38;
	fma.rn.f32 	%f41, %f27, 0f3FB8AA3B, %f40;
	fma.rn.f32 	%f42, %f33, 0f3FB8AA3B, %f41;
	fma.rn.f32 	%f43, %f27, 0f32A55E34, %f42;
	fma.rn.f32 	%f44, %f39, %f33, %f43;
	fma.rn.f32 	%f45, %f37, %f27, %f44;
	add.rn.f32 	%f46, %f38, %f45;
	mov.f32 	%f47, 0f40000000;
	mul.rn.f32 	%f48, %f46, %f47;
	cvt.rni.f32.f32 	%f49, %f48;
	sub.f32 	%f50, %f48, %f49;
	neg.f32 	%f51, %f48;
	fma.rn.f32 	%f52, %f46, 0f40000000, %f51;
	neg.f32 	%f53, %f38;
	add.rn.f32 	%f54, %f46, %f53;
	neg.f32 	%f55, %f54;
	add.rn.f32 	%f56, %f45, %f55;
	fma.rn.f32 	%f57, %f56, 0f40000000, %f52;
	add.f32 	%f58, %f50, %f57;
	setp.gt.f32 	%p5, %f49, 0f00000000;
	selp.b32 	%r21, 0, -2097152000, %p5;
	setp.neu.f32 	%p6, %f1, 0f00000000;
	setp.neu.f32 	%p7, %f2, 0f7F800000;
	setp.lt.f32 	%p8, %f48, 0f00000000;
	selp.f32 	%f59, 0f00000000, 0f7F800000, %p8;
	abs.f32 	%f60, %f48;
	setp.gt.f32 	%p9, %f60, 0f43180000;
	cvt.rzi.s32.f32 	%r22, %f49;
	shl.b32 	%r23, %r22, 23;
	sub.s32 	%r24, %r23, %r21;
	mov.b32 	%f61, %r24;
	add.s32 	%r25, %r21, 2130706432;
	mov.b32 	%f62, %r25;
	fma.rn.f32 	%f63, %f58, 0f391FCB8E, 0f3AAF85ED;
	fma.rn.f32 	%f64, %f63, %f58, 0f3C1D9856;
	fma.rn.f32 	%f65, %f64, %f58, 0f3D6357BB;
	fma.rn.f32 	%f66, %f65, %f58, 0f3E75FDEC;
	fma.rn.f32 	%f67, %f66, %f58, 0f3F317218;
	fma.rn.f32 	%f68, %f67, %f58, 0f3F800000;
	mul.f32 	%f69, %f68, %f62;
	mul.f32 	%f70, %f69, %f61;
	selp.f32 	%f135, %f59, %f70, %p9;
	and.pred  	%p10, %p6, %p7;
	@%p10 bra 	$L__BB49_6;
	add.f32 	%f71, %f1, %f1;
	mov.b32 	%r26, %f71;
	and.b32  	%r27, %r26, 2147483647;
	mov.b32 	%f135, %r27;
$L__BB49_6:
	ld.global.f32 	%f7, [%rd1+4];
	abs.f32 	%f8, %f7;
	setp.eq.f32 	%p11, %f7, 0f3F800000;
	mov.f32 	%f136, 0f3F800000;
	@%p11 bra 	$L__BB49_11;
	setp.num.f32 	%p12, %f8, %f8;
	@%p12 bra 	$L__BB49_9;
	mov.f32 	%f129, 0f40000000;
	add.rn.f32 	%f136, %f7, %f129;
	bra.uni 	$L__BB49_11;
$L__BB49_9:
	setp.lt.f32 	%p13, %f8, 0f00800000;
	mul.f32 	%f74, %f8, 0f4B800000;
	selp.f32 	%f75, %f74, %f8, %p13;
	mov.b32 	%r28, %f75;
	add.s32 	%r29, %r28, -1060439283;
	and.b32  	%r30, %r29, -8388608;
	sub.s32 	%r31, %r28, %r30;
	mov.b32 	%f76, %r31;
	cvt.rn.f32.s32 	%f77, %r30;
	selp.f32 	%f78, 0fC1C00000, 0f00000000, %p13;
	fma.rn.f32 	%f79, %f77, 0f34000000, %f78;
	add.f32 	%f80, %f76, 0fBF800000;
	add.f32 	%f81, %f76, 0f3F800000;
	rcp.approx.ftz.f32 	%f82, %f81;
	add.f32 	%f83, %f80, %f80;
	mul.f32 	%f84, %f83, %f82;
	mul.f32 	%f85, %f84, %f84;
	neg.f32 	%f86, %f84;
	sub.f32 	%f87, %f80, %f84;
	add.f32 	%f88, %f87, %f87;
	fma.rn.f32 	%f89, %f86, %f80, %f88;
	mul.rn.f32 	%f90, %f82, %f89;
	fma.rn.f32 	%f91, %f85, 0f3A2C32E4, 0f3B52E7DB;
	fma.rn.f32 	%f92, %f91, %f85, 0f3C93BB73;
	fma.rn.f32 	%f93, %f92, %f85, 0f3DF6384F;
	mul.rn.f32 	%f94, %f93, %f85;
	fma.rn.f32 	%f95, %f84, 0f3FB8AA3B, %f79;
	mul.f32 	%f96, %f94, 0f40400000;
	sub.f32 	%f97, %f79, %f95;
	fma.rn.f32 	%f98, %f84, 0f3FB8AA3B, %f97;
	fma.rn.f32 	%f99, %f90, 0f3FB8AA3B, %f98;
	fma.rn.f32 	%f100, %f84, 0f32A55E34, %f99;
	fma.rn.f32 	%f101, %f96, %f90, %f100;
	fma.rn.f32 	%f102, %f94, %f84, %f101;
	add.rn.f32 	%f103, %f95, %f102;
	mov.f32 	%f104, 0f40000000;
	mul.rn.f32 	%f105, %f103, %f104;
	cvt.rni.f32.f32 	%f106, %f105;
	sub.f32 	%f107, %f105, %f106;
	neg.f32 	%f108, %f105;
	fma.rn.f32 	%f109, %f103, 0f40000000, %f108;
	neg.f32 	%f110, %f95;
	add.rn.f32 	%f111, %f103, %f110;
	neg.f32 	%f112, %f111;
	add.rn.f32 	%f113, %f102, %f112;
	fma.rn.f32 	%f114, %f113, 0f40000000, %f109;
	add.f32 	%f115, %f107, %f114;
	setp.gt.f32 	%p14, %f106, 0f00000000;
	selp.b32 	%r32, 0, -2097152000, %p14;
	setp.neu.f32 	%p15, %f7, 0f00000000;
	setp.neu.f32 	%p16, %f8, 0f7F800000;
	setp.lt.f32 	%p17, %f105, 0f00000000;
	selp.f32 	%f116, 0f00000000, 0f7F800000, %p17;
	abs.f32 	%f117, %f105;
	setp.gt.f32 	%p18, %f117, 0f43180000;
	cvt.rzi.s32.f32 	%r33, %f106;
	shl.b32 	%r34, %r33, 23;
	sub.s32 	%r35, %r34, %r32;
	mov.b32 	%f118, %r35;
	add.s32 	%r36, %r32, 2130706432;
	mov.b32 	%f119, %r36;
	fma.rn.f32 	%f120, %f115, 0f391FCB8E, 0f3AAF85ED;
	fma.rn.f32 	%f121, %f120, %f115, 0f3C1D9856;
	fma.rn.f32 	%f122, %f121, %f115, 0f3D6357BB;
	fma.rn.f32 	%f123, %f122, %f115, 0f3E75FDEC;
	fma.rn.f32 	%f124, %f123, %f115, 0f3F317218;
	fma.rn.f32 	%f125, %f124, %f115, 0f3F800000;
	mul.f32 	%f126, %f125, %f119;
	mul.f32 	%f127, %f126, %f118;
	selp.f32 	%f136, %f116, %f127, %p18;
	and.pred  	%p19, %p15, %p16;
	@%p19 bra 	$L__BB49_11;
	add.f32 	%f128, %f7, %f7;
	mov.b32 	%r37, %f128;
	and.b32  	%r38, %r37, 2147483647;
	mov.b32 	%f136, %r38;
$L__BB49_11:
	add.f32 	%f130, %f135, %f136;
	sqrt.rn.f32 	%f137, %f130;
$L__BB49_12:
	shl.b32 	%r39, %r5, 2;
	mov.u32 	%r40, _ZZ26max_reduce_first_kernel_v3PjP6float2PfE5sdata;
	add.s32 	%r41, %r40, %r39;
	st.shared.f32 	[%r41], %f137;
	bar.sync 	0;
	setp.lt.u32 	%p20, %r6, 2;
	@%p20 bra 	$L__BB49_16;
	mov.b32 	%r50, 1;
$L__BB49_14:
	shl.b32 	%r8, %r50, 1;
	mul.lo.s32 	%r9, %r8, %r5;
	add.s32 	%r43, %r9, %r50;
	setp.ge.u32 	%p21, %r43, %r6;
	@%p21 bra 	$L__BB49_16;
	shl.b32 	%r44, %r9, 2;
	add.s32 	%r46, %r40, %r44;
	ld.shared.f32 	%f131, [%r46];
	shl.b32 	%r47, %r50, 2;
	add.s32 	%r48, %r46, %r47;
	ld.shared.f32 	%f132, [%r48];
	setp.gt.f32 	%p22, %f131, %f132;
	selp.f32 	%f133, %f131, %f132, %p22;
	st.shared.f32 	[%r46], %f133;
	bar.sync 	0;
	setp.lt.u32 	%p23, %r8, %r6;
	mov.u32 	%r50, %r8;
	@%p23 bra 	$L__BB49_14;
$L__BB49_16:
	setp.ne.s32 	%p24, %r5, 0;
	@%p24 bra 	$L__BB49_18;
	ld.shared.f32 	%f134, [_ZZ26max_reduce_first_kernel_v3PjP6float2PfE5sdata];
	mad.lo.s32 	%r49, %r1, %r3, %r2;
	cvta.to.global.u64 	%rd8, %rd3;
	mul.wide.u32 	%rd9, %r49, 4;
	add.s64 	%rd10, %rd8, %rd9;
	st.global.f32 	[%rd10], %f134;
$L__BB49_18:
	ret;

}
	// .globl	_Z27max_reduce_second_kernel_v3Pf
.visible .entry _Z27max_reduce_second_kernel_v3Pf(
	.param .u64 .ptr .align 1 _Z27max_reduce_second_kernel_v3Pf_param_0
)
{
	.reg .pred 	%p<6>;
	.reg .b32 	%r<28>;
	.reg .b32 	%f<6>;
	.reg .b64 	%rd<7>;
	// demoted variable
	.shared .align 4 .b8 _ZZ27max_reduce_second_kernel_v3PfE5sdata[4096];
	ld.param.u64 	%rd2, [_Z27max_reduce_second_kernel_v3Pf_param_0];
	cvta.to.global.u64 	%rd1, %rd2;
	mov.u32 	%r1, %ctaid.x;
	mov.u32 	%r9, %ntid.x;
	mov.u32 	%r10, %tid.x;
	mad.lo.s32 	%r11, %r1, %r9, %r10;
	mov.u32 	%r2, %ctaid.y;
	mov.u32 	%r12, %ntid.y;
	mov.u32 	%r13, %tid.y;
	mov.u32 	%r3, %nctaid.y;
	mad.lo.s32 	%r14, %r11, %r3, %r2;
	mad.lo.s32 	%r15, %r14, %r12, %r13;
	mad.lo.s32 	%r4, %r12, %r10, %r13;
	mul.lo.s32 	%r5, %r9, %r12;
	mul.wide.u32 	%rd3, %r15, 4;
	add.s64 	%rd4, %rd1, %rd3;
	ld.global.f32 	%f1, [%rd4];
	shl.b32 	%r16, %r4, 2;
	mov.u32 	%r17, _ZZ27max_reduce_second_kernel_v3PfE5sdata;
	add.s32 	%r18, %r17, %r16;
	st.shared.f32 	[%r18], %f1;
	bar.sync 	0;
	setp.lt.u32 	%p1, %r5, 2;
	@%p1 bra 	$L__BB50_4;
	mov.b32 	%r27, 1;
$L__BB50_2:
	shl.b32 	%r7, %r27, 1;
	mul.lo.s32 	%r8, %r7, %r4;
	add.s32 	%r20, %r8, %r27;
	setp.ge.u32 	%p2, %r20, %r5;
	@%p2 bra 	$L__BB50_4;
	shl.b32 	%r21, %r8, 2;
	add.s32 	%r23, %r17, %r21;
	ld.shared.f32 	%f2, [%r23];
	shl.b32 	%r24, %r27, 2;
	add.s32 	%r25, %r23, %r24;
	ld.shared.f32 	%f3, [%r25];
	setp.gt.f32 	%p3, %f2, %f3;
	selp.f32 	%f4, %f2, %f3, %p3;
	st.shared.f32 	[%r23], %f4;
	bar.sync 	0;
	setp.lt.u32 	%p4, %r7, %r5;
	mov.u32 	%r27, %r7;
	@%p4 bra 	$L__BB50_2;
$L__BB50_4:
	setp.ne.s32 	%p5, %r4, 0;
	@%p5 bra 	$L__BB50_6;
	ld.shared.f32 	%f5, [_ZZ27max_reduce_second_kernel_v3PfE5sdata];
	mad.lo.s32 	%r26, %r1, %r3, %r2;
	mul.wide.u32 	%rd5, %r26, 4;
	add.s64 	%rd6, %rd1, %rd5;
	st.global.f32 	[%rd6], %f5;
$L__BB50_6:
	ret;

}
	// .globl	_Z26min_norm_reduce_w_b_kernelPfS_S_Pbf
.visible .entry _Z26min_norm_reduce_w_b_kernelPfS_S_Pbf(
	.param .u64 .ptr .align 1 _Z26min_norm_reduce_w_b_kernelPfS_S_Pbf_param_0,
	.param .u64 .ptr .align 1 _Z26min_norm_reduce_w_b_kernelPfS_S_Pbf_param_1,
	.param .u64 .ptr .align 1 _Z26min_norm_reduce_w_b_kernelPfS_S_Pbf_param_2,
	.param .u64 .ptr .align 1 _Z26min_norm_reduce_w_b_kernelPfS_S_Pbf_param_3,
	.param .f32 _Z26min_norm_reduce_w_b_kernelPfS_S_Pbf_param_4
)
{
	.reg .pred 	%p<15>;
	.reg .b16 	%rs<2>;
	.reg .b32 	%r<30>;
	.reg .b32 	%f<29>;
	.reg .b64 	%rd<11>;
	// demoted variable
	.shared .align 4 .b8 _ZZ26min_norm_reduce_w_b_kernelPfS_S_PbfE5sdata[16];
	// demoted variable
	.shared .align 4 .b8 _ZZ26min_norm_reduce_w_b_kernelPfS_S_PbfE5s_IDs[16];
	ld.param.u64 	%rd4, [_Z26min_norm_reduce_w_b_kernelPfS_S_Pbf_param_0];
	ld.param.u64 	%rd5, [_Z26min_norm_reduce_w_b_kernelPfS_S_Pbf_param_1];
	ld.param.u64 	%rd6, [_Z26min_norm_reduce_w_b_kernelPfS_S_Pbf_param_2];
	ld.param.u64 	%rd3, [_Z26min_norm_reduce_w_b_kernelPfS_S_Pbf_param_3];
	ld.param.f32 	%f9, [_Z26min_norm_reduce_w_b_kernelPfS_S_Pbf_param_4];
	cvta.to.global.u64 	%rd1, %rd5;
	cvta.to.global.u64 	%rd2, %rd6;
	cvta.to.global.u64 	%rd7, %rd4;
	mov.u32 	%r1, %tid.x;
	mul.wide.u32 	%rd8, %r1, 4;
	add.s64 	%rd9, %rd7, %rd8;
	ld.global.f32 	%f10, [%rd9];
	shl.b32 	%r12, %r1, 2;
	mov.u32 	%r13, _ZZ26min_norm_reduce_w_b_kernelPfS_S_PbfE5sdata;
	add.s32 	%r2, %r13, %r12;
	st.shared.f32 	[%r2], %f10;
	mov.u32 	%r14, _ZZ26min_norm_reduce_w_b_kernelPfS_S_PbfE5s_IDs;
	add.s32 	%r3, %r14, %r12;
	st.shared.u32 	[%r3], %r1;
	bar.sync 	0;
	shl.b32 	%r28, %r1, 1;
	setp.gt.u32 	%p3, %r1, 1;
	@%p3 bra 	$L__BB51_7;
	add.s32 	%r6, %r2, %r12;
	ld.shared.f32 	%f11, [%r6];
	ld.shared.f32 	%f1, [%r6+4];
	setp.lt.f32 	%p4, %f11, %f1;
	@%p4 bra 	$L__BB51_3;
	st.shared.f32 	[%r6], %f1;
	add.s32 	%r28, %r28, 1;
$L__BB51_3:
	shl.b32 	%r15, %r28, 2;
	add.s32 	%r17, %r14, %r15;
	ld.shared.u32 	%r18, [%r17];
	add.s32 	%r9, %r3, %r12;
	st.shared.u32 	[%r9], %r18;
	bar.sync 	0;
	and.b32  	%r19, %r1, 1;
	setp.eq.b32 	%p5, %r19, 1;
	@%p5 bra 	$L__BB51_12;
	ld.shared.f32 	%f12, [%r6];
	ld.shared.f32 	%f2, [%r6+8];
	setp.lt.f32 	%p6, %f12, %f2;
	mov.b32 	%r29, 0;
	@%p6 bra 	$L__BB51_6;
	st.shared.f32 	[%r6], %f2;
	add.s32 	%r29, %r12, 2;
$L__BB51_6:
	shl.b32 	%r21, %r29, 2;
	add.s32 	%r23, %r14, %r21;
	ld.shared.u32 	%r24, [%r23];
	st.shared.u32 	[%r9], %r24;
	bar.sync 	0;
$L__BB51_7:
	setp.eq.s32 	%p7, %r1, 2;
	@%p7 bra 	$L__BB51_15;
	setp.ne.s32 	%p8, %r1, 0;
	@%p8 bra 	$L__BB51_18;
	ld.shared.u32 	%r25, [_ZZ26min_norm_reduce_w_b_kernelPfS_S_PbfE5s_IDs];
	ld.global.f32 	%f3, [%rd1+4];
	ld.global.f32 	%f4, [%rd1];
	sub.f32 	%f19, %f3, %f4;
	mul.f32 	%f5, %f19, 0f3E800000;
	setp.lt.u32 	%p11, %r25, 2;
	@%p11 bra 	$L__BB51_11;
	add.f32 	%f20, %f5, %f3;
	st.global.f32 	[%rd1], %f20;
	sub.f32 	%f21, %f3, %f5;
	st.global.f32 	[%rd1+4], %f21;
	bra.uni 	$L__BB51_18;
$L__BB51_11:
	sub.f32 	%f22, %f4, %f5;
	st.global.f32 	[%rd1+4], %f22;
	add.f32 	%f23, %f5, %f4;
	st.global.f32 	[%rd1], %f23;
	bra.uni 	$L__BB51_18;
$L__BB51_12:
	ld.shared.u32 	%r26, [_ZZ26min_norm_reduce_w_b_kernelPfS_S_PbfE5s_IDs];
	ld.global.f32 	%f6, [%rd2+4];
	ld.global.f32 	%f7, [%rd2];
	sub.f32 	%f24, %f6, %f7;
	mul.f32 	%f8, %f24, 0f3E800000;
	and.b32  	%r27, %r26, 1;
	setp.eq.b32 	%p12, %r27, 1;
	not.pred 	%p13, %p12;
	@%p13 bra 	$L__BB51_14;
	add.f32 	%f25, %f8, %f6;
	st.global.f32 	[%rd2], %f25;
	sub.f32 	%f26, %f6, %f8;
	st.global.f32 	[%rd2+4], %f26;
	bra.uni 	$L__BB51_18;
$L__BB51_14:
	sub.f32 	%f27, %f7, %f8;
	st.global.f32 	[%rd2+4], %f27;
	add.f32 	%f28, %f8, %f7;
	st.global.f32 	[%rd2], %f28;
	bra.uni 	$L__BB51_18;
$L__BB51_15:
	ld.global.f32 	%f13, [%rd2+4];
	ld.global.f32 	%f14, [%rd2];
	sub.f32 	%f15, %f13, %f14;
	setp.geu.f32 	%p10, %f15, %f9;
	mov.pred 	%p14, 0;
	@%p10 bra 	$L__BB51_17;
	ld.global.f32 	%f16, [%rd1+4];
	ld.global.f32 	%f17, [%rd1];
	sub.f32 	%f18, %f16, %f17;
	setp.lt.f32 	%p14, %f18, %f9;
$L__BB51_17:
	selp.u16 	%rs1, 1, 0, %p14;
	cvta.to.global.u64 	%rd10, %rd3;
	st.global.u8 	[%rd10], %rs1;
$L__BB51_18:
	ret;

}
	// .globl	_Z34max_reduce_first_indexed_kernel_v1PbP6float2PfPj
.visible .entry _Z34max_reduce_first_indexed_kernel_v1PbP6float2PfPj(
	.param .u64 .ptr .align 1 _Z34max_reduce_first_indexed_kernel_v1PbP6float2PfPj_param_0,
	.param .u64 .ptr .align 1 _Z34max_reduce_first_indexed_kernel_v1PbP6float2PfPj_param_1,
	.param .u64 .ptr .align 1 _Z34max_reduce_first_indexed_kernel_v1PbP6float2PfPj_param_2,
	.param .u64 .ptr .align 1 _Z34max_reduce_first_indexed_kernel_v1PbP6float2PfPj_param_3
)
{
	.reg .pred 	%p<25>;
	.reg .b16 	%rs<2>;
	.reg .b32 	%r<50>;
	.reg .b32 	%f<138>;
	.reg .b64 	%rd<16>;
	// demoted variable
	.shared .align 4 .b8 _ZZ34max_reduce_first_indexed_kernel_v1PbP6float2PfPjE14sh_intensities[2048];
	// demoted variable
	.shared .align 4 .b8 _ZZ34max_reduce_first_indexed_kernel_v1PbP6float2PfPjE10sh_indeces[2048];
	ld.param.u64 	%rd5, [_Z34max_reduce_first_indexed_kernel_v1PbP6float2PfPj_param_0];
	ld.param.u64 	%rd2, [_Z34max_reduce_first_indexed_kernel_v1PbP6float2PfPj_param_1];
	ld.param.u64 	%rd3, [_Z34max_reduce_first_indexed_kernel_v1PbP6float2PfPj_param_2];
	ld.param.u64 	%rd4, [_Z34max_reduce_first_indexed_kernel_v1PbP6float2PfPj_param_3];
	cvta.to.global.u64 	%rd6, %rd5;
	mov.u32 	%r1, %ctaid.x;
	mov.u32 	%r2, %ntid.x;
	mov.u32 	%r3, %tid.x;
	mad.lo.s32 	%r4, %r1, %r2, %r3;
	cvt.u64.u32 	%rd7, %r4;
	add.s64 	%rd8, %rd6, %rd7;
	ld.global.u8 	%rs1, [%rd8];
	setp.ne.s16 	%p1, %rs1, 0;
	mov.f32 	%f137, 0f00000000;
	@%p1 bra 	$L__BB52_12;
	cvta.to.global.u64 	%rd9, %rd2;
	mul.wide.u32 	%rd10, %r4, 8;
	add.s64 	%rd1, %rd9, %rd10;
	ld.global.f32 	%f1, [%rd1];
	abs.f32 	%f2, %f1;
	setp.eq.f32 	%p2, %f1, 0f3F800000;
	mov.f32 	%f135, 0f3F800000;
	@%p2 bra 	$L__BB52_6;
	setp.num.f32 	%p3, %f2, %f2;
	@%p3 bra 	$L__BB52_4;
	mov.f32 	%f72, 0f40000000;
	add.rn.f32 	%f135, %f1, %f72;
	bra.uni 	$L__BB52_6;
$L__BB52_4:
	setp.lt.f32 	%p4, %f2, 0f00800000;
	mul.f32 	%f17, %f2, 0f4B800000;
	selp.f32 	%f18, %f17, %f2, %p4;
	mov.b32 	%r9, %f18;
	add.s32 	%r10, %r9, -1060439283;
	and.b32  	%r11, %r10, -8388608;
	sub.s32 	%r12, %r9, %r11;
	mov.b32 	%f19, %r12;
	cvt.rn.f32.s32 	%f20, %r11;
	selp.f32 	%f21, 0fC1C00000, 0f00000000, %p4;
	fma.rn.f32 	%f22, %f20, 0f34000000, %f21;
	add.f32 	%f23, %f19, 0fBF800000;
	add.f32 	%f24, %f19, 0f3F800000;
	rcp.approx.ftz.f32 	%f25, %f24;
	add.f32 	%f26, %f23, %f23;
	mul.f32 	%f27, %f26, %f25;
	mul.f32 	%f28, %f27, %f27;
	neg.f32 	%f29, %f27;
	sub.f32 	%f30, %f23, %f27;
	add.f32 	%f31, %f30, %f30;
	fma.rn.f32 	%f32, %f29, %f23, %f31;
	mul.rn.f32 	%f33, %f25, %f32;
	fma.rn.f32 	%f34, %f28, 0f3A2C32E4, 0f3B52E7DB;
	fma.rn.f32 	%f35, %f34, %f28, 0f3C93BB73;
	fma.rn.f32 	%f36, %f35, %f28, 0f3DF6384F;
	mul.rn.f32 	%f37, %f36, %f28;
	fma.rn.f32 	%f38, %f27, 0f3FB8AA3B, %f22;
	mul.f32 	%f39, %f37, 0f40400000;
	sub.f32 	%f40, %f22, %f38;
	fma.rn.f32 	%f41, %f27, 0f3FB8AA3B, %f40;
	fma.rn.f32 	%f42, %f33, 0f3FB8AA3B, %f41;
	fma.rn.f32 	%f43, %f27, 0f32A55E34, %f42;
	fma.rn.f32 	%f44, %f39, %f33, %f43;
	fma.rn.f32 	%f45, %f37, %f27, %f44;
	add.rn.f32 	%f46, %f38, %f45;
	mov.f32 	%f47, 0f40000000;
	mul.rn.f32 	%f48, %f46, %f47;
	cvt.rni.f32.f32 	%f49, %f48;
	sub.f32 	%f50, %f48, %f49;
	neg.f32 	%f51, %f48;
	fma.rn.f32 	%f52, %f46, 0f40000000, %f51;
	neg.f32 	%f53, %f38;
	add.rn.f32 	%f54, %f46, %f53;
	neg.f32 	%f55, %f54;
	add.rn.f32 	%f56, %f45, %f55;
	fma.rn.f32 	%f57, %f56, 0f40000000, %f52;
	add.f32 	%f58, %f50, %f57;
	setp.gt.f32 	%p5, %f49, 0f00000000;
	selp.b32 	%r13, 0, -2097152000, %p5;
	setp.neu.f32 	%p6, %f1, 0f00000000;
	setp.neu.f32 	%p7, %f2, 0f7F800000;
	setp.lt.f32 	%p8, %f48, 0f00000000;
	selp.f32 	%f59, 0f00000000, 0f7F800000, %p8;
	abs.f32 	%f60, %f48;
	setp.gt.f32 	%p9, %f60, 0f43180000;
	cvt.rzi.s32.f32 	%r14, %f49;
	shl.b32 	%r15, %r14, 23;
	sub.s32 	%r16, %r15, %r13;
	mov.b32 	%f61, %r16;
	add.s32 	%r17, %r13, 2130706432;
	mov.b32 	%f62, %r17;
	fma.rn.f32 	%f63, %f58, 0f391FCB8E, 0f3AAF85ED;
	fma.rn.f32 	%f64, %f63, %f58, 0f3C1D9856;
	fma.rn.f32 	%f65, %f64, %f58, 0f3D6357BB;
	fma.rn.f32 	%f66, %f65, %f58, 0f3E75FDEC;
	fma.rn.f32 	%f67, %f66, %f58, 0f3F317218;
	fma.rn.f32 	%f68, %f67, %f58, 0f3F800000;
	mul.f32 	%f69, %f68, %f62;
	mul.f32 	%f70, %f69, %f61;
	selp.f32 	%f135, %f59, %f70, %p9;
	and.pred  	%p10, %p6, %p7;
	@%p10 bra 	$L__BB52_6;
	add.f32 	%f71, %f1, %f1;
	mov.b32 	%r18, %f71;
	and.b32  	%r19, %r18, 2147483647;
	mov.b32 	%f135, %r19;
$L__BB52_6:
	ld.global.f32 	%f7, [%rd1+4];
	abs.f32 	%f8, %f7;
	setp.eq.f32 	%p11, %f7, 0f3F800000;
	mov.f32 	%f136, 0f3F800000;
	@%p11 bra 	$L__BB52_11;
	setp.num.f32 	%p12, %f8, %f8;
	@%p12 bra 	$L__BB52_9;
	mov.f32 	%f129, 0f40000000;
	add.rn.f32 	%f136, %f7, %f129;
	bra.uni 	$L__BB52_11;
$L__BB52_9:
	setp.lt.f32 	%p13, %f8, 0f00800000;
	mul.f32 	%f74, %f8, 0f4B800000;
	selp.f32 	%f75, %f74, %f8, %p13;
	mov.b32 	%r20, %f75;
	add.s32 	%r21, %r20, -1060439283;
	and.b32  	%r22, %r21, -8388608;
	sub.s32 	%r23, %r20, %r22;
	mov.b32 	%f76, %r23;
	cvt.rn.f32.s32 	%f77, %r22;
	selp.f32 	%f78, 0fC1C00000, 0f00000000, %p13;
	fma.rn.f32 	%f79, %f77, 0f34000000, %f78;
	add.f32 	%f80, %f76, 0fBF800000;
	add.f32 	%f81, %f76, 0f3F800000;
	rcp.approx.ftz.f32 	%f82, %f81;
	add.f32 	%f83, %f80, %f80;
	mul.f32 	%f84, %f83, %f82;
	mul.f32 	%f85, %f84, %f84;
	neg.f32 	%f86, %f84;
	sub.f32 	%f87, %f80, %f84;
	add.f32 	%f88, %f87, %f87;
	fma.rn.f32 	%f89, %f86, %f80, %f88;
	mul.rn.f32 	%f90, %f82, %f89;
	fma.rn.f32 	%f91, %f85, 0f3A2C32E4, 0f3B52E7DB;
	fma.rn.f32 	%f92, %f91, %f85, 0f3C93BB73;
	fma.rn.f32 	%f93, %f92, %f85, 0f3DF6384F;
	mul.rn.f32 	%f94, %f93, %f85;
	fma.rn.f32 	%f95, %f84, 0f3FB8AA3B, %f79;
	mul.f32 	%f96, %f94, 0f40400000;
	sub.f32 	%f97, %f79, %f95;
	fma.rn.f32 	%f98, %f84, 0f3FB8AA3B, %f97;
	fma.rn.f32 	%f99, %f90, 0f3FB8AA3B, %f98;
	fma.rn.f32 	%f100, %f84, 0f32A55E34, %f99;
	fma.rn.f32 	%f101, %f96, %f90, %f100;
	fma.rn.f32 	%f102, %f94, %f84, %f101;
	add.rn.f32 	%f103, %f95, %f102;
	mov.f32 	%f104, 0f40000000;
	mul.rn.f32 	%f105, %f103, %f104;
	cvt.rni.f32.f32 	%f106, %f105;
	sub.f32 	%f107, %f105, %f106;
	neg.f32 	%f108, %f105;
	fma.rn.f32 	%f109, %f103, 0f40000000, %f108;
	neg.f32 	%f110, %f95;
	add.rn.f32 	%f111, %f103, %f110;
	neg.f32 	%f112, %f111;
	add.rn.f32 	%f113, %f102, %f112;
	fma.rn.f32 	%f114, %f113, 0f40000000, %f109;
	add.f32 	%f115, %f107, %f114;
	setp.gt.f32 	%p14, %f106, 0f00000000;
	selp.b32 	%r24, 0, -2097152000, %p14;
	setp.neu.f32 	%p15, %f7, 0f00000000;
	setp.neu.f32 	%p16, %f8, 0f7F800000;
	setp.lt.f32 	%p17, %f105, 0f00000000;
	selp.f32 	%f116, 0f00000000, 0f7F800000, %p17;
	abs.f32 	%f117, %f105;
	setp.gt.f32 	%p18, %f117, 0f43180000;
	cvt.rzi.s32.f32 	%r25, %f106;
	shl.b32 	%r26, %r25, 23;
	sub.s32 	%r27, %r26, %r24;
	mov.b32 	%f118, %r27;
	add.s32 	%r28, %r24, 2130706432;
	mov.b32 	%f119, %r28;
	fma.rn.f32 	%f120, %f115, 0f391FCB8E, 0f3AAF85ED;
	fma.rn.f32 	%f121, %f120, %f115, 0f3C1D9856;
	fma.rn.f32 	%f122, %f121, %f115, 0f3D6357BB;
	fma.rn.f32 	%f123, %f122, %f115, 0f3E75FDEC;
	fma.rn.f32 	%f124, %f123, %f115, 0f3F317218;
	fma.rn.f32 	%f125, %f124, %f115, 0f3F800000;
	mul.f32 	%f126, %f125, %f119;
	mul.f32 	%f127, %f126, %f118;
	selp.f32 	%f136, %f116, %f127, %p18;
	and.pred  	%p19, %p15, %p16;
	@%p19 bra 	$L__BB52_11;
	add.f32 	%f128, %f7, %f7;
	mov.b32 	%r29, %f128;
	and.b32  	%r30, %r29, 2147483647;
	mov.b32 	%f136, %r30;
$L__BB52_11:
	add.f32 	%f130, %f135, %f136;
	sqrt.rn.f32 	%f137, %f130;
$L__BB52_12:
	shl.b32 	%r31, %r3, 2;
	mov.u32 	%r32, _ZZ34max_reduce_first_indexed_kernel_v1PbP6float2PfPjE14sh_intensities;
	add.s32 	%r33, %r32, %r31;
	st.shared.f32 	[%r33], %f137;
	mov.u32 	%r34, _ZZ34max_reduce_first_indexed_kernel_v1PbP6float2PfPjE10sh_indeces;
	add.s32 	%r35, %r34, %r31;
	st.shared.u32 	[%r35], %r4;
	bar.sync 	0;
	setp.lt.u32 	%p20, %r2, 2;
	@%p20 bra 	$L__BB52_16;
	mov.b32 	%r49, 1;
$L__BB52_14:
	shl.b32 	%r6, %r49, 1;
	mul.lo.s32 	%r7, %r6, %r3;
	add.s32 	%r8, %r7, %r49;
	setp.ge.u32 	%p21, %r8, %r2;
	@%p21 bra 	$L__BB52_16;
	shl.b32 	%r37, %r7, 2;
	add.s32 	%r39, %r32, %r37;
	ld.shared.f32 	%f131, [%r39];
	shl.b32 	%r40, %r49, 2;
	add.s32 	%r41, %r39, %r40;
	ld.shared.f32 	%f132, [%r41];
	setp.gt.f32 	%p22, %f131, %f132;
	selp.b32 	%r42, %r7, %r8, %p22;
	shl.b32 	%r43, %r42, 2;
	add.s32 	%r45, %r34, %r43;
	ld.shared.u32 	%r46, [%r45];
	add.s32 	%r47, %r34, %r37;
	st.shared.u32 	[%r47], %r46;
	selp.f32 	%f133, %f131, %f132, %p22;
	st.shared.f32 	[%r39], %f133;
	bar.sync 	0;
	setp.lt.u32 	%p23, %r6, %r2;
	mov.u32 	%r49, %r6;
	@%p23 bra 	$L__BB52_14;
$L__BB52_16:
	setp.ne.s32 	%p24, %r3, 0;
	@%p24 bra 	$L__BB52_18;
	ld.shared.f32 	%f134, [_ZZ34max_reduce_first_indexed_kernel_v1PbP6float2PfPjE14sh_intensities];
	cvta.to.global.u64 	%rd11, %rd3;
	mul.wide.u32 	%rd12, %r1, 4;
	add.s64 	%rd13, %rd11, %rd12;
	st.global.f32 	[%rd13], %f134;
	ld.shared.u32 	%r48, [_ZZ34max_reduce_first_indexed_kernel_v1PbP6float2PfPjE10sh_indeces];
	cvta.to.global.u64 	%rd14, %rd4;
	add.s64 	%rd15, %rd14, %rd12;
	st.global.u32 	[%rd15], %r48;
$L__BB52_18:
	ret;

}
	// .globl	_Z35max_reduce_second_indexed_kernel_v1PfPj
.visible .entry _Z35max_reduce_second_indexed_kernel_v1PfPj(
	.param .u64 .ptr .align 1 _Z35max_reduce_second_indexed_kernel_v1PfPj_param_0,
	.param .u64 .ptr .align 1 _Z35max_reduce_second_indexed_kernel_v1PfPj_param_1
)
{
	.reg .pred 	%p<6>;
	.reg .b32 	%r<29>;
	.reg .b32 	%f<6>;
	.reg .b64 	%rd<11>;
	// demoted variable
	.shared .align 4 .b8 _ZZ35max_reduce_second_indexed_kernel_v1PfPjE14sh_intensities[2048];
	// demoted variable
	.shared .align 4 .b8 _ZZ35max_reduce_second_indexed_kernel_v1PfPjE10sh_indeces[2048];
	ld.param.u64 	%rd3, [_Z35max_reduce_second_indexed_kernel_v1PfPj_param_0];
	ld.param.u64 	%rd4, [_Z35max_reduce_second_indexed_kernel_v1PfPj_param_1];
	cvta.to.global.u64 	%rd1, %rd4;
	cvta.to.global.u64 	%rd2, %rd3;
	mov.u32 	%r1, %ctaid.x;
	mov.u32 	%r2, %ntid.x;
	mov.u32 	%r3, %tid.x;
	mad.lo.s32 	%r8, %r1, %r2, %r3;
	mul.wide.u32 	%rd5, %r8, 4;
	add.s64 	%rd6, %rd2, %rd5;
	ld.global.f32 	%f1, [%rd6];
	shl.b32 	%r9, %r3, 2;
	mov.u32 	%r10, _ZZ35max_reduce_second_indexed_kernel_v1PfPjE14sh_intensities;
	add.s32 	%r11, %r10, %r9;
	st.shared.f32 	[%r11], %f1;
	add.s64 	%rd7, %rd1, %rd5;
	ld.global.u32 	%r12, [%rd7];
	mov.u32 	%r13, _ZZ35max_reduce_second_indexed_kernel_v1PfPjE10sh_indeces;
	add.s32 	%r14, %r13, %r9;
	st.shared.u32 	[%r14], %r12;
	bar.sync 	0;
	setp.lt.u32 	%p1, %r2, 2;
	@%p1 bra 	$L__BB53_4;
	mov.b32 	%r28, 1;
$L__BB53_2:
	shl.b32 	%r5, %r28, 1;
	mul.lo.s32 	%r6, %r5, %r3;
	add.s32 	%r7, %r6, %r28;
	setp.ge.u32 	%p2, %r7, %r2;
	@%p2 bra 	$L__BB53_4;
	shl.b32 	%r16, %r6, 2;
	add.s32 	%r18, %r10, %r16;
	ld.shared.f32 	%f2, [%r18];
	shl.b32 	%r19, %r28, 2;
	add.s32 	%r20, %r18, %r19;
	ld.shared.f32 	%f3, [%r20];
	setp.gt.f32 	%p3, %f2, %f3;
	selp.b32 	%r21, %r6, %r7, %p3;
	shl.b32 	%r22, %r21, 2;
	add.s32 	%r24, %r13, %r22;
	ld.shared.u32 	%r25, [%r24];
	add.s32 	%r26, %r13, %r16;
	st.shared.u32 	[%r26], %r25;
	selp.f32 	%f4, %f2, %f3, %p3;
	st.shared.f32 	[%r18], %f4;
	bar.sync 	0;
	setp.lt.u32 	%p4, %r5, %r2;
	mov.u32 	%r28, %r5;
	@%p4 bra 	$L__BB53_2;
$L__BB53_4:
	setp.ne.s32 	%p5, %r3, 0;
	@%p5 bra 	$L__BB53_6;
	ld.shared.f32 	%f5, [_ZZ35max_reduce_second_indexed_kernel_v1PfPjE14sh_intensities];
	mul.wide.u32 	%rd8, %r1, 4;
	add.s64 	%rd9, %rd2, %rd8;
	st.global.f32 	[%rd9], %f5;
	ld.shared.u32 	%r27, [_ZZ35max_reduce_second_indexed_kernel_v1PfPjE10sh_indeces];
	add.s64 	%rd10, %rd1, %rd8;
	st.global.u32 	[%rd10], %r27;
$L__BB53_6:
	ret;

}
	// .globl	_Z34max_reduce_first_indexed_kernel_v2PjP6float2PfS_
.visible .entry _Z34max_reduce_first_indexed_kernel_v2PjP6float2PfS_(
	.param .u64 .ptr .align 1 _Z34max_reduce_first_indexed_kernel_v2PjP6float2PfS__param_0,
	.param .u64 .ptr .align 1 _Z34max_reduce_first_indexed_kernel_v2PjP6float2PfS__param_1,
	.param .u64 .ptr .align 1 _Z34max_reduce_first_indexed_kernel_v2PjP6float2PfS__param_2,
	.param .u64 .ptr .align 1 _Z34max_reduce_first_indexed_kernel_v2PjP6float2PfS__param_3
)
{
	.reg .pred 	%p<25>;
	.reg .b32 	%r<60>;
	.reg .b32 	%f<138>;
	.reg .b64 	%rd<16>;
	// demoted variable
	.shared .align 4 .b8 _ZZ34max_reduce_first_indexed_kernel_v2PjP6float2PfS_E14sh_intensities[4096];
	// demoted variable
	.shared .align 4 .b8 _ZZ34max_reduce_first_indexed_kernel_v2PjP6float2PfS_E10sh_indeces[4096];
	ld.param.u64 	%rd5, [_Z34max_reduce_first_indexed_kernel_v2PjP6float2PfS__param_0];
	ld.param.u64 	%rd2, [_Z34max_reduce_first_indexed_kernel_v2PjP6float2PfS__param_1];
	ld.param.u64 	%rd3, [_Z34max_reduce_first_indexed_kernel_v2PjP6float2PfS__param_2];
	ld.param.u64 	%rd4, [_Z34max_reduce_first_indexed_kernel_v2PjP6float2PfS__param_3];
	cvta.to.global.u64 	%rd6, %rd5;
	mov.u32 	%r1, %ctaid.x;
	mov.u32 	%r11, %ntid.x;
	mov.u32 	%r12, %tid.x;
	mad.lo.s32 	%r13, %r1, %r11, %r12;
	mov.u32 	%r2, %ctaid.y;
	mov.u32 	%r14, %ntid.y;
	mov.u32 	%r15, %tid.y;
	mov.u32 	%r3, %nctaid.y;
	mad.lo.s32 	%r16, %r13, %r3, %r2;
	mad.lo.s32 	%r4, %r16, %r14, %r15;
	mad.lo.s32 	%r5, %r14, %r12, %r15;
	mul.lo.s32 	%r6, %r11, %r14;
	mul.wide.u32 	%rd7, %r4, 4;
	add.s64 	%rd8, %rd6, %rd7;
	ld.global.u32 	%r17, [%rd8];
	setp.ne.s32 	%p1, %r17, 0;
	mov.f32 	%f137, 0f00000000;
	@%p1 bra 	$L__BB54_12;
	cvta.to.global.u64 	%rd9, %rd2;
	mul.wide.u32 	%rd10, %r4, 8;
	add.s64 	%rd1, %rd9, %rd10;
	ld.global.f32 	%f1, [%rd1];
	abs.f32 	%f2, %f1;
	setp.eq.f32 	%p2, %f1, 0f3F800000;
	mov.f32 	%f135, 0f3F800000;
	@%p2 bra 	$L__BB54_6;
	setp.num.f32 	%p3, %f2, %f2;
	@%p3 bra 	$L__BB54_4;
	mov.f32 	%f72, 0f40000000;
	add.rn.f32 	%f135, %f1, %f72;
	bra.uni 	$L__BB54_6;
$L__BB54_4:
	setp.lt.f32 	%p4, %f2, 0f00800000;
	mul.f32 	%f17, %f2, 0f4B800000;
	selp.f32 	%f18, %f17, %f2, %p4;
	mov.b32 	%r18, %f18;
	add.s32 	%r19, %r18, -1060439283;
	and.b32  	%r20, %r19, -8388608;
	sub.s32 	%r21, %r18, %r20;
	mov.b32 	%f19, %r21;
	cvt.rn.f32.s32 	%f20, %r20;
	selp.f32 	%f21, 0fC1C00000, 0f00000000, %p4;
	fma.rn.f32 	%f22, %f20, 0f34000000, %f21;
	add.f32 	%f23, %f19, 0fBF800000;
	add.f32 	%f24, %f19, 0f3F800000;
	rcp.approx.ftz.f32 	%f25, %f24;
	add.f32 	%f26, %f23, %f23;
	mul.f32 	%f27, %f26, %f25;
	mul.f32 	%f28, %f27, %f27;
	neg.f32 	%f29, %f27;
	sub.f32 	%f30, %f23, %f27;
	add.f32 	%f31, %f30, %f30;
	fma.rn.f32 	%f32, %f29, %f23, %f31;
	mul.rn.f32 	%f33, %f25, %f32;
	fma.rn.f32 	%f34, %f28, 0f3A2C32E4, 0f3B52E7DB;
	fma.rn.f32 	%f35, %f34, %f28, 0f3C93BB73;
	fma.rn.f32 	%f36, %f35, %f28, 0f3DF6384F;
	mul.rn.f32 	%f37, %f36, %f28;
	fma.rn.f32 	%f38, %f27, 0f3FB8AA3B, %f22;
	mul.f32 	%f39, %f37, 0f40400000;
	sub.f32 	%f40, %f22, %f38;
	fma.rn.f32 	%f41, %f27, 0f3FB8AA3B, %f40;
	fma.rn.f32 	%f42, %f33, 0f3FB8AA3B, %f41;
	fma.rn.f32 	%f43, %f27, 0f32A55E34, %f42;
	fma.rn.f32 	%f44, %f39, %f33, %f43;
	fma.rn.f32 	%f45, %f37, %f27, %f44;
	add.rn.f32 	%f46, %f38, %f45;
	mov.f32 	%f47, 0f40000000;
	mul.rn.f32 	%f48, %f46, %f47;
	cvt.rni.f32.f32 	%f49, %f48;
	sub.f32 	%f50, %f48, %f49;
	neg.f32 	%f51, %f48;
	fma.rn.f32 	%f52, %f46, 0f40000000, %f51;
	neg.f32 	%f53, %f38;
	add.rn.f32 	%f54, %f46, %f53;
	neg.f32 	%f55, %f54;
	add.rn.f32 	%f56, %f45, %f55;
	fma.rn.f32 	%f57, %f56, 0f40000000, %f52;
	add.f32 	%f58, %f50, %f57;
	setp.gt.f32 	%p5, %f49, 0f00000000;
	selp.b32 	%r22, 0, -2097152000, %p5;
	setp.neu.f32 	%p6, %f1, 0f00000000;
	setp.neu.f32 	%p7, %f2, 0f7F800000;
	setp.lt.f32 	%p8, %f48, 0f00000000;
	selp.f32 	%f59, 0f00000000, 0f7F800000, %p8;
	abs.f32 	%f60, %f48;
	setp.gt.f32 	%p9, %f60, 0f43180000;
	cvt.rzi.s32.f32 	%r23, %f49;
	shl.b32 	%r24, %r23, 23;
	sub.s32 	%r25, %r24, %r22;
	mov.b32 	%f61, %r25;
	add.s32 	%r26, %r22, 2130706432;
	mov.b32 	%f62, %r26;
	fma.rn.f32 	%f63, %f58, 0f391FCB8E, 0f3AAF85ED;
	fma.rn.f32 	%f64, %f63, %f58, 0f3C1D9856;
	fma.rn.f32 	%f65, %f64, %f58, 0f3D6357BB;
	fma.rn.f32 	%f66, %f65, %f58, 0f3E75FDEC;
	fma.rn.f32 	%f67, %f66, %f58, 0f3F317218;
	fma.rn.f32 	%f68, %f67, %f58, 0f3F800000;
	mul.f32 	%f69, %f68, %f62;
	mul.f32 	%f70, %f69, %f61;
	selp.f32 	%f135, %f59, %f70, %p9;
	and.pred  	%p10, %p6, %p7;
	@%p10 bra 	$L__BB54_6;
	add.f32 	%f71, %f1, %f1;
	mov.b32 	%r27, %f71;
	and.b32  	%r28, %r27, 2147483647;
	mov.b32 	%f135, %r28;
$L__BB54_6:
	ld.global.f32 	%f7, [%rd1+4];
	abs.f32 	%f8, %f7;
	setp.eq.f32 	%p11, %f7, 0f3F800000;
	mov.f32 	%f136, 0f3F800000;
	@%p11 bra 	$L__BB54_11;
	setp.num.f32 	%p12, %f8, %f8;
	@%p12 bra 	$L__BB54_9;
	mov.f32 	%f129, 0f40000000;
	add.rn.f32 	%f136, %f7, %f129;
	bra.uni 	$L__BB54_11;
$L__BB54_9:
	setp.lt.f32 	%p13, %f8, 0f00800000;
	mul.f32 	%f74, %f8, 0f4B800000;
	selp.f32 	%f75, %f74, %f8, %p13;
	mov.b32 	%r29, %f75;
	add.s32 	%r30, %r29, -1060439283;
	and.b32  	%r31, %r30, -8388608;
	sub.s32 	%r32, %r29, %r31;
	mov.b32 	%f76, %r32;
	cvt.rn.f32.s32 	%f77, %r31;
	selp.f32 	%f78, 0fC1C00000, 0f00000000, %p13;
	fma.rn.f32 	%f79, %f77, 0f34000000, %f78;
	add.f32 	%f80, %f76, 0fBF800000;
	add.f32 	%f81, %f76, 0f3F800000;
	rcp.approx.ftz.f32 	%f82, %f81;
	add.f32 	%f83, %f80, %f80;
	mul.f32 	%f84, %f83, %f82;
	mul.f32 	%f85, %f84, %f84;
	neg.f32 	%f86, %f84;
	sub.f32 	%f87, %f80, %f84;
	add.f32 	%f88, %f87, %f87;
	fma.rn.f32 	%f89, %f86, %f80, %f88;
	mul.rn.f32 	%f90, %f82, %f89;
	fma.rn.f32 	%f91, %f85, 0f3A2C32E4, 0f3B52E7DB;
	fma.rn.f32 	%f92, %f91, %f85, 0f3C93BB73;
	fma.rn.f32 	%f93, %f92, %f85, 0f3DF6384F;
	mul.rn.f32 	%f94, %f93, %f85;
	fma.rn.f32 	%f95, %f84, 0f3FB8AA3B, %f79;
	mul.f32 	%f96, %f94, 0f40400000;
	sub.f32 	%f97, %f79, %f95;
	fma.rn.f32 	%f98, %f84, 0f3FB8AA3B, %f97;
	fma.rn.f32 	%f99, %f90, 0f3FB8AA3B, %f98;
	fma.rn.f32 	%f100, %f84, 0f32A55E34, %f99;
	fma.rn.f32 	%f101, %f96, %f90, %f100;
	fma.rn.f32 	%f102, %f94, %f84, %f101;
	add.rn.f32 	%f103, %f95, %f102;
	mov.f32 	%f104, 0f40000000;
	mul.rn.f32 	%f105, %f103, %f104;
	cvt.rni.f32.f32 	%f106, %f105;
	sub.f32 	%f107, %f105, %f106;
	neg.f32 	%f108, %f105;
	fma.rn.f32 	%f109, %f103, 0f40000000, %f108;
	neg.f32 	%f110, %f95;
	add.rn.f32 	%f111, %f103, %f110;
	neg.f32 	%f112, %f111;
	add.rn.f32 	%f113, %f102, %f112;
	fma.rn.f32 	%f114, %f113, 0f40000000, %f109;
	add.f32 	%f115, %f107, %f114;
	setp.gt.f32 	%p14, %f106, 0f00000000;
	selp.b32 	%r33, 0, -2097152000, %p14;
	setp.neu.f32 	%p15, %f7, 0f00000000;
	setp.neu.f32 	%p16, %f8, 0f7F800000;
	setp.lt.f32 	%p17, %f105, 0f00000000;
	selp.f32 	%f116, 0f00000000, 0f7F800000, %p17;
	abs.f32 	%f117, %f105;
	setp.gt.f32 	%p18, %f117, 0f43180000;
	cvt.rzi.s32.f32 	%r34, %f106;
	shl.b32 	%r35, %r34, 23;
	sub.s32 	%r36, %r35, %r33;
	mov.b32 	%f118, %r36;
	add.s32 	%r37, %r33, 2130706432;
	mov.b32 	%f119, %r37;
	fma.rn.f32 	%f120, %f115, 0f391FCB8E, 0f3AAF85ED;
	fma.rn.f32 	%f121, %f120, %f115, 0f3C1D9856;
	fma.rn.f32 	%f122, %f121, %f115, 0f3D6357BB;
	fma.rn.f32 	%f123, %f122, %f115, 0f3E75FDEC;
	fma.rn.f32 	%f124, %f123, %f115, 0f3F317218;
	fma.rn.f32 	%f125, %f124, %f115, 0f3F800000;
	mul.f32 	%f126, %f125, %f119;
	mul.f32 	%f127, %f126, %f118;
	selp.f32 	%f136, %f116, %f127, %p18;
	and.pred  	%p19, %p15, %p16;
	@%p19 bra 	$L__BB54_11;
	add.f32 	%f128, %f7, %f7;
	mov.b32 	%r38, %f128;
	and.b32  	%r39, %r38, 2147483647;
	mov.b32 	%f136, %r39;
$L__BB54_11:
	add.f32 	%f130, %f135, %f136;
	sqrt.rn.f32 	%f137, %f130;
$L__BB54_12:
	shl.b32 	%r40, %r5, 2;
	mov.u32 	%r41, _ZZ34max_reduce_first_indexed_kernel_v2PjP6float2PfS_E14sh_intensities;
	add.s32 	%r42, %r41, %r40;
	st.shared.f32 	[%r42], %f137;
	mov.u32 	%r43, _ZZ34max_reduce_first_indexed_kernel_v2PjP6float2PfS_E10sh_indeces;
	add.s32 	%r44, %r43, %r40;
	st.shared.u32 	[%r44], %r4;
	bar.sync 	0;
	setp.lt.u32 	%p20, %r6, 2;
	@%p20 bra 	$L__BB54_16;
	mov.b32 	%r59, 1;
$L__BB54_14:
	shl.b32 	%r8, %r59, 1;
	mul.lo.s32 	%r9, %r8, %r5;
	add.s32 	%r10, %r9, %r59;
	setp.ge.u32 	%p21, %r10, %r6;
	@%p21 bra 	$L__BB54_16;
	shl.b32 	%r46, %r9, 2;
	add.s32 	%r48, %r41, %r46;
	ld.shared.f32 	%f131, [%r48];
	shl.b32 	%r49, %r59, 2;
	add.s32 	%r50, %r48, %r49;
	ld.shared.f32 	%f132, [%r50];
	setp.gt.f32 	%p22, %f131, %f132;
	selp.b32 	%r51, %r9, %r10, %p22;
	shl.b32 	%r52, %r51, 2;
	add.s32 	%r54, %r43, %r52;
	ld.shared.u32 	%r55, [%r54];
	add.s32 	%r56, %r43, %r46;
	st.shared.u32 	[%r56], %r55;
	selp.f32 	%f133, %f131, %f132, %p22;
	st.shared.f32 	[%r48], %f133;
	bar.sync 	0;
	setp.lt.u32 	%p23, %r8, %r6;
	mov.u32 	%r59, %r8;
	@%p23 bra 	$L__BB54_14;
$L__BB54_16:
	setp.ne.s32 	%p24, %r5, 0;
	@%p24 bra 	$L__BB54_18;
	mad.lo.s32 	%r57, %r1, %r3, %r2;
	ld.shared.f32 	%f134, [_ZZ34max_reduce_first_indexed_kernel_v2PjP6float2PfS_E14sh_intensities];
	cvta.to.global.u64 	%rd11, %rd3;
	mul.wide.u32 	%rd12, %r57, 4;
	add.s64 	%rd13, %rd11, %rd12;
	st.global.f32 	[%rd13], %f134;
	ld.shared.u32 	%r58, [_ZZ34max_reduce_first_indexed_kernel_v2PjP6float2PfS_E10sh_indeces];
	cvta.to.global.u64 	%rd14, %rd4;
	add.s64 	%rd15, %rd14, %rd12;
	st.global.u32 	[%rd15], %r58;
$L__BB54_18:
	ret;

}
	// .globl	_Z35max_reduce_second_indexed_kernel_v2PfPj
.visible .entry _Z35max_reduce_second_indexed_kernel_v2PfPj(
	.param .u64 .ptr .align 1 _Z35max_reduce_second_indexed_kernel_v2PfPj_param_0,
	.param .u64 .ptr .align 1 _Z35max_reduce_second_indexed_kernel_v2PfPj_param_1
)
{
	.reg .pred 	%p<6>;
	.reg .b32 	%r<38>;
	.reg .b32 	%f<6>;
	.reg .b64 	%rd<11>;
	// demoted variable
	.shared .align 4 .b8 _ZZ35max_reduce_second_indexed_kernel_v2PfPjE14sh_intensities[4096];
	// demoted variable
	.shared .align 4 .b8 _ZZ35max_reduce_second_indexed_kernel_v2PfPjE10sh_indeces[4096];
	ld.param.u64 	%rd3, [_Z35max_reduce_second_indexed_kernel_v2PfPj_param_0];
	ld.param.u64 	%rd4, [_Z35max_reduce_second_indexed_kernel_v2PfPj_param_1];
	cvta.to.global.u64 	%rd1, %rd4;
	cvta.to.global.u64 	%rd2, %rd3;
	mov.u32 	%r1, %ctaid.x;
	mov.u32 	%r10, %ntid.x;
	mov.u32 	%r11, %tid.x;
	mad.lo.s32 	%r12, %r1, %r10, %r11;
	mov.u32 	%r2, %ctaid.y;
	mov.u32 	%r13, %ntid.y;
	mov.u32 	%r14, %tid.y;
	mov.u32 	%r3, %nctaid.y;
	mad.lo.s32 	%r15, %r12, %r3, %r2;
	mad.lo.s32 	%r16, %r15, %r13, %r14;
	mad.lo.s32 	%r4, %r13, %r11, %r14;
	mul.lo.s32 	%r5, %r10, %r13;
	mul.wide.u32 	%rd5, %r16, 4;
	add.s64 	%rd6, %rd2, %rd5;
	ld.global.f32 	%f1, [%rd6];
	shl.b32 	%r17, %r4, 2;
	mov.u32 	%r18, _ZZ35max_reduce_second_indexed_kernel_v2PfPjE14sh_intensities;
	add.s32 	%r19, %r18, %r17;
	st.shared.f32 	[%r19], %f1;
	add.s64 	%rd7, %rd1, %rd5;
	ld.global.u32 	%r20, [%rd7];
	mov.u32 	%r21, _ZZ35max_reduce_second_indexed_kernel_v2PfPjE10sh_indeces;
	add.s32 	%r22, %r21, %r17;
	st.shared.u32 	[%r22], %r20;
	bar.sync 	0;
	setp.lt.u32 	%p1, %r5, 2;
	@%p1 bra 	$L__BB55_4;
	mov.b32 	%r37, 1;
$L__BB55_2:
	shl.b32 	%r7, %r37, 1;
	mul.lo.s32 	%r8, %r7, %r4;
	add.s32 	%r9, %r8, %r37;
	setp.ge.u32 	%p2, %r9, %r5;
	@%p2 bra 	$L__BB55_4;
	shl.b32 	%r24, %r8, 2;
	add.s32 	%r26, %r18, %r24;
	ld.shared.f32 	%f2, [%r26];
	shl.b32 	%r27, %r37, 2;
	add.s32 	%r28, %r26, %r27;
	ld.shared.f32 	%f3, [%r28];
	setp.gt.f32 	%p3, %f2, %f3;
	selp.b32 	%r29, %r8, %r9, %p3;
	shl.b32 	%r30, %r29, 2;
	add.s32 	%r32, %r21, %r30;
	ld.shared.u32 	%r33, [%r32];
	add.s32 	%r34, %r21, %r24;
	st.shared.u32 	[%r34], %r33;
	selp.f32 	%f4, %f2, %f3, %p3;
	st.shared.f32 	[%r26], %f4;
	bar.sync 	0;
	setp.lt.u32 	%p4, %r7, %r5;
	mov.u32 	%r37, %r7;
	@%p4 bra 	$L__BB55_2;
$L__BB55_4:
	setp.ne.s32 	%p5, %r4, 0;
	@%p5 bra 	$L__BB55_6;
	mad.lo.s32 	%r35, %r1, %r3, %r2;
	ld.shared.f32 	%f5, [_ZZ35max_reduce_second_indexed_kernel_v2PfPjE14sh_intensities];
	mul.wide.u32 	%rd8, %r35, 4;
	add.s64 	%rd9, %rd2, %rd8;
	st.global.f32 	[%rd9], %f5;
	ld.shared.u32 	%r36, [_ZZ35max_reduce_second_indexed_kernel_v2PfPjE10sh_indeces];
	add.s64 	%rd10, %rd1, %rd8;
	st.global.u32 	[%rd10], %r36;
$L__BB55_6:
	ret;

}
	// .globl	_Z41max_reduce_first_specified_zone_kernel_v1PjPfS0_j
.visible .entry _Z41max_reduce_first_specified_zone_kernel_v1PjPfS0_j(
	.param .u64 .ptr .align 1 _Z41max_reduce_first_specified_zone_kernel_v1PjPfS0_j_param_0,
	.param .u64 .ptr .align 1 _Z41max_reduce_first_specified_zone_kernel_v1PjPfS0_j_param_1,
	.param .u64 .ptr .align 1 _Z41max_reduce_first_specified_zone_kernel_v1PjPfS0_j_param_2,
	.param .u32 _Z41max_reduce_first_specified_zone_kernel_v1PjPfS0_j_param_3
)
{
	.reg .pred 	%p<7>;
	.reg .b32 	%r<34>;
	.reg .b32 	%f<6>;
	.reg .b64 	%rd<13>;
	// demoted variable
	.shared .align 4 .b8 _ZZ41max_reduce_first_specified_zone_kernel_v1PjPfS0_jE14sh_intensities[4096];
	ld.param.u64 	%rd1, [_Z41max_reduce_first_specified_zone_kernel_v1PjPfS0_j_param_0];
	ld.param.u64 	%rd2, [_Z41max_reduce_first_specified_zone_kernel_v1PjPfS0_j_param_1];
	ld.param.u64 	%rd3, [_Z41max_reduce_first_specified_zone_kernel_v1PjPfS0_j_param_2];
	ld.param.u32 	%r10, [_Z41max_reduce_first_specified_zone_kernel_v1PjPfS0_j_param_3];
	mov.u32 	%r1, %ctaid.x;
	mov.u32 	%r11, %ntid.x;
	mov.u32 	%r12, %tid.x;
	mad.lo.s32 	%r13, %r1, %r11, %r12;
	mov.u32 	%r2, %ctaid.y;
	mov.u32 	%r14, %ntid.y;
	mov.u32 	%r15, %tid.y;
	mov.u32 	%r3, %nctaid.y;
	mad.lo.s32 	%r16, %r13, %r3, %r2;
	mad.lo.s32 	%r4, %r16, %r14, %r15;
	mad.lo.s32 	%r5, %r14, %r12, %r15;
	mul.lo.s32 	%r6, %r11, %r14;
	setp.ge.u32 	%p1, %r4, %r10;
	@%p1 bra 	$L__BB56_2;
	cvta.to.global.u64 	%rd4, %rd1;
	cvta.to.global.u64 	%rd5, %rd2;
	mul.wide.u32 	%rd6, %r4, 4;
	add.s64 	%rd7, %rd4, %rd6;
	ld.global.u32 	%r21, [%rd7];
	mul.wide.u32 	%rd8, %r21, 4;
	add.s64 	%rd9, %rd5, %rd8;
	ld.global.f32 	%f1, [%rd9];
	shl.b32 	%r22, %r5, 2;
	mov.u32 	%r23, _ZZ41max_reduce_first_specified_zone_kernel_v1PjPfS0_jE14sh_intensities;
	add.s32 	%r24, %r23, %r22;
	st.shared.f32 	[%r24], %f1;
	bra.uni 	$L__BB56_3;
$L__BB56_2:
	shl.b32 	%r17, %r5, 2;
	mov.u32 	%r18, _ZZ41max_reduce_first_specified_zone_kernel_v1PjPfS0_jE14sh_intensities;
	add.s32 	%r19, %r18, %r17;
	mov.b32 	%r20, 0;
	st.shared.u32 	[%r19], %r20;
$L__BB56_3:
	bar.sync 	0;
	setp.lt.u32 	%p2, %r6, 2;
	@%p2 bra 	$L__BB56_7;
	mov.b32 	%r33, 1;
	mov.u32 	%r28, _ZZ41max_reduce_first_specified_zone_kernel_v1PjPfS0_jE14sh_intensities;
$L__BB56_5:
	shl.b32 	%r8, %r33, 1;
	mul.lo.s32 	%r9, %r8, %r5;
	add.s32 	%r26, %r9, %r33;
	setp.ge.u32 	%p3, %r26, %r6;
	@%p3 bra 	$L__BB56_7;
	shl.b32 	%r27, %r9, 2;
	add.s32 	%r29, %r28, %r27;
	ld.shared.f32 	%f2, [%r29];
	shl.b32 	%r30, %r33, 2;
	add.s32 	%r31, %r29, %r30;
	ld.shared.f32 	%f3, [%r31];
	setp.gt.f32 	%p4, %f2, %f3;
	selp.f32 	%f4, %f2, %f3, %p4;
	st.shared.f32 	[%r29], %f4;
	bar.sync 	0;
	setp.lt.u32 	%p5, %r8, %r6;
	mov.u32 	%r33, %r8;
	@%p5 bra 	$L__BB56_5;
$L__BB56_7:
	setp.ne.s32 	%p6, %r5, 0;
	@%p6 bra 	$L__BB56_9;
	ld.shared.f32 	%f5, [_ZZ41max_reduce_first_specified_zone_kernel_v1PjPfS0_jE14sh_intensities];
	mad.lo.s32 	%r32, %r1, %r3, %r2;
	cvta.to.global.u64 	%rd10, %rd3;
	mul.wide.u32 	%rd11, %r32, 4;
	add.s64 	%rd12, %rd10, %rd11;
	st.global.f32 	[%rd12], %f5;
$L__BB56_9:
	ret;

}
	// .globl	_Z42max_reduce_second_specified_zone_kernel_v1Pf
.visible .entry _Z42max_reduce_second_specified_zone_kernel_v1Pf(
	.param .u64 .ptr .align 1 _Z42max_reduce_second_specified_zone_kernel_v1Pf_param_0
)
{
	.reg .pred 	%p<6>;
	.reg .b32 	%r<28>;
	.reg .b32 	%f<6>;
	.reg .b64 	%rd<7>;
	// demoted variable
	.shared .align 4 .b8 _ZZ42max_reduce_second_specified_zone_kernel_v1PfE14sh_intensities[4096];
	ld.param.u64 	%rd2, [_Z42max_reduce_second_specified_zone_kernel_v1Pf_param_0];
	cvta.to.global.u64 	%rd1, %rd2;
	mov.u32 	%r1, %ctaid.x;
	mov.u32 	%r9, %ntid.x;
	mov.u32 	%r10, %tid.x;
	mad.lo.s32 	%r11, %r1, %r9, %r10;
	mov.u32 	%r2, %ctaid.y;
	mov.u32 	%r12, %ntid.y;
	mov.u32 	%r13, %tid.y;
	mov.u32 	%r3, %nctaid.y;
	mad.lo.s32 	%r14, %r11, %r3, %r2;
	mad.lo.s32 	%r15, %r14, %r12, %r13;
	mad.lo.s32 	%r4, %r12, %r10, %r13;
	mul.lo.s32 	%r5, %r9, %r12;
	mul.wide.u32 	%rd3, %r15, 4;
	add.s64 	%rd4, %rd1, %rd3;
	ld.global.f32 	%f1, [%rd4];
	shl.b32 	%r16, %r4, 2;
	mov.u32 	%r17, _ZZ42max_reduce_second_specified_zone_kernel_v1PfE14sh_intensities;
	add.s32 	%r18, %r17, %r16;
	st.shared.f32 	[%r18], %f1;
	bar.sync 	0;
	setp.lt.u32 	%p1, %r5, 2;
	@%p1 bra 	$L__BB57_4;
	mov.b32 	%r27, 1;
$L__BB57_2:
	shl.b32 	%r7, %r27, 1;
	mul.lo.s32 	%r8, %r7, %r4;
	add.s32 	%r20, %r8, %r27;
	setp.ge.u32 	%p2, %r20, %r5;
	@%p2 bra 	$L__BB57_4;
	shl.b32 	%r21, %r8, 2;
	add.s32 	%r23, %r17, %r21;
	ld.shared.f32 	%f2, [%r23];
	shl.b32 	%r24, %r27, 2;
	add.s32 	%r25, %r23, %r24;
	ld.shared.f32 	%f3, [%r25];
	setp.gt.f32 	%p3, %f2, %f3;
	selp.f32 	%f4, %f2, %f3, %p3;
	st.shared.f32 	[%r23], %f4;
	bar.sync 	0;
	setp.lt.u32 	%p4, %r7, %r5;
	mov.u32 	%r27, %r7;
	@%p4 bra 	$L__BB57_2;
$L__BB57_4:
	setp.ne.s32 	%p5, %r4, 0;
	@%p5 bra 	$L__BB57_6;
	ld.shared.f32 	%f5, [_ZZ42max_reduce_second_specified_zone_kernel_v1PfE14sh_intensities];
	mad.lo.s32 	%r26, %r1, %r3, %r2;
	mul.wide.u32 	%rd5, %r26, 4;
	add.s64 	%rd6, %rd1, %rd5;
	st.global.f32 	[%rd6], %f5;
$L__BB57_6:
	ret;

}
	// .globl	_Z37max_reduce_first_indicators_kernel_v1PfS_j
.visible .entry _Z37max_reduce_first_indicators_kernel_v1PfS_j(
	.param .u64 .ptr .align 1 _Z37max_reduce_first_indicators_kernel_v1PfS_j_param_0,
	.param .u64 .ptr .align 1 _Z37max_reduce_first_indicators_kernel_v1PfS_j_param_1,
	.param .u32 _Z37max_reduce_first_indicators_kernel_v1PfS_j_param_2
)
{
	.reg .pred 	%p<7>;
	.reg .b32 	%r<29>;
	.reg .b32 	%f<10>;
	.reg .b64 	%rd<9>;
	// demoted variable
	.shared .align 4 .b8 _ZZ37max_reduce_first_indicators_kernel_v1PfS_jE14sh_intensities[4096];
	ld.param.u64 	%rd1, [_Z37max_reduce_first_indicators_kernel_v1PfS_j_param_0];
	ld.param.u64 	%rd2, [_Z37max_reduce_first_indicators_kernel_v1PfS_j_param_1];
	ld.param.u32 	%r10, [_Z37max_reduce_first_indicators_kernel_v1PfS_j_param_2];
	mov.u32 	%r1, %ctaid.x;
	mov.u32 	%r11, %ntid.x;
	mov.u32 	%r12, %tid.x;
	mad.lo.s32 	%r13, %r1, %r11, %r12;
	mov.u32 	%r2, %ctaid.y;
	mov.u32 	%r14, %ntid.y;
	mov.u32 	%r15, %tid.y;
	mov.u32 	%r3, %nctaid.y;
	mad.lo.s32 	%r16, %r13, %r3, %r2;
	mad.lo.s32 	%r4, %r16, %r14, %r15;
	mad.lo.s32 	%r5, %r14, %r12, %r15;
	mul.lo.s32 	%r6, %r11, %r14;
	setp.ge.u32 	%p1, %r4, %r10;
	mov.f32 	%f9, 0f00000000;
	@%p1 bra 	$L__BB58_2;
	cvta.to.global.u64 	%rd3, %rd1;
	mul.wide.u32 	%rd4, %r4, 4;
	add.s64 	%rd5, %rd3, %rd4;
	ld.global.f32 	%f4, [%rd5];
	abs.f32 	%f9, %f4;
$L__BB58_2:
	shl.b32 	%r17, %r5, 2;
	mov.u32 	%r18, _ZZ37max_reduce_first_indicators_kernel_v1PfS_jE14sh_intensities;
	add.s32 	%r19, %r18, %r17;
	st.shared.f32 	[%r19], %f9;
	bar.sync 	0;
	setp.lt.u32 	%p2, %r6, 2;
	@%p2 bra 	$L__BB58_6;
	mov.b32 	%r28, 1;
$L__BB58_4:
	shl.b32 	%r8, %r28, 1;
	mul.lo.s32 	%r9, %r8, %r5;
	add.s32 	%r21, %r9, %r28;
	setp.ge.u32 	%p3, %r21, %r6;
	@%p3 bra 	$L__BB58_6;
	shl.b32 	%r22, %r9, 2;
	add.s32 	%r24, %r18, %r22;
	ld.shared.f32 	%f5, [%r24];
	shl.b32 	%r25, %r28, 2;
	add.s32 	%r26, %r24, %r25;
	ld.shared.f32 	%f6, [%r26];
	setp.gt.f32 	%p4, %f5, %f6;
	selp.f32 	%f7, %f5, %f6, %p4;
	st.shared.f32 	[%r24], %f7;
	bar.sync 	0;
	setp.lt.u32 	%p5, %r8, %r6;
	mov.u32 	%r28, %r8;
	@%p5 bra 	$L__BB58_4;
$L__BB58_6:
	setp.ne.s32 	%p6, %r5, 0;
	@%p6 bra 	$L__BB58_8;
	ld.shared.f32 	%f8, [_ZZ37max_reduce_first_indicators_kernel_v1PfS_jE14sh_intensities];
	mad.lo.s32 	%r27, %r1, %r3, %r2;
	cvta.to.global.u64 	%rd6, %rd2;
	mul.wide.u32 	%rd7, %r27, 4;
	add.s64 	%rd8, %rd6, %rd7;
	st.global.f32 	[%rd8], %f8;
$L__BB58_8:
	ret;

}
	// .globl	_Z34max_reduce_first_indexed_kernel_v5PfPj
.visible .entry _Z34max_reduce_first_indexed_kernel_v5PfPj(
	.param .u64 .ptr .align 1 _Z34max_reduce_first_indexed_kernel_v5PfPj_param_0,
	.param .u64 .ptr .align 1 _Z34max_reduce_first_indexed_kernel_v5PfPj_param_1
)
{
	.reg .pred 	%p<6>;
	.reg .b32 	%r<37>;
	.reg .b32 	%f<6>;
	.reg .b64 	%rd<10>;
	// demoted variable
	.shared .align 4 .b8 _ZZ34max_reduce_first_indexed_kernel_v5PfPjE8sh_grads[4096];
	// demoted variable
	.shared .align 4 .b8 _ZZ34max_reduce_first_indexed_kernel_v5PfPjE10sh_indeces[4096];
	ld.param.u64 	%rd3, [_Z34max_reduce_first_indexed_kernel_v5PfPj_param_0];
	ld.param.u64 	%rd2, [_Z34max_reduce_first_indexed_kernel_v5PfPj_param_1];
	cvta.to.global.u64 	%rd1, %rd3;
	mov.u32 	%r1, %ctaid.x;
	mov.u32 	%r10, %ntid.x;
	mov.u32 	%r11, %tid.x;
	mad.lo.s32 	%r12, %r1, %r10, %r11;
	mov.u32 	%r2, %ctaid.y;
	mov.u32 	%r13, %ntid.y;
	mov.u32 	%r14, %tid.y;
	mov.u32 	%r3, %nctaid.y;
	mad.lo.s32 	%r15, %r12, %r3, %r2;
	mad.lo.s32 	%r16, %r15, %r13, %r14;
	mad.lo.s32 	%r4, %r13, %r11, %r14;
	mul.lo.s32 	%r5, %r10, %r13;
	mul.wide.u32 	%rd4, %r16, 4;
	add.s64 	%rd5, %rd1, %rd4;
	ld.global.f32 	%f1, [%rd5];
	shl.b32 	%r17, %r4, 2;
	mov.u32 	%r18, _ZZ34max_reduce_first_indexed_kernel_v5PfPjE8sh_grads;
	add.s32 	%r19, %r18, %r17;
	st.shared.f32 	[%r19], %f1;
	mov.u32 	%r20, _ZZ34max_reduce_first_indexed_kernel_v5PfPjE10sh_indeces;
	add.s32 	%r21, %r20, %r17;
	st.shared.u32 	[%r21], %r16;
	bar.sync 	0;
	setp.lt.u32 	%p1, %r5, 2;
	@%p1 bra 	$L__BB59_4;
	mov.b32 	%r36, 1;
$L__BB59_2:
	shl.b32 	%r7, %r36, 1;
	mul.lo.s32 	%r8, %r7, %r4;
	add.s32 	%r9, %r8, %r36;
	setp.ge.u32 	%p2, %r9, %r5;
	@%p2 bra 	$L__BB59_4;
	shl.b32 	%r23, %r8, 2;
	add.s32 	%r25, %r18, %r23;
	ld.shared.f32 	%f2, [%r25];
	shl.b32 	%r26, %r36, 2;
	add.s32 	%r27, %r25, %r26;
	ld.shared.f32 	%f3, [%r27];
	setp.gt.f32 	%p3, %f2, %f3;
	selp.b32 	%r28, %r8, %r9, %p3;
	shl.b32 	%r29, %r28, 2;
	add.s32 	%r31, %r20, %r29;
	ld.shared.u32 	%r32, [%r31];
	add.s32 	%r33, %r20, %r23;
	st.shared.u32 	[%r33], %r32;
	selp.f32 	%f4, %f2, %f3, %p3;
	st.shared.f32 	[%r25], %f4;
	bar.sync 	0;
	setp.lt.u32 	%p4, %r7, %r5;
	mov.u32 	%r36, %r7;
	@%p4 bra 	$L__BB59_2;
$L__BB59_4:
	setp.ne.s32 	%p5, %r4, 0;
	@%p5 bra 	$L__BB59_6;
	mad.lo.s32 	%r34, %r1, %r3, %r2;
	ld.shared.f32 	%f5, [_ZZ34max_reduce_first_indexed_kernel_v5PfPjE8sh_grads];
	mul.wide.u32 	%rd6, %r34, 4;
	add.s64 	%rd7, %rd1, %rd6;
	st.global.f32 	[%rd7], %f5;
	ld.shared.u32 	%r35, [_ZZ34max_reduce_first_indexed_kernel_v5PfPjE10sh_indeces];
	cvta.to.global.u64 	%rd8, %rd2;
	add.s64 	%rd9, %rd8, %rd6;
	st.global.u32 	[%rd9], %r35;
$L__BB59_6:
	ret;

}
	// .globl	_Z41min_reduce_first_specified_zone_kernel_v1PfS_j
.visible .entry _Z41min_reduce_first_specified_zone_kernel_v1PfS_j(
	.param .u64 .ptr .align 1 _Z41min_reduce_first_specified_zone_kernel_v1PfS_j_param_0,
	.param .u64 .ptr .align 1 _Z41min_reduce_first_specified_zone_kernel_v1PfS_j_param_1,
	.param .u32 _Z41min_reduce_first_specified_zone_kernel_v1PfS_j_param_2
)
{
	.reg .pred 	%p<7>;
	.reg .b32 	%r<29>;
	.reg .b32 	%f<9>;
	.reg .b64 	%rd<9>;
	// demoted variable
	.shared .align 4 .b8 _ZZ41min_reduce_first_specified_zone_kernel_v1PfS_jE16sh_requiredments[4096];
	ld.param.u64 	%rd1, [_Z41min_reduce_first_specified_zone_kernel_v1PfS_j_param_0];
	ld.param.u64 	%rd2, [_Z41min_reduce_first_specified_zone_kernel_v1PfS_j_param_1];
	ld.param.u32 	%r10, [_Z41min_reduce_first_specified_zone_kernel_v1PfS_j_param_2];
	mov.u32 	%r1, %ctaid.x;
	mov.u32 	%r11, %ntid.x;
	mov.u32 	%r12, %tid.x;
	mad.lo.s32 	%r13, %r1, %r11, %r12;
	mov.u32 	%r2, %ctaid.y;
	mov.u32 	%r14, %ntid.y;
	mov.u32 	%r15, %tid.y;
	mov.u32 	%r3, %nctaid.y;
	mad.lo.s32 	%r16, %r13, %r3, %r2;
	mad.lo.s32 	%r4, %r16, %r14, %r15;
	mad.lo.s32 	%r5, %r14, %r12, %r15;
	mul.lo.s32 	%r6, %r11, %r14;
	setp.ge.u32 	%p1, %r4, %r10;
	mov.f32 	%f8, 0f3F800000;
	@%p1 bra 	$L__BB60_2;
	cvta.to.global.u64 	%rd3, %rd1;
	mul.wide.u32 	%rd4, %r4, 4;
	add.s64 	%rd5, %rd3, %rd4;
	ld.global.f32 	%f8, [%rd5];
$L__BB60_2:
	shl.b32 	%r17, %r5, 2;
	mov.u32 	%r18, _ZZ41min_reduce_first_specified_zone_kernel_v1PfS_jE16sh_requiredments;
	add.s32 	%r19, %r18, %r17;
	st.shared.f32 	[%r19], %f8;
	bar.sync 	0;
	setp.lt.u32 	%p2, %r6, 2;
	@%p2 bra 	$L__BB60_6;
	mov.b32 	%r28, 1;
$L__BB60_4:
	shl.b32 	%r8, %r28, 1;
	mul.lo.s32 	%r9, %r8, %r5;
	add.s32 	%r21, %r9, %r28;
	setp.ge.u32 	%p3, %r21, %r6;
	@%p3 bra 	$L__BB60_6;
	shl.b32 	%r22, %r9, 2;
	add.s32 	%r24, %r18, %r22;
	ld.shared.f32 	%f4, [%r24];
	shl.b32 	%r25, %r28, 2;
	add.s32 	%r26, %r24, %r25;
	ld.shared.f32 	%f5, [%r26];
	setp.lt.f32 	%p4, %f4, %f5;
	selp.f32 	%f6, %f4, %f5, %p4;
	st.shared.f32 	[%r24], %f6;
	bar.sync 	0;
	setp.lt.u32 	%p5, %r8, %r6;
	mov.u32 	%r28, %r8;
	@%p5 bra 	$L__BB60_4;
$L__BB60_6:
	setp.ne.s32 	%p6, %r5, 0;
	@%p6 bra 	$L__BB60_8;
	ld.shared.f32 	%f7, [_ZZ41min_reduce_first_specified_zone_kernel_v1PfS_jE16sh_requiredments];
	mad.lo.s32 	%r27, %r1, %r3, %r2;
	cvta.to.global.u64 	%rd6, %rd2;
	mul.wide.u32 	%rd7, %r27, 4;
	add.s64 	%rd8, %rd6, %rd7;
	st.global.f32 	[%rd8], %f7;
$L__BB60_8:
	ret;

}
	// .globl	_Z42min_reduce_second_specified_zone_kernel_v1Pf
.visible .entry _Z42min_reduce_second_specified_zone_kernel_v1Pf(
	.param .u64 .ptr .align 1 _Z42min_reduce_second_specified_zone_kernel_v1Pf_param_0
)
{
	.reg .pred 	%p<6>;
	.reg .b32 	%r<28>;
	.reg .b32 	%f<6>;
	.reg .b64 	%rd<7>;
	// demoted variable
	.shared .align 4 .b8 _ZZ42min_reduce_second_specified_zone_kernel_v1PfE16sh_requiredments[4096];
	ld.param.u64 	%rd2, [_Z42min_reduce_second_specified_zone_kernel_v1Pf_param_0];
	cvta.to.global.u64 	%rd1, %rd2;
	mov.u32 	%r1, %ctaid.x;
	mov.u32 	%r9, %ntid.x;
	mov.u32 	%r10, %tid.x;
	mad.lo.s32 	%r11, %r1, %r9, %r10;
	mov.u32 	%r2, %ctaid.y;
	mov.u32 	%r12, %ntid.y;
	mov.u32 	%r13, %tid.y;
	mov.u32 	%r3, %nctaid.y;
	mad.lo.s32 	%r14, %r11, %r3, %r2;
	mad.lo.s32 	%r15, %r14, %r12, %r13;
	mad.lo.s32 	%r4, %r12, %r10, %r13;
	mul.lo.s32 	%r5, %r9, %r12;
	mul.wide.u32 	%rd3, %r15, 4;
	add.s64 	%rd4, %rd1, %rd3;
	ld.global.f32 	%f1, [%rd4];
	shl.b32 	%r16, %r4, 2;
	mov.u32 	%r17, _ZZ42min_reduce_second_specified_zone_kernel_v1PfE16sh_requiredments;
	add.s32 	%r18, %r17, %r16;
	st.shared.f32 	[%r18], %f1;
	bar.sync 	0;
	setp.lt.u32 	%p1, %r5, 2;
	@%p1 bra 	$L__BB61_4;
	mov.b32 	%r27, 1;
$L__BB61_2:
	shl.b32 	%r7, %r27, 1;
	mul.lo.s32 	%r8, %r7, %r4;
	add.s32 	%r20, %r8, %r27;
	setp.ge.u32 	%p2, %r20, %r5;
	@%p2 bra 	$L__BB61_4;
	shl.b32 	%r21, %r8, 2;
	add.s32 	%r23, %r17, %r21;
	ld.shared.f32 	%f2, [%r23];
	shl.b32 	%r24, %r27, 2;
	add.s32 	%r25, %r23, %r24;
	ld.shared.f32 	%f3, [%r25];
	setp.lt.f32 	%p3, %f2, %f3;
	selp.f32 	%f4, %f2, %f3, %p3;
	st.shared.f32 	[%r23], %f4;
	bar.sync 	0;
	setp.lt.u32 	%p4, %r7, %r5;
	mov.u32 	%r27, %r7;
	@%p4 bra 	$L__BB61_2;
$L__BB61_4:
	setp.ne.s32 	%p5, %r4, 0;
	@%p5 bra 	$L__BB61_6;
	ld.shared.f32 	%f5, [_ZZ42min_reduce_second_specified_zone_kernel_v1PfE16sh_requiredments];
	mad.lo.s32 	%r26, %r1, %r3, %r2;
	mul.wide.u32 	%rd5, %r26, 4;
	add.s64 	%rd6, %rd1, %rd5;
	st.global.f32 	[%rd6], %f5;
$L__BB61_6:
	ret;

}
	// .globl	_Z21get_neighbour_indicesPjPb
.visible .entry _Z21get_neighbour_indicesPjPb(
	.param .u64 .ptr .align 1 _Z21get_neighbour_indicesPjPb_param_0,
	.param .u64 .ptr .align 1 _Z21get_neighbour_indicesPjPb_param_1
)
{
	.reg .pred 	%p<10>;
	.reg .b16 	%rs<6>;
	.reg .b32 	%r<19>;
	.reg .b64 	%rd<13>;

	ld.param.u64 	%rd3, [_Z21get_neighbour_indicesPjPb_param_0];
	ld.param.u64 	%rd4, [_Z21get_neighbour_indicesPjPb_param_1];
	cvta.to.global.u64 	%rd1, %rd4;
	mov.u32 	%r7, %ctaid.x;
	shl.b32 	%r8, %r7, 5;
	mov.u32 	%r9, %tid.x;
	add.s32 	%r1, %r8, %r9;
	mov.u32 	%r10, %ctaid.y;
	shl.b32 	%r11, %r10, 5;
	mov.u32 	%r12, %tid.y;
	add.s32 	%r2, %r11, %r12;
	shl.b32 	%r13, %r1, 10;
	add.s32 	%r3, %r13, %r2;
	cvt.u64.u32 	%rd5, %r3;
	add.s64 	%rd2, %rd1, %rd5;
	ld.global.u8 	%rs1, [%rd2];
	setp.ne.s16 	%p1, %rs1, 0;
	mov.b32 	%r6, 0;
	mov.u32 	%r18, %r6;
	@%p1 bra 	$L__BB62_9;
	setp.gt.u32 	%p2, %r2, 1022;
	@%p2 bra 	$L__BB62_4;
	add.s32 	%r14, %r3, 1;
	cvt.u64.u32 	%rd6, %r14;
	add.s64 	%rd7, %rd1, %rd6;
	ld.global.u8 	%rs2, [%rd7];
	setp.ne.s16 	%p3, %rs2, 0;
	mov.u32 	%r18, %r3;
	@%p3 bra 	$L__BB62_9;
	setp.eq.s32 	%p4, %r2, 0;
	@%p4 bra 	$L__BB62_5;
$L__BB62_4:
	add.s32 	%r15, %r3, -1;
	cvt.u64.u32 	%rd8, %r15;
	add.s64 	%rd9, %rd1, %rd8;
	ld.global.u8 	%rs3, [%rd9];
	setp.ne.s16 	%p5, %rs3, 0;
	mov.u32 	%r18, %r3;
	@%p5 bra 	$L__BB62_9;
$L__BB62_5:
	add.s32 	%r16, %r1, 1;
	setp.gt.u32 	%p6, %r16, 1023;
	@%p6 bra 	$L__BB62_8;
	ld.global.u8 	%rs4, [%rd2+1024];
	setp.ne.s16 	%p7, %rs4, 0;
	mov.u32 	%r18, %r3;
	@%p7 bra 	$L__BB62_9;
	setp.eq.s32 	%p8, %r1, 0;
	mov.u32 	%r18, %r6;
	@%p8 bra 	$L__BB62_9;
$L__BB62_8:
	ld.global.u8 	%rs5, [%rd2+-1024];
	setp.eq.s16 	%p9, %rs5, 0;
	selp.b32 	%r18, 0, %r3, %p9;
$L__BB62_9:
	cvta.to.global.u64 	%rd10, %rd3;
	mul.wide.u32 	%rd11, %r3, 4;
	add.s64 	%rd12, %rd10, %rd11;
	st.global.u32 	[%rd12], %r18;
	ret;

}
	// .globl	_Z37get_neighbour_indices_for_gradient_v1PbPfPj
.visible .entry _Z37get_neighbour_indices_for_gradient_v1PbPfPj(
	.param .u64 .ptr .align 1 _Z37get_neighbour_indices_for_gradient_v1PbPfPj_param_0,
	.param .u64 .ptr .align 1 _Z37get_neighbour_indices_for_gradient_v1PbPfPj_param_1,
	.param .u64 .ptr .align 1 _Z37get_neighbour_indices_for_gradient_v1PbPfPj_param_2
)
{
	.reg .pred 	%p<12>;
	.reg .b16 	%rs<8>;
	.reg .b32 	%r<16>;
	.reg .b32 	%f<3>;
	.reg .b64 	%rd<19>;

	ld.param.u64 	%rd6, [_Z37get_neighbour_indices_for_gradient_v1PbPfPj_param_0];
	ld.param.u64 	%rd7, [_Z37get_neighbour_indices_for_gradient_v1PbPfPj_param_1];
	ld.param.u64 	%rd8, [_Z37get_neighbour_indices_for_gradient_v1PbPfPj_param_2];
	cvta.to.global.u64 	%rd1, %rd8;
	cvta.to.global.u64 	%rd2, %rd7;
	cvta.to.global.u64 	%rd3, %rd6;
	mov.u32 	%r4, %ctaid.x;
	shl.b32 	%r5, %r4, 5;
	mov.u32 	%r6, %tid.x;
	add.s32 	%r1, %r5, %r6;
	mov.u32 	%r7, %ctaid.y;
	shl.b32 	%r8, %r7, 5;
	mov.u32 	%r9, %tid.y;
	add.s32 	%r2, %r8, %r9;
	shl.b32 	%r10, %r1, 10;
	add.s32 	%r3, %r10, %r2;
	setp.gt.u32 	%p1, %r2, 1022;
	@%p1 bra 	$L__BB63_3;
	add.s32 	%r11, %r3, 1;
	cvt.u64.u32 	%rd9, %r11;
	add.s64 	%rd10, %rd3, %rd9;
	ld.global.u8 	%rs1, [%rd10];
	setp.ne.s16 	%p2, %rs1, 0;
	@%p2 bra 	$L__BB63_8;
	setp.eq.s32 	%p3, %r2, 0;
	@%p3 bra 	$L__BB63_4;
$L__BB63_3:
	add.s32 	%r12, %r3, -1;
	cvt.u64.u32 	%rd11, %r12;
	add.s64 	%rd12, %rd3, %rd11;
	ld.global.u8 	%rs2, [%rd12];
	setp.ne.s16 	%p4, %rs2, 0;
	@%p4 bra 	$L__BB63_8;
$L__BB63_4:
	add.s32 	%r13, %r1, 1;
	setp.gt.u32 	%p5, %r13, 1023;
	cvt.u64.u32 	%rd13, %r3;
	add.s64 	%rd4, %rd3, %rd13;
	@%p5 bra 	$L__BB63_7;
	ld.global.u8 	%rs3, [%rd4+1024];
	setp.ne.s16 	%p6, %rs3, 0;
	@%p6 bra 	$L__BB63_8;
	setp.eq.s32 	%p7, %r1, 0;
	@%p7 bra 	$L__BB63_14;
$L__BB63_7:
	ld.global.u8 	%rs4, [%rd4+-1024];
	setp.eq.s16 	%p8, %rs4, 0;
	@%p8 bra 	$L__BB63_14;
$L__BB63_8:
	cvt.u64.u32 	%rd14, %r3;
	add.s64 	%rd5, %rd3, %rd14;
	ld.global.u8 	%rs5, [%rd5];
	setp.ne.s16 	%p9, %rs5, 0;
	@%p9 bra 	$L__BB63_11;
	mul.wide.u32 	%rd17, %r3, 4;
	add.s64 	%rd18, %rd2, %rd17;
	ld.global.f32 	%f2, [%rd18];
	setp.leu.f32 	%p11, %f2, 0f00000000;
	@%p11 bra 	$L__BB63_13;
	mov.b16 	%rs7, 1;
	st.global.u8 	[%rd5], %rs7;
	bra.uni 	$L__BB63_15;
$L__BB63_11:
	mul.wide.u32 	%rd15, %r3, 4;
	add.s64 	%rd16, %rd2, %rd15;
	ld.global.f32 	%f1, [%rd16];
	setp.geu.f32 	%p10, %f1, 0f00000000;
	@%p10 bra 	$L__BB63_13;
	mov.b16 	%rs6, 0;
	st.global.u8 	[%rd5], %rs6;
	bra.uni 	$L__BB63_15;
$L__BB63_13:
	atom.global.add.u32 	%r14, [%rd1], 1;
	bra.uni 	$L__BB63_15;
$L__BB63_14:
	atom.global.add.u32 	%r15, [%rd1], 1;
$L__BB63_15:
	ret;

}
	// .globl	_Z37get_neighbour_indices_for_gradient_v2PbPfPjS1_j
.visible .entry _Z37get_neighbour_indices_for_gradient_v2PbPfPjS1_j(
	.param .u64 .ptr .align 1 _Z37get_neighbour_indices_for_gradient_v2PbPfPjS1_j_param_0,
	.param .u64 .ptr .align 1 _Z37get_neighbour_indices_for_gradient_v2PbPfPjS1_j_param_1,
	.param .u64 .ptr .align 1 _Z37get_neighbour_indices_for_gradient_v2PbPfPjS1_j_param_2,
	.param .u64 .ptr .align 1 _Z37get_neighbour_indices_for_gradient_v2PbPfPjS1_j_param_3,
	.param .u32 _Z37get_neighbour_indices_for_gradient_v2PbPfPjS1_j_param_4
)
{
	.reg .pred 	%p<18>;
	.reg .b16 	%rs<9>;
	.reg .b32 	%r<26>;
	.reg .b32 	%f<3>;
	.reg .b64 	%rd<23>;

	ld.param.u64 	%rd7, [_Z37get_neighbour_indices_for_gradient_v2PbPfPjS1_j_param_0];
	ld.param.u64 	%rd8, [_Z37get_neighbour_indices_for_gradient_v2PbPfPjS1_j_param_1];
	ld.param.u64 	%rd9, [_Z37get_neighbour_indices_for_gradient_v2PbPfPjS1_j_param_2];
	ld.param.u64 	%rd6, [_Z37get_neighbour_indices_for_gradient_v2PbPfPjS1_j_param_3];
	ld.param.u32 	%r6, [_Z37get_neighbour_indices_for_gradient_v2PbPfPjS1_j_param_4];
	cvta.to.global.u64 	%rd1, %rd9;
	cvta.to.global.u64 	%rd2, %rd8;
	cvta.to.global.u64 	%rd3, %rd7;
	mov.u32 	%r7, %ctaid.x;
	shl.b32 	%r8, %r7, 5;
	mov.u32 	%r9, %tid.x;
	add.s32 	%r1, %r8, %r9;
	mov.u32 	%r10, %ctaid.y;
	shl.b32 	%r11, %r10, 5;
	mov.u32 	%r12, %tid.y;
	add.s32 	%r2, %r11, %r12;
	shl.b32 	%r13, %r1, 10;
	add.s32 	%r3, %r13, %r2;
	setp.gt.u32 	%p1, %r2, 1022;
	@%p1 bra 	$L__BB64_3;
	add.s32 	%r14, %r3, 1;
	cvt.u64.u32 	%rd10, %r14;
	add.s64 	%rd11, %rd3, %rd10;
	ld.global.u8 	%rs1, [%rd11];
	setp.ne.s16 	%p2, %rs1, 0;
	@%p2 bra 	$L__BB64_8;
	setp.eq.s32 	%p3, %r2, 0;
	@%p3 bra 	$L__BB64_4;
$L__BB64_3:
	add.s32 	%r15, %r3, -1;
	cvt.u64.u32 	%rd12, %r15;
	add.s64 	%rd13, %rd3, %rd12;
	ld.global.u8 	%rs2, [%rd13];
	setp.ne.s16 	%p4, %rs2, 0;
	@%p4 bra 	$L__BB64_8;
$L__BB64_4:
	add.s32 	%r16, %r1, 1;
	setp.gt.u32 	%p5, %r16, 1023;
	cvt.u64.u32 	%rd14, %r3;
	add.s64 	%rd4, %rd3, %rd14;
	@%p5 bra 	$L__BB64_7;
	ld.global.u8 	%rs3, [%rd4+1024];
	setp.ne.s16 	%p6, %rs3, 0;
	@%p6 bra 	$L__BB64_8;
	setp.eq.s32 	%p7, %r1, 0;
	@%p7 bra 	$L__BB64_17;
$L__BB64_7:
	ld.global.u8 	%rs4, [%rd4+-1024];
	setp.eq.s16 	%p8, %rs4, 0;
	@%p8 bra 	$L__BB64_17;
$L__BB64_8:
	cvta.to.global.u64 	%rd15, %rd6;
	ld.global.u32 	%r4, [%rd15];
	shr.u32 	%r17, %r4, 10;
	add.s32 	%r5, %r6, 1;
	add.s32 	%r18, %r5, %r1;
	setp.ge.u32 	%p9, %r17, %r18;
	add.s32 	%r19, %r5, %r17;
	setp.ge.u32 	%p10, %r1, %r19;
	or.pred  	%p11, %p9, %p10;
	@%p11 bra 	$L__BB64_11;
	and.b32  	%r20, %r4, 1023;
	add.s32 	%r21, %r5, %r2;
	setp.ge.u32 	%p12, %r20, %r21;
	add.s32 	%r22, %r5, %r20;
	setp.ge.u32 	%p13, %r2, %r22;
	or.pred  	%p14, %p12, %p13;
	@%p14 bra 	$L__BB64_11;
	cvt.u64.u32 	%rd21, %r3;
	add.s64 	%rd22, %rd3, %rd21;
	mov.b16 	%rs8, 0;
	st.global.u8 	[%rd22], %rs8;
	atom.global.add.u32 	%r24, [%rd1], 1;
	bra.uni 	$L__BB64_18;
$L__BB64_11:
	cvt.u64.u32 	%rd16, %r3;
	add.s64 	%rd5, %rd3, %rd16;
	ld.global.u8 	%rs5, [%rd5];
	setp.ne.s16 	%p15, %rs5, 0;
	@%p15 bra 	$L__BB64_14;
	mul.wide.u32 	%rd19, %r3, 4;
	add.s64 	%rd20, %rd2, %rd19;
	ld.global.f32 	%f2, [%rd20];
	setp.leu.f32 	%p17, %f2, 0f00000000;
	@%p17 bra 	$L__BB64_16;
	mov.b16 	%rs7, 1;
	st.global.u8 	[%rd5], %rs7;
	bra.uni 	$L__BB64_18;
$L__BB64_14:
	mul.wide.u32 	%rd17, %r3, 4;
	add.s64 	%rd18, %rd2, %rd17;
	ld.global.f32 	%f1, [%rd18];
	setp.geu.f32 	%p16, %f1, 0f00000000;
	@%p16 bra 	$L__BB64_16;
	mov.b16 	%rs6, 0;
	st.global.u8 	[%rd5], %rs6;
	bra.uni 	$L__BB64_18;
$L__BB64_16:
	atom.global.add.u32 	%r23, [%rd1], 1;
	bra.uni 	$L__BB64_18;
$L__BB64_17:
	atom.global.add.u32 	%r25, [%rd1], 1;
$L__BB64_18:
	ret;

}
	// .globl	_Z37get_neighbour_indices_for_gradient_v3PbPfPjS1_j
.visible .entry _Z37get_neighbour_indices_for_gradient_v3PbPfPjS1_j(
	.param .u64 .ptr .align 1 _Z37get_neighbour_indices_for_gradient_v3PbPfPjS1_j_param_0,
	.param .u64 .ptr .align 1 _Z37get_neighbour_indices_for_gradient_v3PbPfPjS1_j_param_1,
	.param .u64 .ptr .align 1 _Z37get_neighbour_indices_for_gradient_v3PbPfPjS1_j_param_2,
	.param .u64 .ptr .align 1 _Z37get_neighbour_indices_for_gradient_v3PbPfPjS1_j_param_3,
	.param .u32 _Z37get_neighbour_indices_for_gradient_v3PbPfPjS1_j_param_4
)
{
	.reg .pred 	%p<37>;
	.reg .b16 	%rs<9>;
	.reg .b32 	%r<57>;
	.reg .b32 	%f<199>;
	.reg .b64 	%rd<23>;

	ld.param.u64 	%rd7, [_Z37get_neighbour_indices_for_gradient_v3PbPfPjS1_j_param_0];
	ld.param.u64 	%rd8, [_Z37get_neighbour_indices_for_gradient_v3PbPfPjS1_j_param_1];
	ld.param.u64 	%rd9, [_Z37get_neighbour_indices_for_gradient_v3PbPfPjS1_j_param_2];
	ld.param.u64 	%rd6, [_Z37get_neighbour_indices_for_gradient_v3PbPfPjS1_j_param_3];
	ld.param.u32 	%r7, [_Z37get_neighbour_indices_for_gradient_v3PbPfPjS1_j_param_4];
	cvta.to.global.u64 	%rd1, %rd9;
	cvta.to.global.u64 	%rd2, %rd8;
	cvta.to.global.u64 	%rd3, %rd7;
	mov.u32 	%r8, %ctaid.x;
	shl.b32 	%r9, %r8, 5;
	mov.u32 	%r10, %tid.x;
	add.s32 	%r1, %r9, %r10;
	mov.u32 	%r11, %ctaid.y;
	shl.b32 	%r12, %r11, 5;
	mov.u32 	%r13, %tid.y;
	add.s32 	%r2, %r12, %r13;
	shl.b32 	%r14, %r1, 10;
	add.s32 	%r3, %r14, %r2;
	setp.gt.u32 	%p1, %r2, 1022;
	@%p1 bra 	$L__BB65_3;
	add.s32 	%r15, %r3, 1;
	cvt.u64.u32 	%rd10, %r15;
	add.s64 	%rd11, %rd3, %rd10;
	ld.global.u8 	%rs1, [%rd11];
	setp.ne.s16 	%p2, %rs1, 0;
	@%p2 bra 	$L__BB65_8;
	setp.eq.s32 	%p3, %r2, 0;
	@%p3 bra 	$L__BB65_4;
$L__BB65_3:
	add.s32 	%r16, %r3, -1;
	cvt.u64.u32 	%rd12, %r16;
	add.s64 	%rd13, %rd3, %rd12;
	ld.global.u8 	%rs2, [%rd13];
	setp.ne.s16 	%p4, %rs2, 0;
	@%p4 bra 	$L__BB65_8;
$L__BB65_4:
	add.s32 	%r17, %r1, 1;
	setp.gt.u32 	%p5, %r17, 1023;
	cvt.u64.u32 	%rd14, %r3;
	add.s64 	%rd4, %rd3, %rd14;
	@%p5 bra 	$L__BB65_7;
	ld.global.u8 	%rs3, [%rd4+1024];
	setp.ne.s16 	%p6, %rs3, 0;
	@%p6 bra 	$L__BB65_8;
	setp.eq.s32 	%p7, %r1, 0;
	@%p7 bra 	$L__BB65_28;
$L__BB65_7:
	ld.global.u8 	%rs4, [%rd4+-1024];
	setp.eq.s16 	%p8, %rs4, 0;
	@%p8 bra 	$L__BB65_28;
$L__BB65_8:
	cvta.to.global.u64 	%rd15, %rd6;
	ld.global.u32 	%r18, [%rd15];
	shr.u32 	%r20, %r18, 10;
	and.b32  	%r21, %r18, 1023;
	min.u32 	%r22, %r1, %r20;
	max.u32 	%r23, %r1, %r20;
	sub.s32 	%r4, %r23, %r22;
	min.u32 	%r25, %r2, %r21;
	max.u32 	%r26, %r2, %r21;
	sub.s32 	%r5, %r26, %r25;
	cvt.rn.f32.u32 	%f1, %r4;
	abs.f32 	%f2, %f1;
	setp.eq.s32 	%p9, %r4, 1;
	mov.f32 	%f196, 0f3F800000;
	@%p9 bra 	$L__BB65_12;
	setp.num.f32 	%p10, %f2, %f2;
	@%p10 bra 	$L__BB65_11;
	mov.f32 	%f75, 0f40000000;
	add.rn.f32 	%f196, %f1, %f75;
	bra.uni 	$L__BB65_12;
$L__BB65_11:
	setp.lt.f32 	%p11, %f2, 0f00800000;
	mul.f32 	%f18, %f2, 0f4B800000;
	selp.f32 	%f19, %f18, %f2, %p11;
	mov.b32 	%r27, %f19;
	add.s32 	%r28, %r27, -1060439283;
	and.b32  	%r29, %r28, -8388608;
	sub.s32 	%r30, %r27, %r29;
	mov.b32 	%f20, %r30;
	cvt.rn.f32.s32 	%f21, %r29;
	selp.f32 	%f22, 0fC1C00000, 0f00000000, %p11;
	fma.rn.f32 	%f23, %f21, 0f34000000, %f22;
	add.f32 	%f24, %f20, 0fBF800000;
	add.f32 	%f25, %f20, 0f3F800000;
	rcp.approx.ftz.f32 	%f26, %f25;
	add.f32 	%f27, %f24, %f24;
	mul.f32 	%f28, %f27, %f26;
	mul.f32 	%f29, %f28, %f28;
	neg.f32 	%f30, %f28;
	sub.f32 	%f31, %f24, %f28;
	add.f32 	%f32, %f31, %f31;
	fma.rn.f32 	%f33, %f30, %f24, %f32;
	mul.rn.f32 	%f34, %f26, %f33;
	fma.rn.f32 	%f35, %f29, 0f3A2C32E4, 0f3B52E7DB;
	fma.rn.f32 	%f36, %f35, %f29, 0f3C93BB73;
	fma.rn.f32 	%f37, %f36, %f29, 0f3DF6384F;
	mul.rn.f32 	%f38, %f37, %f29;
	fma.rn.f32 	%f39, %f28, 0f3FB8AA3B, %f23;
	mul.f32 	%f40, %f38, 0f40400000;
	sub.f32 	%f41, %f23, %f39;
	fma.rn.f32 	%f42, %f28, 0f3FB8AA3B, %f41;
	fma.rn.f32 	%f43, %f34, 0f3FB8AA3B, %f42;
	fma.rn.f32 	%f44, %f28, 0f32A55E34, %f43;
	fma.rn.f32 	%f45, %f40, %f34, %f44;
	fma.rn.f32 	%f46, %f38, %f28, %f45;
	add.rn.f32 	%f47, %f39, %f46;
	mov.f32 	%f48, 0f40000000;
	mul.rn.f32 	%f49, %f47, %f48;
	cvt.rni.f32.f32 	%f50, %f49;
	sub.f32 	%f51, %f49, %f50;
	neg.f32 	%f52, %f49;
	fma.rn.f32 	%f53, %f47, 0f40000000, %f52;
	neg.f32 	%f54, %f39;
	add.rn.f32 	%f55, %f47, %f54;
	neg.f32 	%f56, %f55;
	add.rn.f32 	%f57, %f46, %f56;
	fma.rn.f32 	%f58, %f57, 0f40000000, %f53;
	add.f32 	%f59, %f51, %f58;
	setp.gt.f32 	%p12, %f50, 0f00000000;
	selp.b32 	%r31, 0, -2097152000, %p12;
	setp.eq.s32 	%p13, %r4, 0;
	setp.eq.f32 	%p14, %f2, 0f7F800000;
	add.f32 	%f60, %f1, %f1;
	setp.lt.f32 	%p15, %f49, 0f00000000;
	selp.f32 	%f61, 0f00000000, 0f7F800000, %p15;
	abs.f32 	%f62, %f49;
	setp.gt.f32 	%p16, %f62, 0f43180000;
	cvt.rzi.s32.f32 	%r32, %f50;
	shl.b32 	%r33, %r32, 23;
	sub.s32 	%r34, %r33, %r31;
	mov.b32 	%f63, %r34;
	add.s32 	%r35, %r31, 2130706432;
	mov.b32 	%f64, %r35;
	fma.rn.f32 	%f65, %f59, 0f391FCB8E, 0f3AAF85ED;
	fma.rn.f32 	%f66, %f65, %f59, 0f3C1D9856;
	fma.rn.f32 	%f67, %f66, %f59, 0f3D6357BB;
	fma.rn.f32 	%f68, %f67, %f59, 0f3E75FDEC;
	fma.rn.f32 	%f69, %f68, %f59, 0f3F317218;
	fma.rn.f32 	%f70, %f69, %f59, 0f3F800000;
	mul.f32 	%f71, %f70, %f64;
	mul.f32 	%f72, %f71, %f63;
	selp.f32 	%f73, %f61, %f72, %p16;
	selp.f32 	%f74, %f60, %f73, %p14;
	selp.f32 	%f196, %f60, %f74, %p13;
$L__BB65_12:
	cvt.rn.f32.u32 	%f6, %r5;
	abs.f32 	%f7, %f6;
	setp.eq.s32 	%p17, %r5, 1;
	mov.f32 	%f197, 0f3F800000;
	@%p17 bra 	$L__BB65_16;
	setp.num.f32 	%p18, %f7, %f7;
	@%p18 bra 	$L__BB65_15;
	mov.f32 	%f134, 0f40000000;
	add.rn.f32 	%f197, %f6, %f134;
	bra.uni 	$L__BB65_16;
$L__BB65_15:
	setp.lt.f32 	%p19, %f7, 0f00800000;
	mul.f32 	%f77, %f7, 0f4B800000;
	selp.f32 	%f78, %f77, %f7, %p19;
	mov.b32 	%r36, %f78;
	add.s32 	%r37, %r36, -1060439283;
	and.b32  	%r38, %r37, -8388608;
	sub.s32 	%r39, %r36, %r38;
	mov.b32 	%f79, %r39;
	cvt.rn.f32.s32 	%f80, %r38;
	selp.f32 	%f81, 0fC1C00000, 0f00000000, %p19;
	fma.rn.f32 	%f82, %f80, 0f34000000, %f81;
	add.f32 	%f83, %f79, 0fBF800000;
	add.f32 	%f84, %f79, 0f3F800000;
	rcp.approx.ftz.f32 	%f85, %f84;
	add.f32 	%f86, %f83, %f83;
	mul.f32 	%f87, %f86, %f85;
	mul.f32 	%f88, %f87, %f87;
	neg.f32 	%f89, %f87;
	sub.f32 	%f90, %f83, %f87;
	add.f32 	%f91, %f90, %f90;
	fma.rn.f32 	%f92, %f89, %f83, %f91;
	mul.rn.f32 	%f93, %f85, %f92;
	fma.rn.f32 	%f94, %f88, 0f3A2C32E4, 0f3B52E7DB;
	fma.rn.f32 	%f95, %f94, %f88, 0f3C93BB73;
	fma.rn.f32 	%f96, %f95, %f88, 0f3DF6384F;
	mul.rn.f32 	%f97, %f96, %f88;
	fma.rn.f32 	%f98, %f87, 0f3FB8AA3B, %f82;
	mul.f32 	%f99, %f97, 0f40400000;
	sub.f32 	%f100, %f82, %f98;
	fma.rn.f32 	%f101, %f87, 0f3FB8AA3B, %f100;
	fma.rn.f32 	%f102, %f93, 0f3FB8AA3B, %f101;
	fma.rn.f32 	%f103, %f87, 0f32A55E34, %f102;
	fma.rn.f32 	%f104, %f99, %f93, %f103;
	fma.rn.f32 	%f105, %f97, %f87, %f104;
	add.rn.f32 	%f106, %f98, %f105;
	mov.f32 	%f107, 0f40000000;
	mul.rn.f32 	%f108, %f106, %f107;
	cvt.rni.f32.f32 	%f109, %f108;
	sub.f32 	%f110, %f108, %f109;
	neg.f32 	%f111, %f108;
	fma.rn.f32 	%f112, %f106, 0f40000000, %f111;
	neg.f32 	%f113, %f98;
	add.rn.f32 	%f114, %f106, %f113;
	neg.f32 	%f115, %f114;
	add.rn.f32 	%f116, %f105, %f115;
	fma.rn.f32 	%f117, %f116, 0f40000000, %f112;
	add.f32 	%f118, %f110, %f117;
	setp.gt.f32 	%p20, %f109, 0f00000000;
	selp.b32 	%r40, 0, -2097152000, %p20;
	setp.eq.s32 	%p21, %r5, 0;
	setp.eq.f32 	%p22, %f7, 0f7F800000;
	add.f32 	%f119, %f6, %f6;
	setp.lt.f32 	%p23, %f108, 0f00000000;
	selp.f32 	%f120, 0f00000000, 0f7F800000, %p23;
	abs.f32 	%f121, %f108;
	setp.gt.f32 	%p24, %f121, 0f43180000;
	cvt.rzi.s32.f32 	%r41, %f109;
	shl.b32 	%r42, %r41, 23;
	sub.s32 	%r43, %r42, %r40;
	mov.b32 	%f122, %r43;
	add.s32 	%r44, %r40, 2130706432;
	mov.b32 	%f123, %r44;
	fma.rn.f32 	%f124, %f118, 0f391FCB8E, 0f3AAF85ED;
	fma.rn.f32 	%f125, %f124, %f118, 0f3C1D9856;
	fma.rn.f32 	%f126, %f125, %f118, 0f3D6357BB;
	fma.rn.f32 	%f127, %f126, %f118, 0f3E75FDEC;
	fma.rn.f32 	%f128, %f127, %f118, 0f3F317218;
	fma.rn.f32 	%f129, %f128, %f118, 0f3F800000;
	mul.f32 	%f130, %f129, %f123;
	mul.f32 	%f131, %f130, %f122;
	selp.f32 	%f132, %f120, %f131, %p24;
	selp.f32 	%f133, %f119, %f132, %p22;
	selp.f32 	%f197, %f119, %f133, %p21;
$L__BB65_16:
	add.f32 	%f11, %f196, %f197;
	add.s32 	%r6, %r7, 1;
	cvt.rn.f32.u32 	%f12, %r6;
	abs.f32 	%f13, %f12;
	setp.eq.s32 	%p25, %r7, 0;
	mov.f32 	%f198, 0f3F800000;
	@%p25 bra 	$L__BB65_20;
	setp.num.f32 	%p26, %f13, %f13;
	@%p26 bra 	$L__BB65_19;
	mov.f32 	%f193, 0f40000000;
	add.rn.f32 	%f198, %f12, %f193;
	bra.uni 	$L__BB65_20;
$L__BB65_19:
	setp.lt.f32 	%p27, %f13, 0f00800000;
	mul.f32 	%f136, %f13, 0f4B800000;
	selp.f32 	%f137, %f136, %f13, %p27;
	mov.b32 	%r45, %f137;
	add.s32 	%r46, %r45, -1060439283;
	and.b32  	%r47, %r46, -8388608;
	sub.s32 	%r48, %r45, %r47;
	mov.b32 	%f138, %r48;
	cvt.rn.f32.s32 	%f139, %r47;
	selp.f32 	%f140, 0fC1C00000, 0f00000000, %p27;
	fma.rn.f32 	%f141, %f139, 0f34000000, %f140;
	add.f32 	%f142, %f138, 0fBF800000;
	add.f32 	%f143, %f138, 0f3F800000;
	rcp.approx.ftz.f32 	%f144, %f143;
	add.f32 	%f145, %f142, %f142;
	mul.f32 	%f146, %f145, %f144;
	mul.f32 	%f147, %f146, %f146;
	neg.f32 	%f148, %f146;
	sub.f32 	%f149, %f142, %f146;
	add.f32 	%f150, %f149, %f149;
	fma.rn.f32 	%f151, %f148, %f142, %f150;
	mul.rn.f32 	%f152, %f144, %f151;
	fma.rn.f32 	%f153, %f147, 0f3A2C32E4, 0f3B52E7DB;
	fma.rn.f32 	%f154, %f153, %f147, 0f3C93BB73;
	fma.rn.f32 	%f155, %f154, %f147, 0f3DF6384F;
	mul.rn.f32 	%f156, %f155, %f147;
	fma.rn.f32 	%f157, %f146, 0f3FB8AA3B, %f141;
	mul.f32 	%f158, %f156, 0f40400000;
	sub.f32 	%f159, %f141, %f157;
	fma.rn.f32 	%f160, %f146, 0f3FB8AA3B, %f159;
	fma.rn.f32 	%f161, %f152, 0f3FB8AA3B, %f160;
	fma.rn.f32 	%f162, %f146, 0f32A55E34, %f161;
	fma.rn.f32 	%f163, %f158, %f152, %f162;
	fma.rn.f32 	%f164, %f156, %f146, %f163;
	add.rn.f32 	%f165, %f157, %f164;
	mov.f32 	%f166, 0f40000000;
	mul.rn.f32 	%f167, %f165, %f166;
	cvt.rni.f32.f32 	%f168, %f167;
	sub.f32 	%f169, %f167, %f168;
	neg.f32 	%f170, %f167;
	fma.rn.f32 	%f171, %f165, 0f40000000, %f170;
	neg.f32 	%f172, %f157;
	add.rn.f32 	%f173, %f165, %f172;
	neg.f32 	%f174, %f173;
	add.rn.f32 	%f175, %f164, %f174;
	fma.rn.f32 	%f176, %f175, 0f40000000, %f171;
	add.f32 	%f177, %f169, %f176;
	setp.gt.f32 	%p28, %f168, 0f00000000;
	selp.b32 	%r49, 0, -2097152000, %p28;
	setp.eq.s32 	%p29, %r6, 0;
	setp.eq.f32 	%p30, %f13, 0f7F800000;
	add.f32 	%f178, %f12, %f12;
	setp.lt.f32 	%p31, %f167, 0f00000000;
	selp.f32 	%f179, 0f00000000, 0f7F800000, %p31;
	abs.f32 	%f180, %f167;
	setp.gt.f32 	%p32, %f180, 0f43180000;
	cvt.rzi.s32.f32 	%r50, %f168;
	shl.b32 	%r51, %r50, 23;
	sub.s32 	%r52, %r51, %r49;
	mov.b32 	%f181, %r52;
	add.s32 	%r53, %r49, 2130706432;
	mov.b32 	%f182, %r53;
	fma.rn.f32 	%f183, %f177, 0f391FCB8E, 0f3AAF85ED;
	fma.rn.f32 	%f184, %f183, %f177, 0f3C1D9856;
	fma.rn.f32 	%f185, %f184, %f177, 0f3D6357BB;
	fma.rn.f32 	%f186, %f185, %f177, 0f3E75FDEC;
	fma.rn.f32 	%f187, %f186, %f177, 0f3F317218;
	fma.rn.f32 	%f188, %f187, %f177, 0f3F800000;
	mul.f32 	%f189, %f188, %f182;
	mul.f32 	%f190, %f189, %f181;
	selp.f32 	%f191, %f179, %f190, %p32;
	selp.f32 	%f192, %f178, %f191, %p30;
	selp.f32 	%f198, %f178, %f192, %p29;
$L__BB65_20:
	setp.geu.f32 	%p33, %f11, %f198;
	@%p33 bra 	$L__BB65_22;
	cvt.u64.u32 	%rd21, %r3;
	add.s64 	%rd22, %rd3, %rd21;
	mov.b16 	%rs8, 0;
	st.global.u8 	[%rd22], %rs8;
	atom.global.add.u32 	%r55, [%rd1], 1;
	bra.uni 	$L__BB65_29;
$L__BB65_22:
	cvt.u64.u32 	%rd16, %r3;
	add.s64 	%rd5, %rd3, %rd16;
	ld.global.u8 	%rs5, [%rd5];
	setp.ne.s16 	%p34, %rs5, 0;
	@%p34 bra 	$L__BB65_25;
	mul.wide.u32 	%rd19, %r3, 4;
	add.s64 	%rd20, %rd2, %rd19;
	ld.global.f32 	%f195, [%rd20];
	setp.leu.f32 	%p36, %f195, 0f00000000;
	@%p36 bra 	$L__BB65_27;
	mov.b16 	%rs7, 1;
	st.global.u8 	[%rd5], %rs7;
	bra.uni 	$L__BB65_29;
$L__BB65_25:
	mul.wide.u32 	%rd17, %r3, 4;
	add.s64 	%rd18, %rd2, %rd17;
	ld.global.f32 	%f194, [%rd18];
	setp.geu.f32 	%p35, %f194, 0f00000000;
	@%p35 bra 	$L__BB65_27;
	mov.b16 	%rs6, 0;
	st.global.u8 	[%rd5], %rs6;
	bra.uni 	$L__BB65_29;
$L__BB65_27:
	atom.global.add.u32 	%r54, [%rd1], 1;
	bra.uni 	$L__BB65_29;
$L__BB65_28:
	atom.global.add.u32 	%r56, [%rd1], 1;
$L__BB65_29:
	ret;

}
	// .globl	_Z37get_neighbour_indices_for_gradient_v4PbPfPjS1_j
.visible .entry _Z37get_neighbour_indices_for_gradient_v4PbPfPjS1_j(
	.param .u64 .ptr .align 1 _Z37get_neighbour_indices_for_gradient_v4PbPfPjS1_j_param_0,
	.param .u64 .ptr .align 1 _Z37get_neighbour_indices_for_gradient_v4PbPfPjS1_j_param_1,
	.param .u64 .ptr .align 1 _Z37get_neighbour_indices_for_gradient_v4PbPfPjS1_j_param_2,
	.param .u64 .ptr .align 1 _Z37get_neighbour_indices_for_gradient_v4PbPfPjS1_j_param_3,
	.param .u32 _Z37get_neighbour_indices_for_gradient_v4PbPfPjS1_j_param_4
)
{
	.reg .pred 	%p<13>;
	.reg .b16 	%rs<9>;
	.reg .b32 	%r<21>;
	.reg .b32 	%f<3>;
	.reg .b64 	%rd<23>;

	ld.param.u64 	%rd7, [_Z37get_neighbour_indices_for_gradient_v4PbPfPjS1_j_param_0];
	ld.param.u64 	%rd8, [_Z37get_neighbour_indices_for_gradient_v4PbPfPjS1_j_param_1];
	ld.param.u64 	%rd9, [_Z37get_neighbour_indices_for_gradient_v4PbPfPjS1_j_param_2];
	ld.param.u64 	%rd6, [_Z37get_neighbour_indices_for_gradient_v4PbPfPjS1_j_param_3];
	ld.param.u32 	%r4, [_Z37get_neighbour_indices_for_gradient_v4PbPfPjS1_j_param_4];
	cvta.to.global.u64 	%rd1, %rd9;
	cvta.to.global.u64 	%rd2, %rd8;
	cvta.to.global.u64 	%rd3, %rd7;
	mov.u32 	%r5, %ctaid.x;
	mov.u32 	%r6, %ntid.x;
	mov.u32 	%r7, %tid.x;
	mad.lo.s32 	%r1, %r5, %r6, %r7;
	mov.u32 	%r8, %ctaid.y;
	mov.u32 	%r9, %tid.y;
	mad.lo.s32 	%r2, %r8, %r6, %r9;
	shl.b32 	%r10, %r1, 10;
	add.s32 	%r3, %r10, %r2;
	setp.gt.u32 	%p1, %r2, 1022;
	@%p1 bra 	$L__BB66_3;
	add.s32 	%r11, %r3, 1;
	cvt.u64.u32 	%rd10, %r11;
	add.s64 	%rd11, %rd3, %rd10;
	ld.global.u8 	%rs1, [%rd11];
	setp.ne.s16 	%p2, %rs1, 0;
	@%p2 bra 	$L__BB66_8;
	setp.eq.s32 	%p3, %r2, 0;
	@%p3 bra 	$L__BB66_4;
$L__BB66_3:
	add.s32 	%r12, %r3, -1;
	cvt.u64.u32 	%rd12, %r12;
	add.s64 	%rd13, %rd3, %rd12;
	ld.global.u8 	%rs2, [%rd13];
	setp.ne.s16 	%p4, %rs2, 0;
	@%p4 bra 	$L__BB66_8;
$L__BB66_4:
	add.s32 	%r13, %r1, 1;
	setp.gt.u32 	%p5, %r13, 1023;
	cvt.u64.u32 	%rd14, %r3;
	add.s64 	%rd4, %rd3, %rd14;
	@%p5 bra 	$L__BB66_7;
	ld.global.u8 	%rs3, [%rd4+1024];
	setp.ne.s16 	%p6, %rs3, 0;
	@%p6 bra 	$L__BB66_8;
	setp.eq.s32 	%p7, %r1, 0;
	@%p7 bra 	$L__BB66_16;
$L__BB66_7:
	ld.global.u8 	%rs4, [%rd4+-1024];
	setp.eq.s16 	%p8, %rs4, 0;
	@%p8 bra 	$L__BB66_16;
$L__BB66_8:
	cvta.to.global.u64 	%rd15, %rd6;
	ld.global.u32 	%r14, [%rd15];
	shr.u32 	%r15, %r14, 10;
	add.s32 	%r16, %r4, %r15;
	add.s32 	%r17, %r16, 1;
	setp.ge.u32 	%p9, %r1, %r17;
	@%p9 bra 	$L__BB66_10;
	cvt.u64.u32 	%rd21, %r3;
	add.s64 	%rd22, %rd3, %rd21;
	mov.b16 	%rs8, 0;
	st.global.u8 	[%rd22], %rs8;
	atom.global.add.u32 	%r19, [%rd1], 1;
	bra.uni 	$L__BB66_17;
$L__BB66_10:
	cvt.u64.u32 	%rd16, %r3;
	add.s64 	%rd5, %rd3, %rd16;
	ld.global.u8 	%rs5, [%rd5];
	setp.ne.s16 	%p10, %rs5, 0;
	@%p10 bra 	$L__BB66_13;
	mul.wide.u32 	%rd19, %r3, 4;
	add.s64 	%rd20, %rd2, %rd19;
	ld.global.f32 	%f2, [%rd20];
	setp.leu.f32 	%p12, %f2, 0f00000000;
	@%p12 bra 	$L__BB66_15;
	mov.b16 	%rs7, 1;
	st.global.u8 	[%rd5], %rs7;
	bra.uni 	$L__BB66_17;
$L__BB66_13:
	mul.wide.u32 	%rd17, %r3, 4;
	add.s64 	%rd18, %rd2, %rd17;
	ld.global.f32 	%f1, [%rd18];
	setp.geu.f32 	%p11, %f1, 0f00000000;
	@%p11 bra 	$L__BB66_15;
	mov.b16 	%rs6, 0;
	st.global.u8 	[%rd5], %rs6;
	bra.uni 	$L__BB66_17;
$L__BB66_15:
	atom.global.add.u32 	%r18, [%rd1], 1;
	bra.uni 	$L__BB66_17;
$L__BB66_16:
	atom.global.add.u32 	%r20, [%rd1], 1;
$L__BB66_17:
	ret;

}
	// .globl	_Z55get_neighbour_indices_for_gradient_multiple_maximums_v1PbS_S_Pjjj
.visible .entry _Z55get_neighbour_indices_for_gradient_multiple_maximums_v1PbS_S_Pjjj(
	.param .u64 .ptr .align 1 _Z55get_neighbour_indices_for_gradient_multiple_maximums_v1PbS_S_Pjjj_param_0,
	.param .u64 .ptr .align 1 _Z55get_neighbour_indices_for_gradient_multiple_maximums_v1PbS_S_Pjjj_param_1,
	.param .u64 .ptr .align 1 _Z55get_neighbour_indices_for_gradient_multiple_maximums_v1PbS_S_Pjjj_param_2,
	.param .u64 .ptr .align 1 _Z55get_neighbour_indices_for_gradient_multiple_maximums_v1PbS_S_Pjjj_param_3,
	.param .u32 _Z55get_neighbour_indices_for_gradient_multiple_maximums_v1PbS_S_Pjjj_param_4,
	.param .u32 _Z55get_neighbour_indices_for_gradient_multiple_maximums_v1PbS_S_Pjjj_param_5
)
{
	.reg .pred 	%p<13>;
	.reg .b16 	%rs<11>;
	.reg .b32 	%r<21>;
	.reg .b64 	%rd<23>;

	ld.param.u64 	%rd7, [_Z55get_neighbour_indices_for_gradient_multiple_maximums_v1PbS_S_Pjjj_param_0];
	ld.param.u64 	%rd5, [_Z55get_neighbour_indices_for_gradient_multiple_maximums_v1PbS_S_Pjjj_param_1];
	ld.param.u64 	%rd6, [_Z55get_neighbour_indices_for_gradient_multiple_maximums_v1PbS_S_Pjjj_param_2];
	ld.param.u64 	%rd8, [_Z55get_neighbour_indices_for_gradient_multiple_maximums_v1PbS_S_Pjjj_param_3];
	ld.param.u32 	%r4, [_Z55get_neighbour_indices_for_gradient_multiple_maximums_v1PbS_S_Pjjj_param_4];
	ld.param.u32 	%r5, [_Z55get_neighbour_indices_for_gradient_multiple_maximums_v1PbS_S_Pjjj_param_5];
	cvta.to.global.u64 	%rd1, %rd8;
	cvta.to.global.u64 	%rd2, %rd7;
	mov.u32 	%r6, %ctaid.x;
	shl.b32 	%r7, %r6, 5;
	mov.u32 	%r8, %tid.x;
	add.s32 	%r1, %r7, %r8;
	mov.u32 	%r9, %ctaid.y;
	shl.b32 	%r10, %r9, 5;
	mov.u32 	%r11, %tid.y;
	add.s32 	%r2, %r10, %r11;
	shl.b32 	%r12, %r1, 10;
	add.s32 	%r3, %r12, %r2;
	setp.gt.u32 	%p1, %r2, 1022;
	@%p1 bra 	$L__BB67_3;
	add.s32 	%r13, %r3, 1;
	cvt.u64.u32 	%rd9, %r13;
	add.s64 	%rd10, %rd2, %rd9;
	ld.global.u8 	%rs1, [%rd10];
	setp.ne.s16 	%p2, %rs1, 0;
	@%p2 bra 	$L__BB67_8;
	setp.eq.s32 	%p3, %r2, 0;
	@%p3 bra 	$L__BB67_4;
$L__BB67_3:
	add.s32 	%r14, %r3, -1;
	cvt.u64.u32 	%rd11, %r14;
	add.s64 	%rd12, %rd2, %rd11;
	ld.global.u8 	%rs2, [%rd12];
	setp.ne.s16 	%p4, %rs2, 0;
	@%p4 bra 	$L__BB67_8;
$L__BB67_4:
	add.s32 	%r15, %r1, 1;
	setp.gt.u32 	%p5, %r15, 1023;
	cvt.u64.u32 	%rd13, %r3;
	add.s64 	%rd3, %rd2, %rd13;
	@%p5 bra 	$L__BB67_7;
	ld.global.u8 	%rs3, [%rd3+1024];
	setp.ne.s16 	%p6, %rs3, 0;
	@%p6 bra 	$L__BB67_8;
	setp.eq.s32 	%p7, %r1, 0;
	@%p7 bra 	$L__BB67_16;
$L__BB67_7:
	ld.global.u8 	%rs4, [%rd3+-1024];
	setp.eq.s16 	%p8, %rs4, 0;
	@%p8 bra 	$L__BB67_16;
$L__BB67_8:
	add.s32 	%r16, %r4, %r5;
	add.s32 	%r17, %r16, 1;
	setp.ge.u32 	%p9, %r1, %r17;
	@%p9 bra 	$L__BB67_10;
	cvt.u64.u32 	%rd21, %r3;
	add.s64 	%rd22, %rd2, %rd21;
	mov.b16 	%rs10, 0;
	st.global.u8 	[%rd22], %rs10;
	atom.global.add.u32 	%r19, [%rd1], 1;
	bra.uni 	$L__BB67_17;
$L__BB67_10:
	cvt.u64.u32 	%rd14, %r3;
	add.s64 	%rd4, %rd2, %rd14;
	ld.global.u8 	%rs5, [%rd4];
	setp.ne.s16 	%p10, %rs5, 0;
	@%p10 bra 	$L__BB67_13;
	cvta.to.global.u64 	%rd19, %rd5;
	add.s64 	%rd20, %rd19, %rd14;
	ld.global.u8 	%rs8, [%rd20];
	setp.eq.s16 	%p12, %rs8, 0;
	@%p12 bra 	$L__BB67_15;
	mov.b16 	%rs9, 1;
	st.global.u8 	[%rd4], %rs9;
	bra.uni 	$L__BB67_17;
$L__BB67_13:
	cvta.to.global.u64 	%rd16, %rd6;
	add.s64 	%rd17, %rd16, %rd14;
	ld.global.u8 	%rs6, [%rd17];
	setp.eq.s16 	%p11, %rs6, 0;
	@%p11 bra 	$L__BB67_15;
	mov.b16 	%rs7, 0;
	st.global.u8 	[%rd4], %rs7;
	bra.uni 	$L__BB67_17;
$L__BB67_15:
	atom.global.add.u32 	%r18, [%rd1], 1;
	bra.uni 	$L__BB67_17;
$L__BB67_16:
	atom.global.add.u32 	%r20, [%rd1], 1;
$L__BB67_17:
	ret;

}
	// .globl	_Z18get_neighbour_nextPjS_PbS0_
.visible .entry _Z18get_neighbour_nextPjS_PbS0_(
	.param .u64 .ptr .align 1 _Z18get_neighbour_nextPjS_PbS0__param_0,
	.param .u64 .ptr .align 1 _Z18get_neighbour_nextPjS_PbS0__param_1,
	.param .u64 .ptr .align 1 _Z18get_neighbour_nextPjS_PbS0__param_2,
	.param .u64 .ptr .align 1 _Z18get_neighbour_nextPjS_PbS0__param_3
)
{
	.reg .pred 	%p<6>;
	.reg .b16 	%rs<5>;
	.reg .b32 	%r<10>;
	.reg .b64 	%rd<15>;

	ld.param.u64 	%rd6, [_Z18get_neighbour_nextPjS_PbS0__param_0];
	ld.param.u64 	%rd5, [_Z18get_neighbour_nextPjS_PbS0__param_1];
	ld.param.u64 	%rd7, [_Z18get_neighbour_nextPjS_PbS0__param_2];
	ld.param.u64 	%rd8, [_Z18get_neighbour_nextPjS_PbS0__param_3];
	cvta.to.global.u64 	%rd1, %rd7;
	cvta.to.global.u64 	%rd2, %rd6;
	cvta.to.global.u64 	%rd3, %rd8;
	ld.global.u8 	%rs1, [%rd3];
	setp.ne.s16 	%p1, %rs1, 0;
	@%p1 bra 	$L__BB68_9;
	ld.global.u32 	%r1, [%rd2];
	setp.eq.s32 	%p2, %r1, 0;
	mov.b32 	%r9, 0;
	@%p2 bra 	$L__BB68_3;
	cvt.u64.u32 	%rd9, %r1;
	add.s64 	%rd10, %rd1, %rd9;
	mov.b16 	%rs2, 0;
	st.global.u8 	[%rd10], %rs2;
	add.s32 	%r9, %r1, 1;
$L__BB68_3:
	setp.gt.u32 	%p3, %r9, 1048575;
	@%p3 bra 	$L__BB68_7;
	cvta.to.global.u64 	%rd4, %rd5;
$L__BB68_5:
	mul.wide.u32 	%rd11, %r9, 4;
	add.s64 	%rd12, %rd4, %rd11;
	ld.global.u32 	%r7, [%rd12];
	setp.ne.s32 	%p4, %r7, 0;
	@%p4 bra 	$L__BB68_8;
	add.s32 	%r9, %r9, 1;
	setp.ne.s32 	%p5, %r9, 1048576;
	@%p5 bra 	$L__BB68_5;
$L__BB68_7:
	mov.b16 	%rs4, 1;
	st.global.u8 	[%rd3], %rs4;
	bra.uni 	$L__BB68_9;
$L__BB68_8:
	cvt.u64.u32 	%rd13, %r9;
	add.s64 	%rd14, %rd1, %rd13;
	mov.b16 	%rs3, 1;
	st.global.u8 	[%rd14], %rs3;
	st.global.u32 	[%rd2], %r9;
$L__BB68_9:
	ret;

}
	// .globl	_Z37get_neighbour_subtractive_next_kernelPjPbS0_
.visible .entry _Z37get_neighbour_subtractive_next_kernelPjPbS0_(
	.param .u64 .ptr .align 1 _Z37get_neighbour_subtractive_next_kernelPjPbS0__param_0,
	.param .u64 .ptr .align 1 _Z37get_neighbour_subtractive_next_kernelPjPbS0__param_1,
	.param .u64 .ptr .align 1 _Z37get_neighbour_subtractive_next_kernelPjPbS0__param_2
)
{
	.reg .pred 	%p<6>;
	.reg .b16 	%rs<6>;
	.reg .b32 	%r<9>;
	.reg .b64 	%rd<11>;

	ld.param.u64 	%rd5, [_Z37get_neighbour_subtractive_next_kernelPjPbS0__param_0];
	ld.param.u64 	%rd6, [_Z37get_neighbour_subtractive_next_kernelPjPbS0__param_1];
	ld.param.u64 	%rd7, [_Z37get_neighbour_subtractive_next_kernelPjPbS0__param_2];
	cvta.to.global.u64 	%rd1, %rd6;
	cvta.to.global.u64 	%rd2, %rd5;
	cvta.to.global.u64 	%rd3, %rd7;
	ld.global.u8 	%rs1, [%rd3];
	setp.ne.s16 	%p1, %rs1, 0;
	@%p1 bra 	$L__BB69_8;
	ld.global.u32 	%r1, [%rd2];
	setp.eq.s32 	%p2, %r1, 0;
	mov.b32 	%r8, 0;
	@%p2 bra 	$L__BB69_3;
	cvt.u64.u32 	%rd8, %r1;
	add.s64 	%rd9, %rd1, %rd8;
	mov.b16 	%rs2, 1;
	st.global.u8 	[%rd9], %rs2;
	add.s32 	%r8, %r1, 1;
$L__BB69_3:
	setp.gt.u32 	%p3, %r8, 1048575;
	@%p3 bra 	$L__BB69_6;
$L__BB69_4:
	cvt.u64.u32 	%rd10, %r8;
	add.s64 	%rd4, %rd1, %rd10;
	ld.global.u8 	%rs3, [%rd4];
	setp.ne.s16 	%p4, %rs3, 0;
	@%p4 bra 	$L__BB69_7;
	add.s32 	%r8, %r8, 1;
	setp.ne.s32 	%p5, %r8, 1048576;
	@%p5 bra 	$L__BB69_4;
$L__BB69_6:
	mov.b16 	%rs5, 1;
	st.global.u8 	[%rd3], %rs5;
	bra.uni 	$L__BB69_8;
$L__BB69_7:
	mov.b16 	%rs4, 0;
	st.global.u8 	[%rd4], %rs4;
	st.global.u32 	[%rd2], %r8;
$L__BB69_8:
	ret;

}
	// .globl	_Z23target_function_comparePfS_PjS0_
.visible .entry _Z23target_function_comparePfS_PjS0_(
	.param .u64 .ptr .align 1 _Z23target_function_comparePfS_PjS0__param_0,
	.param .u64 .ptr .align 1 _Z23target_function_comparePfS_PjS0__param_1,
	.param .u64 .ptr .align 1 _Z23target_function_comparePfS_PjS0__param_2,
	.param .u64 .ptr .align 1 _Z23target_function_comparePfS_PjS0__param_3
)
{
	.reg .pred 	%p<2>;
	.reg .b32 	%r<2>;
	.reg .b32 	%f<6>;
	.reg .b64 	%rd<9>;

	ld.param.u64 	%rd5, [_Z23target_function_comparePfS_PjS0__param_0];
	ld.param.u64 	%rd6, [_Z23target_function_comparePfS_PjS0__param_1];
	ld.param.u64 	%rd3, [_Z23target_function_comparePfS_PjS0__param_2];
	ld.param.u64 	%rd4, [_Z23target_function_comparePfS_PjS0__param_3];
	cvta.to.global.u64 	%rd1, %rd6;
	cvta.to.global.u64 	%rd2, %rd5;
	ld.global.f32 	%f4, [%rd2];
	ld.global.f32 	%f5, [%rd1];
	setp.ltu.f32 	%p1, %f4, %f5;
	@%p1 bra 	$L__BB70_2;
	cvta.to.global.u64 	%rd7, %rd4;
	cvta.to.global.u64 	%rd8, %rd3;
	ld.global.u32 	%r1, [%rd8];
	st.global.u32 	[%rd7], %r1;
	ld.global.f32 	%f5, [%rd2];
$L__BB70_2:
	st.global.f32 	[%rd1], %f5;
	ret;

}
	// .globl	_Z20check_maximum_kernelPfS_Pb
.visible .entry _Z20check_maximum_kernelPfS_Pb(
	.param .u64 .ptr .align 1 _Z20check_maximum_kernelPfS_Pb_param_0,
	.param .u64 .ptr .align 1 _Z20check_maximum_kernelPfS_Pb_param_1,
	.param .u64 .ptr .align 1 _Z20check_maximum_kernelPfS_Pb_param_2
)
{
	.reg .pred 	%p<3>;
	.reg .b16 	%rs<2>;
	.reg .b32 	%f<4>;
	.reg .b64 	%rd<7>;

	ld.param.u64 	%rd3, [_Z20check_maximum_kernelPfS_Pb_param_0];
	ld.param.u64 	%rd4, [_Z20check_maximum_kernelPfS_Pb_param_1];
	ld.param.u64 	%rd5, [_Z20check_maximum_kernelPfS_Pb_param_2];
	cvta.to.global.u64 	%rd6, %rd5;
	cvta.to.global.u64 	%rd1, %rd3;
	cvta.to.global.u64 	%rd2, %rd4;
	ld.global.f32 	%f1, [%rd2];
	ld.global.f32 	%f2, [%rd1];
	setp.ltu.f32 	%p1, %f1, %f2;
	setp.ge.f32 	%p2, %f1, %f2;
	selp.u16 	%rs1, 1, 0, %p2;
	st.global.u8 	[%rd6], %rs1;
	@%p1 bra 	$L__BB71_2;
	ld.global.f32 	%f3, [%rd2];
	st.global.f32 	[%rd1], %f3;
$L__BB71_2:
	ret;

}
	// .globl	_Z26get_suboptimal_mask_kernelPbPj
.visible .entry _Z26get_suboptimal_mask_kernelPbPj(
	.param .u64 .ptr .align 1 _Z26get_suboptimal_mask_kernelPbPj_param_0,
	.param .u64 .ptr .align 1 _Z26get_suboptimal_mask_kernelPbPj_param_1
)
{
	.reg .b16 	%rs<2>;
	.reg .b64 	%rd<7>;

	ld.param.u64 	%rd1, [_Z26get_suboptimal_mask_kernelPbPj_param_0];
	ld.param.u64 	%rd2, [_Z26get_suboptimal_mask_kernelPbPj_param_1];
	cvta.to.global.u64 	%rd3, %rd1;
	cvta.to.global.u64 	%rd4, %rd2;
	ld.global.u32 	%rd5, [%rd4];
	add.s64 	%rd6, %rd3, %rd5;
	mov.b16 	%rs1, 1;
	st.global.u8 	[%rd6], %rs1;
	ret;

}
	// .globl	_Z38get_suboptimal_mask_subtractive_kernelPbPj
.visible .entry _Z38get_suboptimal_mask_subtractive_kernelPbPj(
	.param .u64 .ptr .align 1 _Z38get_suboptimal_mask_subtractive_kernelPbPj_param_0,
	.param .u64 .ptr .align 1 _Z38get_suboptimal_mask_subtractive_kernelPbPj_param_1
)
{
	.reg .b16 	%rs<2>;
	.reg .b64 	%rd<7>;

	ld.param.u64 	%rd1, [_Z38get_suboptimal_mask_subtractive_kernelPbPj_param_0];
	ld.param.u64 	%rd2, [_Z38get_suboptimal_mask_subtractive_kernelPbPj_param_1];
	cvta.to.global.u64 	%rd3, %rd1;
	cvta.to.global.u64 	%rd4, %rd2;
	ld.global.u32 	%rd5, [%rd4];
	add.s64 	%rd6, %rd3, %rd5;
	mov.b16 	%rs1, 0;
	st.global.u8 	[%rd6], %rs1;
	ret;

}
	// .globl	_Z12get_y_kernelPbPj
.visible .entry _Z12get_y_kernelPbPj(
	.param .u64 .ptr .align 1 _Z12get_y_kernelPbPj_param_0,
	.param .u64 .ptr .align 1 _Z12get_y_kernelPbPj_param_1
)
{
	.reg .pred 	%p<2>;
	.reg .b16 	%rs<2>;
	.reg .b32 	%r<6>;
	.reg .b64 	%rd<7>;

	ld.param.u64 	%rd1, [_Z12get_y_kernelPbPj_param_0];
	ld.param.u64 	%rd2, [_Z12get_y_kernelPbPj_param_1];
	cvta.to.global.u64 	%rd3, %rd1;
	cvta.to.global.u64 	%rd4, %rd2;
	mov.u32 	%r1, %ctaid.x;
	mov.u32 	%r2, %ntid.x;
	mov.u32 	%r3, %tid.x;
	mad.lo.s32 	%r4, %r1, %r2, %r3;
	ld.global.u32 	%r5, [%rd4];
	setp.eq.s32 	%p1, %r5, %r4;
	selp.u16 	%rs1, 1, 0, %p1;
	cvt.u64.u32 	%rd5, %r4;
	add.s64 	%rd6, %rd3, %rd5;
	st.global.u8 	[%rd6], %rs1;
	ret;

}
	// .globl	_Z21set_n_maximums_kernelPjjj
.visible .entry _Z21set_n_maximums_kernelPjjj(
	.param .u64 .ptr .align 1 _Z21set_n_maximums_kernelPjjj_param_0,
	.param .u32 _Z21set_n_maximums_kernelPjjj_param_1,
	.param .u32 _Z21set_n_maximums_kernelPjjj_param_2
)
{
	.reg .pred 	%p<2>;
	.reg .b32 	%r<8>;
	.reg .b64 	%rd<15>;

	ld.param.u64 	%rd7, [_Z21set_n_maximums_kernelPjjj_param_0];
	ld.param.u32 	%r2, [_Z21set_n_maximums_kernelPjjj_param_1];
	ld.param.u32 	%rd1, [_Z21set_n_maximums_kernelPjjj_param_2];
	mov.u32 	%r1, %ctaid.x;
	add.s32 	%r3, %r1, 1;
	mul.wide.u32 	%rd2, %r3, 1024;
	add.s32 	%r4, %r2, 1;
	cvt.u64.u32 	%rd3, %r4;
	and.b64  	%rd8, %rd2, 2194728288256;
	setp.ne.s64 	%p1, %rd8, 0;
	@%p1 bra 	$L__BB75_2;
	cvt.u32.u64 	%r5, %rd3;
	cvt.u32.u64 	%r6, %rd2;
	div.u32 	%r7, %r6, %r5;
	cvt.u64.u32 	%rd14, %r7;
	bra.uni 	$L__BB75_3;
$L__BB75_2:
	div.u64 	%rd14, %rd2, %rd3;
$L__BB75_3:
	shl.b64 	%rd9, %rd1, 10;
	add.s64 	%rd10, %rd9, %rd14;
	cvta.to.global.u64 	%rd11, %rd7;
	mul.wide.u32 	%rd12, %r1, 4;
	add.s64 	%rd13, %rd11, %rd12;
	st.global.u32 	[%rd13], %rd10;
	ret;

}
	// .globl	_Z20dev_grad_bool_kernelPbS_Pf
.visible .entry _Z20dev_grad_bool_kernelPbS_Pf(
	.param .u64 .ptr .align 1 _Z20dev_grad_bool_kernelPbS_Pf_param_0,
	.param .u64 .ptr .align 1 _Z20dev_grad_bool_kernelPbS_Pf_param_1,
	.param .u64 .ptr .align 1 _Z20dev_grad_bool_kernelPbS_Pf_param_2
)
{
	.reg .pred 	%p<2>;
	.reg .b16 	%rs<3>;
	.reg .b32 	%r<5>;
	.reg .b32 	%f<2>;
	.reg .b64 	%rd<13>;

	ld.param.u64 	%rd1, [_Z20dev_grad_bool_kernelPbS_Pf_param_0];
	ld.param.u64 	%rd2, [_Z20dev_grad_bool_kernelPbS_Pf_param_1];
	ld.param.u64 	%rd3, [_Z20dev_grad_bool_kernelPbS_Pf_param_2];
	cvta.to.global.u64 	%rd4, %rd3;
	mov.u32 	%r2, %ntid.x;
	mov.u32 	%r3, %ctaid.x;
	mov.u32 	%r4, %tid.x;
	mad.lo.s32 	%r1, %r2, %r3, %r4;
	mul.wide.u32 	%rd5, %r1, 4;
	add.s64 	%rd6, %rd4, %rd5;
	ld.global.f32 	%f1, [%rd6];
	setp.geu.f32 	%p1, %f1, 0f00000000;
	@%p1 bra 	$L__BB76_2;
	cvt.u64.u32 	%rd10, %r1;
	cvta.to.global.u64 	%rd11, %rd1;
	add.s64 	%rd12, %rd11, %rd10;
	mov.b16 	%rs2, 0;
	st.global.u8 	[%rd12], %rs2;
	bra.uni 	$L__BB76_3;
$L__BB76_2:
	cvt.u64.u32 	%rd7, %r1;
	cvta.to.global.u64 	%rd8, %rd2;
	add.s64 	%rd9, %rd8, %rd7;
	mov.b16 	%rs1, 0;
	st.global.u8 	[%rd9], %rs1;
$L__BB76_3:
	ret;

}
	// .globl	_Z30dev_grad_bool_indicated_kernelPfPbS0_S_
.visible .entry _Z30dev_grad_bool_indicated_kernelPfPbS0_S_(
	.param .u64 .ptr .align 1 _Z30dev_grad_bool_indicated_kernelPfPbS0_S__param_0,
	.param .u64 .ptr .align 1 _Z30dev_grad_bool_indicated_kernelPfPbS0_S__param_1,
	.param .u64 .ptr .align 1 _Z30dev_grad_bool_indicated_kernelPfPbS0_S__param_2,
	.param .u64 .ptr .align 1 _Z30dev_grad_bool_indicated_kernelPfPbS0_S__param_3
)
{
	.reg .pred 	%p<4>;
	.reg .b16 	%rs<5>;
	.reg .b32 	%r<5>;
	.reg .b32 	%f<4>;
	.reg .b64 	%rd<21>;

	ld.param.u64 	%rd4, [_Z30dev_grad_bool_indicated_kernelPfPbS0_S__param_0];
	ld.param.u64 	%rd5, [_Z30dev_grad_bool_indicated_kernelPfPbS0_S__param_1];
	ld.param.u64 	%rd6, [_Z30dev_grad_bool_indicated_kernelPfPbS0_S__param_2];
	ld.param.u64 	%rd7, [_Z30dev_grad_bool_indicated_kernelPfPbS0_S__param_3];
	cvta.to.global.u64 	%rd1, %rd6;
	cvta.to.global.u64 	%rd2, %rd5;
	cvta.to.global.u64 	%rd3, %rd7;
	cvta.to.global.u64 	%rd8, %rd4;
	mov.u32 	%r2, %ntid.x;
	mov.u32 	%r3, %ctaid.x;
	mov.u32 	%r4, %tid.x;
	mad.lo.s32 	%r1, %r2, %r3, %r4;
	ld.global.f32 	%f1, [%rd8];
	setp.leu.f32 	%p1, %f1, 0f00000000;
	@%p1 bra 	$L__BB77_4;
	mul.wide.u32 	%rd15, %r1, 4;
	add.s64 	%rd16, %rd3, %rd15;
	ld.global.f32 	%f3, [%rd16];
	setp.geu.f32 	%p3, %f3, 0f00000000;
	@%p3 bra 	$L__BB77_3;
	cvt.u64.u32 	%rd19, %r1;
	add.s64 	%rd20, %rd2, %rd19;
	mov.b16 	%rs4, 0;
	st.global.u8 	[%rd20], %rs4;
	bra.uni 	$L__BB77_7;
$L__BB77_3:
	cvt.u64.u32 	%rd17, %r1;
	add.s64 	%rd18, %rd1, %rd17;
	mov.b16 	%rs3, 0;
	st.global.u8 	[%rd18], %rs3;
	bra.uni 	$L__BB77_7;
$L__BB77_4:
	mul.wide.u32 	%rd9, %r1, 4;
	add.s64 	%rd10, %rd3, %rd9;
	ld.global.f32 	%f2, [%rd10];
	setp.geu.f32 	%p2, %f2, 0f00000000;
	@%p2 bra 	$L__BB77_6;
	cvt.u64.u32 	%rd13, %r1;
	add.s64 	%rd14, %rd1, %rd13;
	mov.b16 	%rs2, 0;
	st.global.u8 	[%rd14], %rs2;
	bra.uni 	$L__BB77_7;
$L__BB77_6:
	cvt.u64.u32 	%rd11, %r1;
	add.s64 	%rd12, %rd2, %rd11;
	mov.b16 	%rs1, 0;
	st.global.u8 	[%rd12], %rs1;
$L__BB77_7:
	ret;

}
	// .globl	_Z34get_intensities_in_maximums_kernelPjP6float2Pf
.visible .entry _Z34get_intensities_in_maximums_kernelPjP6float2Pf(
	.param .u64 .ptr .align 1 _Z34get_intensities_in_maximums_kernelPjP6float2Pf_param_0,
	.param .u64 .ptr .align 1 _Z34get_intensities_in_maximums_kernelPjP6float2Pf_param_1,
	.param .u64 .ptr .align 1 _Z34get_intensities_in_maximums_kernelPjP6float2Pf_param_2
)
{
	.reg .pred 	%p<19>;
	.reg .b32 	%r<28>;
	.reg .b32 	%f<131>;
	.reg .b64 	%rd<13>;

	ld.param.u64 	%rd3, [_Z34get_intensities_in_maximums_kernelPjP6float2Pf_param_0];
	ld.param.u64 	%rd4, [_Z34get_intensities_in_maximums_kernelPjP6float2Pf_param_1];
	ld.param.u64 	%rd2, [_Z34get_intensities_in_maximums_kernelPjP6float2Pf_param_2];
	cvta.to.global.u64 	%rd5, %rd4;
	cvta.to.global.u64 	%rd6, %rd3;
	mov.u32 	%r2, %ctaid.x;
	mov.u32 	%r3, %ntid.x;
	mov.u32 	%r4, %tid.x;
	mad.lo.s32 	%r1, %r2, %r3, %r4;
	mul.wide.u32 	%rd7, %r1, 4;
	add.s64 	%rd8, %rd6, %rd7;
	ld.global.u32 	%r5, [%rd8];
	mul.wide.u32 	%rd9, %r5, 8;
	add.s64 	%rd1, %rd5, %rd9;
	ld.global.f32 	%f1, [%rd1];
	abs.f32 	%f2, %f1;
	setp.eq.f32 	%p1, %f1, 0f3F800000;
	mov.f32 	%f129, 0f3F800000;
	@%p1 bra 	$L__BB78_5;
	setp.num.f32 	%p2, %f2, %f2;
	@%p2 bra 	$L__BB78_3;
	mov.f32 	%f69, 0f40000000;
	add.rn.f32 	%f129, %f1, %f69;
	bra.uni 	$L__BB78_5;
$L__BB78_3:
	setp.lt.f32 	%p3, %f2, 0f00800000;
	mul.f32 	%f14, %f2, 0f4B800000;
	selp.f32 	%f15, %f14, %f2, %p3;
	mov.b32 	%r6, %f15;
	add.s32 	%r7, %r6, -1060439283;
	and.b32  	%r8, %r7, -8388608;
	sub.s32 	%r9, %r6, %r8;
	mov.b32 	%f16, %r9;
	cvt.rn.f32.s32 	%f17, %r8;
	selp.f32 	%f18, 0fC1C00000, 0f00000000, %p3;
	fma.rn.f32 	%f19, %f17, 0f34000000, %f18;
	add.f32 	%f20, %f16, 0fBF800000;
	add.f32 	%f21, %f16, 0f3F800000;
	rcp.approx.ftz.f32 	%f22, %f21;
	add.f32 	%f23, %f20, %f20;
	mul.f32 	%f24, %f23, %f22;
	mul.f32 	%f25, %f24, %f24;
	neg.f32 	%f26, %f24;
	sub.f32 	%f27, %f20, %f24;
	add.f32 	%f28, %f27, %f27;
	fma.rn.f32 	%f29, %f26, %f20, %f28;
	mul.rn.f32 	%f30, %f22, %f29;
	fma.rn.f32 	%f31, %f25, 0f3A2C32E4, 0f3B52E7DB;
	fma.rn.f32 	%f32, %f31, %f25, 0f3C93BB73;
	fma.rn.f32 	%f33, %f32, %f25, 0f3DF6384F;
	mul.rn.f32 	%f34, %f33, %f25;
	fma.rn.f32 	%f35, %f24, 0f3FB8AA3B, %f19;
	mul.f32 	%f36, %f34, 0f40400000;
	sub.f32 	%f37, %f19, %f35;
	fma.rn.f32 	%f38, %f24, 0f3FB8AA3B, %f37;
	fma.rn.f32 	%f39, %f30, 0f3FB8AA3B, %f38;
	fma.rn.f32 	%f40, %f24, 0f32A55E34, %f39;
	fma.rn.f32 	%f41, %f36, %f30, %f40;
	fma.rn.f32 	%f42, %f34, %f24, %f41;
	add.rn.f32 	%f43, %f35, %f42;
	mov.f32 	%f44, 0f40000000;
	mul.rn.f32 	%f45, %f43, %f44;
	cvt.rni.f32.f32 	%f46, %f45;
	sub.f32 	%f47, %f45, %f46;
	neg.f32 	%f48, %f45;
	fma.rn.f32 	%f49, %f43, 0f40000000, %f48;
	neg.f32 	%f50, %f35;
	add.rn.f32 	%f51, %f43, %f50;
	neg.f32 	%f52, %f51;
	add.rn.f32 	%f53, %f42, %f52;
	fma.rn.f32 	%f54, %f53, 0f40000000, %f49;
	add.f32 	%f55, %f47, %f54;
	setp.gt.f32 	%p4, %f46, 0f00000000;
	selp.b32 	%r10, 0, -2097152000, %p4;
	setp.neu.f32 	%p5, %f1, 0f00000000;
	setp.neu.f32 	%p6, %f2, 0f7F800000;
	setp.lt.f32 	%p7, %f45, 0f00000000;
	selp.f32 	%f56, 0f00000000, 0f7F800000, %p7;
	abs.f32 	%f57, %f45;
	setp.gt.f32 	%p8, %f57, 0f43180000;
	cvt.rzi.s32.f32 	%r11, %f46;
	shl.b32 	%r12, %r11, 23;
	sub.s32 	%r13, %r12, %r10;
	mov.b32 	%f58, %r13;
	add.s32 	%r14, %r10, 2130706432;
	mov.b32 	%f59, %r14;
	fma.rn.f32 	%f60, %f55, 0f391FCB8E, 0f3AAF85ED;
	fma.rn.f32 	%f61, %f60, %f55, 0f3C1D9856;
	fma.rn.f32 	%f62, %f61, %f55, 0f3D6357BB;
	fma.rn.f32 	%f63, %f62, %f55, 0f3E75FDEC;
	fma.rn.f32 	%f64, %f63, %f55, 0f3F317218;
	fma.rn.f32 	%f65, %f64, %f55, 0f3F800000;
	mul.f32 	%f66, %f65, %f59;
	mul.f32 	%f67, %f66, %f58;
	selp.f32 	%f129, %f56, %f67, %p8;
	and.pred  	%p9, %p5, %p6;
	@%p9 bra 	$L__BB78_5;
	add.f32 	%f68, %f1, %f1;
	mov.b32 	%r15, %f68;
	and.b32  	%r16, %r15, 2147483647;
	mov.b32 	%f129, %r16;
$L__BB78_5:
	ld.global.f32 	%f7, [%rd1+4];
	abs.f32 	%f8, %f7;
	setp.eq.f32 	%p10, %f7, 0f3F800000;
	mov.f32 	%f130, 0f3F800000;
	@%p10 bra 	$L__BB78_10;
	setp.num.f32 	%p11, %f8, %f8;
	@%p11 bra 	$L__BB78_8;
	mov.f32 	%f126, 0f40000000;
	add.rn.f32 	%f130, %f7, %f126;
	bra.uni 	$L__BB78_10;
$L__BB78_8:
	setp.lt.f32 	%p12, %f8, 0f00800000;
	mul.f32 	%f71, %f8, 0f4B800000;
	selp.f32 	%f72, %f71, %f8, %p12;
	mov.b32 	%r17, %f72;
	add.s32 	%r18, %r17, -1060439283;
	and.b32  	%r19, %r18, -8388608;
	sub.s32 	%r20, %r17, %r19;
	mov.b32 	%f73, %r20;
	cvt.rn.f32.s32 	%f74, %r19;
	selp.f32 	%f75, 0fC1C00000, 0f00000000, %p12;
	fma.rn.f32 	%f76, %f74, 0f34000000, %f75;
	add.f32 	%f77, %f73, 0fBF800000;
	add.f32 	%f78, %f73, 0f3F800000;
	rcp.approx.ftz.f32 	%f79, %f78;
	add.f32 	%f80, %f77, %f77;
	mul.f32 	%f81, %f80, %f79;
	mul.f32 	%f82, %f81, %f81;
	neg.f32 	%f83, %f81;
	sub.f32 	%f84, %f77, %f81;
	add.f32 	%f85, %f84, %f84;
	fma.rn.f32 	%f86, %f83, %f77, %f85;
	mul.rn.f32 	%f87, %f79, %f86;
	fma.rn.f32 	%f88, %f82, 0f3A2C32E4, 0f3B52E7DB;
	fma.rn.f32 	%f89, %f88, %f82, 0f3C93BB73;
	fma.rn.f32 	%f90, %f89, %f82, 0f3DF6384F;
	mul.rn.f32 	%f91, %f90, %f82;
	fma.rn.f32 	%f92, %f81, 0f3FB8AA3B, %f76;
	mul.f32 	%f93, %f91, 0f40400000;
	sub.f32 	%f94, %f76, %f92;
	fma.rn.f32 	%f95, %f81, 0f3FB8AA3B, %f94;
	fma.rn.f32 	%f96, %f87, 0f3FB8AA3B, %f95;
	fma.rn.f32 	%f97, %f81, 0f32A55E34, %f96;
	fma.rn.f32 	%f98, %f93, %f87, %f97;
	fma.rn.f32 	%f99, %f91, %f81, %f98;
	add.rn.f32 	%f100, %f92, %f99;
	mov.f32 	%f101, 0f40000000;
	mul.rn.f32 	%f102, %f100, %f101;
	cvt.rni.f32.f32 	%f103, %f102;
	sub.f32 	%f104, %f102, %f103;
	neg.f32 	%f105, %f102;
	fma.rn.f32 	%f106, %f100, 0f40000000, %f105;
	neg.f32 	%f107, %f92;
	add.rn.f32 	%f108, %f100, %f107;
	neg.f32 	%f109, %f108;
	add.rn.f32 	%f110, %f99, %f109;
	fma.rn.f32 	%f111, %f110, 0f40000000, %f106;
	add.f32 	%f112, %f104, %f111;
	setp.gt.f32 	%p13, %f103, 0f00000000;
	selp.b32 	%r21, 0, -2097152000, %p13;
	setp.neu.f32 	%p14, %f7, 0f00000000;
	setp.neu.f32 	%p15, %f8, 0f7F800000;
	setp.lt.f32 	%p16, %f102, 0f00000000;
	selp.f32 	%f113, 0f00000000, 0f7F800000, %p16;
	abs.f32 	%f114, %f102;
	setp.gt.f32 	%p17, %f114, 0f43180000;
	cvt.rzi.s32.f32 	%r22, %f103;
	shl.b32 	%r23, %r22, 23;
	sub.s32 	%r24, %r23, %r21;
	mov.b32 	%f115, %r24;
	add.s32 	%r25, %r21, 2130706432;
	mov.b32 	%f116, %r25;
	fma.rn.f32 	%f117, %f112, 0f391FCB8E, 0f3AAF85ED;
	fma.rn.f32 	%f118, %f117, %f112, 0f3C1D9856;
	fma.rn.f32 	%f119, %f118, %f112, 0f3D6357BB;
	fma.rn.f32 	%f120, %f119, %f112, 0f3E75FDEC;
	fma.rn.f32 	%f121, %f120, %f112, 0f3F317218;
	fma.rn.f32 	%f122, %f121, %f112, 0f3F800000;
	mul.f32 	%f123, %f122, %f116;
	mul.f32 	%f124, %f123, %f115;
	selp.f32 	%f130, %f113, %f124, %p17;
	and.pred  	%p18, %p14, %p15;
	@%p18 bra 	$L__BB78_10;
	add.f32 	%f125, %f7, %f7;
	mov.b32 	%r26, %f125;
	and.b32  	%r27, %r26, 2147483647;
	mov.b32 	%f130, %r27;
$L__BB78_10:
	cvta.to.global.u64 	%rd10, %rd2;
	add.f32 	%f127, %f129, %f130;
	sqrt.rn.f32 	%f128, %f127;
	add.s64 	%rd12, %rd10, %rd7;
	st.global.f32 	[%rd12], %f128;
	ret;

}
	// .globl	_Z15init_w_b_kernelPfS_S_S_f
.visible .entry _Z15init_w_b_kernelPfS_S_S_f(
	.param .u64 .ptr .align 1 _Z15init_w_b_kernelPfS_S_S_f_param_0,
	.param .u64 .ptr .align 1 _Z15init_w_b_kernelPfS_S_S_f_param_1,
	.param .u64 .ptr .align 1 _Z15init_w_b_kernelPfS_S_S_f_param_2,
	.param .u64 .ptr .align 1 _Z15init_w_b_kernelPfS_S_S_f_param_3,
	.param .f32 _Z15init_w_b_kernelPfS_S_S_f_param_4
)
{
	.reg .pred 	%p<8>;
	.reg .b32 	%r<2>;
	.reg .b32 	%f<18>;
	.reg .b64 	%rd<9>;

	ld.param.u64 	%rd5, [_Z15init_w_b_kernelPfS_S_S_f_param_0];
	ld.param.u64 	%rd6, [_Z15init_w_b_kernelPfS_S_S_f_param_1];
	ld.param.u64 	%rd7, [_Z15init_w_b_kernelPfS_S_S_f_param_2];
	ld.param.u64 	%rd8, [_Z15init_w_b_kernelPfS_S_S_f_param_3];
	ld.param.f32 	%f3, [_Z15init_w_b_kernelPfS_S_S_f_param_4];
	cvta.to.global.u64 	%rd1, %rd5;
	cvta.to.global.u64 	%rd2, %rd8;
	cvta.to.global.u64 	%rd3, %rd6;
	cvta.to.global.u64 	%rd4, %rd7;
	mov.u32 	%r1, %ctaid.x;
	setp.gt.s32 	%p1, %r1, 1;
	@%p1 bra 	$L__BB79_5;
	setp.eq.s32 	%p4, %r1, 0;
	@%p4 bra 	$L__BB79_8;
	setp.eq.s32 	%p5, %r1, 1;
	@%p5 bra 	$L__BB79_3;
	bra.uni 	$L__BB79_13;
$L__BB79_3:
	ld.global.f32 	%f2, [%rd2];
	setp.geu.f32 	%p6, %f2, %f3;
	@%p6 bra 	$L__BB79_11;
	ld.global.f32 	%f11, [%rd4];
	mul.f32 	%f12, %f11, 0f42960000;
	st.global.f32 	[%rd1+4], %f12;
	bra.uni 	$L__BB79_13;
$L__BB79_5:
	setp.eq.s32 	%p2, %r1, 2;
	@%p2 bra 	$L__BB79_12;
	setp.eq.s32 	%p3, %r1, 3;
	@%p3 bra 	$L__BB79_7;
	bra.uni 	$L__BB79_13;
$L__BB79_7:
	ld.global.f32 	%f4, [%rd4];
	mul.f32 	%f5, %f4, 0f3F400000;
	st.global.f32 	[%rd3+4], %f5;
	bra.uni 	$L__BB79_13;
$L__BB79_8:
	ld.global.f32 	%f1, [%rd2];
	setp.geu.f32 	%p7, %f1, %f3;
	@%p7 bra 	$L__BB79_10;
	ld.global.f32 	%f16, [%rd4];
	mul.f32 	%f17, %f16, 0f41C80000;
	st.global.f32 	[%rd1], %f17;
	bra.uni 	$L__BB79_13;
$L__BB79_10:
	ld.global.f32 	%f13, [%rd4];
	div.rn.f32 	%f14, %f13, %f1;
	mul.f32 	%f15, %f14, 0f3E800000;
	st.global.f32 	[%rd1], %f15;
	bra.uni 	$L__BB79_13;
$L__BB79_11:
	ld.global.f32 	%f8, [%rd4];
	div.rn.f32 	%f9, %f8, %f2;
	mul.f32 	%f10, %f9, 0f3F400000;
	st.global.f32 	[%rd1+4], %f10;
	bra.uni 	$L__BB79_13;
$L__BB79_12:
	ld.global.f32 	%f6, [%rd4];
	mul.f32 	%f7, %f6, 0f3E800000;
	st.global.f32 	[%rd3], %f7;
$L__BB79_13:
	ret;

}
	// .globl	_Z16intensity_kernelP6float2Pf
.visible .entry _Z16intensity_kernelP6float2Pf(
	.param .u64 .ptr .align 1 _Z16intensity_kernelP6float2Pf_param_0,
	.param .u64 .ptr .align 1 _Z16intensity_kernelP6float2Pf_param_1
)
{
	.reg .pred 	%p<19>;
	.reg .b32 	%r<27>;
	.reg .b32 	%f<131>;
	.reg .b64 	%rd<9>;

	ld.param.u64 	%rd3, [_Z16intensity_kernelP6float2Pf_param_0];
	ld.param.u64 	%rd2, [_Z16intensity_kernelP6float2Pf_param_1];
	cvta.to.global.u64 	%rd4, %rd3;
	mov.u32 	%r2, %ctaid.x;
	mov.u32 	%r3, %ntid.x;
	mov.u32 	%r4, %tid.x;
	mad.lo.s32 	%r1, %r2, %r3, %r4;
	mul.wide.u32 	%rd5, %r1, 8;
	add.s64 	%rd1, %rd4, %rd5;
	ld.global.f32 	%f1, [%rd1];
	abs.f32 	%f2, %f1;
	setp.eq.f32 	%p1, %f1, 0f3F800000;
	mov.f32 	%f129, 0f3F800000;
	@%p1 bra 	$L__BB80_5;
	setp.num.f32 	%p2, %f2, %f2;
	@%p2 bra 	$L__BB80_3;
	mov.f32 	%f69, 0f40000000;
	add.rn.f32 	%f129, %f1, %f69;
	bra.uni 	$L__BB80_5;
$L__BB80_3:
	setp.lt.f32 	%p3, %f2, 0f00800000;
	mul.f32 	%f14, %f2, 0f4B800000;
	selp.f32 	%f15, %f14, %f2, %p3;
	mov.b32 	%r5, %f15;
	add.s32 	%r6, %r5, -1060439283;
	and.b32  	%r7, %r6, -8388608;
	sub.s32 	%r8, %r5, %r7;
	mov.b32 	%f16, %r8;
	cvt.rn.f32.s32 	%f17, %r7;
	selp.f32 	%f18, 0fC1C00000, 0f00000000, %p3;
	fma.rn.f32 	%f19, %f17, 0f34000000, %f18;
	add.f32 	%f20, %f16, 0fBF800000;
	add.f32 	%f21, %f16, 0f3F800000;
	rcp.approx.ftz.f32 	%f22, %f21;
	add.f32 	%f23, %f20, %f20;
	mul.f32 	%f24, %f23, %f22;
	mul.f32 	%f25, %f24, %f24;
	neg.f32 	%f26, %f24;
	sub.f32 	%f27, %f20, %f24;
	add.f32 	%f28, %f27, %f27;
	fma.rn.f32 	%f29, %f26, %f20, %f28;
	mul.rn.f32 	%f30, %f22, %f29;
	fma.rn.f32 	%f31, %f25, 0f3A2C32E4, 0f3B52E7DB;
	fma.rn.f32 	%f32, %f31, %f25, 0f3C93BB73;
	fma.rn.f32 	%f33, %f32, %f25, 0f3DF6384F;
	mul.rn.f32 	%f34, %f33, %f25;
	fma.rn.f32 	%f35, %f24, 0f3FB8AA3B, %f19;
	mul.f32 	%f36, %f34, 0f40400000;
	sub.f32 	%f37, %f19, %f35;
	fma.rn.f32 	%f38, %f24, 0f3FB8AA3B, %f37;
	fma.rn.f32 	%f39, %f30, 0f3FB8AA3B, %f38;
	fma.rn.f32 	%f40, %f24, 0f32A55E34, %f39;
	fma.rn.f32 	%f41, %f36, %f30, %f40;
	fma.rn.f32 	%f42, %f34, %f24, %f41;
	add.rn.f32 	%f43, %f35, %f42;
	mov.f32 	%f44, 0f40000000;
	mul.rn.f32 	%f45, %f43, %f44;
	cvt.rni.f32.f32 	%f46, %f45;
	sub.f32 	%f47, %f45, %f46;
	neg.f32 	%f48, %f45;
	fma.rn.f32 	%f49, %f43, 0f40000000, %f48;
	neg.f32 	%f50, %f35;
	add.rn.f32 	%f51, %f43, %f50;
	neg.f32 	%f52, %f51;
	add.rn.f32 	%f53, %f42, %f52;
	fma.rn.f32 	%f54, %f53, 0f40000000, %f49;
	add.f32 	%f55, %f47, %f54;
	setp.gt.f32 	%p4, %f46, 0f00000000;
	selp.b32 	%r9, 0, -2097152000, %p4;
	setp.neu.f32 	%p5, %f1, 0f00000000;
	setp.neu.f32 	%p6, %f2, 0f7F800000;
	setp.lt.f32 	%p7, %f45, 0f00000000;
	selp.f32 	%f56, 0f00000000, 0f7F800000, %p7;
	abs.f32 	%f57, %f45;
	setp.gt.f32 	%p8, %f57, 0f43180000;
	cvt.rzi.s32.f32 	%r10, %f46;
	shl.b32 	%r11, %r10, 23;
	sub.s32 	%r12, %r11, %r9;
	mov.b32 	%f58, %r12;
	add.s32 	%r13, %r9, 2130706432;
	mov.b32 	%f59, %r13;
	fma.rn.f32 	%f60, %f55, 0f391FCB8E, 0f3AAF85ED;
	fma.rn.f32 	%f61, %f60, %f55, 0f3C1D9856;
	fma.rn.f32 	%f62, %f61, %f55, 0f3D6357BB;
	fma.rn.f32 	%f63, %f62, %f55, 0f3E75FDEC;
	fma.rn.f32 	%f64, %f63, %f55, 0f3F317218;
	fma.rn.f32 	%f65, %f64, %f55, 0f3F800000;
	mul.f32 	%f66, %f65, %f59;
	mul.f32 	%f67, %f66, %f58;
	selp.f32 	%f129, %f56, %f67, %p8;
	and.pred  	%p9, %p5, %p6;
	@%p9 bra 	$L__BB80_5;
	add.f32 	%f68, %f1, %f1;
	mov.b32 	%r14, %f68;
	and.b32  	%r15, %r14, 2147483647;
	mov.b32 	%f129, %r15;
$L__BB80_5:
	ld.global.f32 	%f7, [%rd1+4];
	abs.f32 	%f8, %f7;
	setp.eq.f32 	%p10, %f7, 0f3F800000;
	mov.f32 	%f130, 0f3F800000;
	@%p10 bra 	$L__BB80_10;
	setp.num.f32 	%p11, %f8, %f8;
	@%p11 bra 	$L__BB80_8;
	mov.f32 	%f126, 0f40000000;
	add.rn.f32 	%f130, %f7, %f126;
	bra.uni 	$L__BB80_10;
$L__BB80_8:
	setp.lt.f32 	%p12, %f8, 0f00800000;
	mul.f32 	%f71, %f8, 0f4B800000;
	selp.f32 	%f72, %f71, %f8, %p12;
	mov.b32 	%r16, %f72;
	add.s32 	%r17, %r16, -1060439283;
	and.b32  	%r18, %r17, -8388608;
	sub.s32 	%r19, %r16, %r18;
	mov.b32 	%f73, %r19;
	cvt.rn.f32.s32 	%f74, %r18;
	selp.f32 	%f75, 0fC1C00000, 0f00000000, %p12;
	fma.rn.f32 	%f76, %f74, 0f34000000, %f75;
	add.f32 	%f77, %f73, 0fBF800000;
	add.f32 	%f78, %f73, 0f3F800000;
	rcp.approx.ftz.f32 	%f79, %f78;
	add.f32 	%f80, %f77, %f77;
	mul.f32 	%f81, %f80, %f79;
	mul.f32 	%f82, %f81, %f81;
	neg.f32 	%f83, %f81;
	sub.f32 	%f84, %f77, %f81;
	add.f32 	%f85, %f84, %f84;
	fma.rn.f32 	%f86, %f83, %f77, %f85;
	mul.rn.f32 	%f87, %f79, %f86;
	fma.rn.f32 	%f88, %f82, 0f3A2C32E4, 0f3B52E7DB;
	fma.rn.f32 	%f89, %f88, %f82, 0f3C93BB73;
	fma.rn.f32 	%f90, %f89, %f82, 0f3DF6384F;
	mul.rn.f32 	%f91, %f90, %f82;
	fma.rn.f32 	%f92, %f81, 0f3FB8AA3B, %f76;
	mul.f32 	%f93, %f91, 0f40400000;
	sub.f32 	%f94, %f76, %f92;
	fma.rn.f32 	%f95, %f81, 0f3FB8AA3B, %f94;
	fma.rn.f32 	%f96, %f87, 0f3FB8AA3B, %f95;
	fma.rn.f32 	%f97, %f81, 0f32A55E34, %f96;
	fma.rn.f32 	%f98, %f93, %f87, %f97;
	fma.rn.f32 	%f99, %f91, %f81, %f98;
	add.rn.f32 	%f100, %f92, %f99;
	mov.f32 	%f101, 0f40000000;
	mul.rn.f32 	%f102, %f100, %f101;
	cvt.rni.f32.f32 	%f103, %f102;
	sub.f32 	%f104, %f102, %f103;
	neg.f32 	%f105, %f102;
	fma.rn.f32 	%f106, %f100, 0f40000000, %f105;
	neg.f32 	%f107, %f92;
	add.rn.f32 	%f108, %f100, %f107;
	neg.f32 	%f109, %f108;
	add.rn.f32 	%f110, %f99, %f109;
	fma.rn.f32 	%f111, %f110, 0f40000000, %f106;
	add.f32 	%f112, %f104, %f111;
	setp.gt.f32 	%p13, %f103, 0f00000000;
	selp.b32 	%r20, 0, -2097152000, %p13;
	setp.neu.f32 	%p14, %f7, 0f00000000;
	setp.neu.f32 	%p15, %f8, 0f7F800000;
	setp.lt.f32 	%p16, %f102, 0f00000000;
	selp.f32 	%f113, 0f00000000, 0f7F800000, %p16;
	abs.f32 	%f114, %f102;
	setp.gt.f32 	%p17, %f114, 0f43180000;
	cvt.rzi.s32.f32 	%r21, %f103;
	shl.b32 	%r22, %r21, 23;
	sub.s32 	%r23, %r22, %r20;
	mov.b32 	%f115, %r23;
	add.s32 	%r24, %r20, 2130706432;
	mov.b32 	%f116, %r24;
	fma.rn.f32 	%f117, %f112, 0f391FCB8E, 0f3AAF85ED;
	fma.rn.f32 	%f118, %f117, %f112, 0f3C1D9856;
	fma.rn.f32 	%f119, %f118, %f112, 0f3D6357BB;
	fma.rn.f32 	%f120, %f119, %f112, 0f3E75FDEC;
	fma.rn.f32 	%f121, %f120, %f112, 0f3F317218;
	fma.rn.f32 	%f122, %f121, %f112, 0f3F800000;
	mul.f32 	%f123, %f122, %f116;
	mul.f32 	%f124, %f123, %f115;
	selp.f32 	%f130, %f113, %f124, %p17;
	and.pred  	%p18, %p14, %p15;
	@%p18 bra 	$L__BB80_10;
	add.f32 	%f125, %f7, %f7;
	mov.b32 	%r25, %f125;
	and.b32  	%r26, %r25, 2147483647;
	mov.b32 	%f130, %r26;
$L__BB80_10:
	cvta.to.global.u64 	%rd6, %rd2;
	add.f32 	%f127, %f129, %f130;
	sqrt.rn.f32 	%f128, %f127;
	mul.wide.u32 	%rd7, %r1, 4;
	add.s64 	%rd8, %rd6, %rd7;
	st.global.f32 	[%rd8], %f128;
	ret;

}
	// .globl	_Z17indicators_kernelPfS_S_PjS_S_j
.visible .entry _Z17indicators_kernelPfS_S_PjS_S_j(
	.param .u64 .ptr .align 1 _Z17indicators_kernelPfS_S_PjS_S_j_param_0,
	.param .u64 .ptr .align 1 _Z17indicators_kernelPfS_S_PjS_S_j_param_1,
	.param .u64 .ptr .align 1 _Z17indicators_kernelPfS_S_PjS_S_j_param_2,
	.param .u64 .ptr .align 1 _Z17indicators_kernelPfS_S_PjS_S_j_param_3,
	.param .u64 .ptr .align 1 _Z17indicators_kernelPfS_S_PjS_S_j_param_4,
	.param .u64 .ptr .align 1 _Z17indicators_kernelPfS_S_PjS_S_j_param_5,
	.param .u32 _Z17indicators_kernelPfS_S_PjS_S_j_param_6
)
{
	.reg .pred 	%p<2>;
	.reg .b32 	%r<7>;
	.reg .b32 	%f<7>;
	.reg .b64 	%rd<19>;

	ld.param.u64 	%rd1, [_Z17indicators_kernelPfS_S_PjS_S_j_param_0];
	ld.param.u64 	%rd2, [_Z17indicators_kernelPfS_S_PjS_S_j_param_1];
	ld.param.u64 	%rd3, [_Z17indicators_kernelPfS_S_PjS_S_j_param_2];
	ld.param.u64 	%rd4, [_Z17indicators_kernelPfS_S_PjS_S_j_param_3];
	ld.param.u64 	%rd5, [_Z17indicators_kernelPfS_S_PjS_S_j_param_4];
	ld.param.u64 	%rd6, [_Z17indicators_kernelPfS_S_PjS_S_j_param_5];
	ld.param.u32 	%r2, [_Z17indicators_kernelPfS_S_PjS_S_j_param_6];
	mov.u32 	%r3, %ctaid.x;
	mov.u32 	%r4, %ntid.x;
	mov.u32 	%r5, %tid.x;
	mad.lo.s32 	%r1, %r3, %r4, %r5;
	setp.ge.u32 	%p1, %r1, %r2;
	@%p1 bra 	$L__BB81_2;
	cvta.to.global.u64 	%rd7, %rd1;
	cvta.to.global.u64 	%rd8, %rd4;
	cvta.to.global.u64 	%rd9, %rd3;
	cvta.to.global.u64 	%rd10, %rd2;
	cvta.to.global.u64 	%rd11, %rd5;
	cvta.to.global.u64 	%rd12, %rd6;
	ld.global.f32 	%f1, [%rd7];
	mul.wide.u32 	%rd13, %r1, 4;
	add.s64 	%rd14, %rd8, %rd13;
	ld.global.u32 	%r6, [%rd14];
	mul.wide.u32 	%rd15, %r6, 4;
	add.s64 	%rd16, %rd9, %rd15;
	ld.global.f32 	%f2, [%rd16];
	ld.global.f32 	%f3, [%rd10];
	fma.rn.f32 	%f4, %f1, %f2, %f3;
	add.s64 	%rd17, %rd11, %rd13;
	ld.global.f32 	%f5, [%rd17];
	sub.f32 	%f6, %f4, %f5;
	add.s64 	%rd18, %rd12, %rd13;
	st.global.f32 	[%rd18], %f6;
$L__BB81_2:
	ret;

}
	// .globl	_Z29compare_abs_indicators_kernelPfS_Pbff
.visible .entry _Z29compare_abs_indicators_kernelPfS_Pbff(
	.param .u64 .ptr .align 1 _Z29compare_abs_indicators_kernelPfS_Pbff_param_0,
	.param .u64 .ptr .align 1 _Z29compare_abs_indicators_kernelPfS_Pbff_param_1,
	.param .u64 .ptr .align 1 _Z29compare_abs_indicators_kernelPfS_Pbff_param_2,
	.param .f32 _Z29compare_abs_indicators_kernelPfS_Pbff_param_3,
	.param .f32 _Z29compare_abs_indicators_kernelPfS_Pbff_param_4
)
{
	.reg .pred 	%p<5>;
	.reg .b16 	%rs<3>;
	.reg .b32 	%r<2>;
	.reg .b32 	%f<12>;
	.reg .b64 	%rd<7>;

	ld.param.u64 	%rd3, [_Z29compare_abs_indicators_kernelPfS_Pbff_param_0];
	ld.param.u64 	%rd4, [_Z29compare_abs_indicators_kernelPfS_Pbff_param_1];
	ld.param.u64 	%rd5, [_Z29compare_abs_indicators_kernelPfS_Pbff_param_2];
	ld.param.f32 	%f1, [_Z29compare_abs_indicators_kernelPfS_Pbff_param_3];
	ld.param.f32 	%f2, [_Z29compare_abs_indicators_kernelPfS_Pbff_param_4];
	cvta.to.global.u64 	%rd1, %rd5;
	cvta.to.global.u64 	%rd2, %rd4;
	mov.u32 	%r1, %ctaid.x;
	setp.eq.s32 	%p1, %r1, 1;
	@%p1 bra 	$L__BB82_4;
	setp.ne.s32 	%p2, %r1, 0;
	@%p2 bra 	$L__BB82_6;
	cvta.to.global.u64 	%rd6, %rd3;
	ld.global.f32 	%f5, [%rd6];
	abs.f32 	%f6, %f5;
	ld.global.f32 	%f7, [%rd2];
	abs.f32 	%f8, %f7;
	mov.f32 	%f9, 0f3F800000;
	sub.f32 	%f10, %f9, %f1;
	mul.f32 	%f11, %f10, %f8;
	setp.leu.f32 	%p4, %f6, %f11;
	@%p4 bra 	$L__BB82_6;
	mov.b16 	%rs2, 1;
	st.global.u8 	[%rd1], %rs2;
	bra.uni 	$L__BB82_6;
$L__BB82_4:
	ld.global.f32 	%f3, [%rd2];
	abs.f32 	%f4, %f3;
	setp.geu.f32 	%p3, %f4, %f2;
	@%p3 bra 	$L__BB82_6;
	mov.b16 	%rs1, 1;
	st.global.u8 	[%rd1], %rs1;
$L__BB82_6:
	ret;

}
	// .globl	_Z30double_expand_cuComplex_kernelPK6float2PS_j
.visible .entry _Z30double_expand_cuComplex_kernelPK6float2PS_j(
	.param .u64 .ptr .align 1 _Z30double_expand_cuComplex_kernelPK6float2PS_j_param_0,
	.param .u64 .ptr .align 1 _Z30double_expand_cuComplex_kernelPK6float2PS_j_param_1,
	.param .u32 _Z30double_expand_cuComplex_kernelPK6float2PS_j_param_2
)
{
	.reg .b32 	%r<17>;
	.reg .b32 	%f<3>;
	.reg .b64 	%rd<11>;

	ld.param.u64 	%rd1, [_Z30double_expand_cuComplex_kernelPK6float2PS_j_param_0];
	ld.param.u64 	%rd2, [_Z30double_expand_cuComplex_kernelPK6float2PS_j_param_1];
	ld.param.u32 	%r1, [_Z30double_expand_cuComplex_kernelPK6float2PS_j_param_2];
	cvta.to.global.u64 	%rd3, %rd2;
	cvta.to.global.u64 	%rd4, %rd1;
	mov.u32 	%r2, %ntid.x;
	mov.u32 	%r3, %ctaid.x;
	mov.u32 	%r4, %tid.x;
	mad.lo.s32 	%r5, %r2, %r3, %r4;
	mov.u32 	%r6, %ntid.y;
	mov.u32 	%r7, %ctaid.y;
	mov.u32 	%r8, %tid.y;
	mad.lo.s32 	%r9, %r6, %r7, %r8;
	mul.lo.s32 	%r10, %r1, %r5;
	add.s32 	%r11, %r10, %r9;
	shl.b32 	%r12, %r1, 1;
	add.s32 	%r13, %r11, %r10;
	shl.b32 	%r14, %r13, 1;
	add.s32 	%r15, %r14, %r12;
	or.b32  	%r16, %r15, 1;
	mul.wide.u32 	%rd5, %r16, 8;
	add.s64 	%rd6, %rd3, %rd5;
	mul.wide.u32 	%rd7, %r11, 8;
	add.s64 	%rd8, %rd4, %rd7;
	ld.global.v2.f32 	{%f1, %f2}, [%rd8];
	st.global.v2.f32 	[%rd6], {%f1, %f2};
	st.global.v2.f32 	[%rd6+-8], {%f1, %f2};
	mul.wide.u32 	%rd9, %r14, 8;
	add.s64 	%rd10, %rd3, %rd9;
	st.global.v2.f32 	[%rd10+8], {%f1, %f2};
	st.global.v2.f32 	[%rd10], {%f1, %f2};
	ret;

}
	// .globl	_Z26double_expand_float_kernelPKfPfj
.visible .entry _Z26double_expand_float_kernelPKfPfj(
	.param .u64 .ptr .align 1 _Z26double_expand_float_kernelPKfPfj_param_0,
	.param .u64 .ptr .align 1 _Z26double_expand_float_kernelPKfPfj_param_1,
	.param .u32 _Z26double_expand_float_kernelPKfPfj_param_2
)
{
	.reg .b32 	%r<17>;
	.reg .b32 	%f<2>;
	.reg .b64 	%rd<11>;

	ld.param.u64 	%rd1, [_Z26double_expand_float_kernelPKfPfj_param_0];
	ld.param.u64 	%rd2, [_Z26double_expand_float_kernelPKfPfj_param_1];
	ld.param.u32 	%r1, [_Z26double_expand_float_kernelPKfPfj_param_2];
	cvta.to.global.u64 	%rd3, %rd2;
	cvta.to.global.u64 	%rd4, %rd1;
	mov.u32 	%r2, %ntid.x;
	mov.u32 	%r3, %ctaid.x;
	mov.u32 	%r4, %tid.x;
	mad.lo.s32 	%r5, %r2, %r3, %r4;
	mov.u32 	%r6, %ntid.y;
	mov.u32 	%r7, %ctaid.y;
	mov.u32 	%r8, %tid.y;
	mad.lo.s32 	%r9, %r6, %r7, %r8;
	mul.lo.s32 	%r10, %r1, %r5;
	add.s32 	%r11, %r10, %r9;
	shl.b32 	%r12, %r1, 1;
	add.s32 	%r13, %r11, %r10;
	shl.b32 	%r14, %r13, 1;
	mul.wide.u32 	%rd5, %r11, 4;
	add.s64 	%rd6, %rd4, %rd5;
	ld.global.f32 	%f1, [%rd6];
	add.s32 	%r15, %r14, %r12;
	or.b32  	%r16, %r15, 1;
	mul.wide.u32 	%rd7, %r16, 4;
	add.s64 	%rd8, %rd3, %rd7;
	st.global.f32 	[%rd8], %f1;
	st.global.f32 	[%rd8+-4], %f1;
	mul.wide.u32 	%rd9, %r14, 4;
	add.s64 	%rd10, %rd3, %rd9;
	st.global.f32 	[%rd10+4], %f1;
	st.global.f32 	[%rd10], %f1;
	ret;

}
	// .globl	_Z25double_expand_bool_kernelPKbPbj
.visible .entry _Z25double_expand_bool_kernelPKbPbj(
	.param .u64 .ptr .align 1 _Z25double_expand_bool_kernelPKbPbj_param_0,
	.param .u64 .ptr .align 1 _Z25double_expand_bool_kernelPKbPbj_param_1,
	.param .u32 _Z25double_expand_bool_kernelPKbPbj_param_2
)
{
	.reg .b16 	%rs<2>;
	.reg .b32 	%r<17>;
	.reg .b64 	%rd<11>;

	ld.param.u64 	%rd1, [_Z25double_expand_bool_kernelPKbPbj_param_0];
	ld.param.u64 	%rd2, [_Z25double_expand_bool_kernelPKbPbj_param_1];
	ld.param.u32 	%r1, [_Z25double_expand_bool_kernelPKbPbj_param_2];
	cvta.to.global.u64 	%rd3, %rd2;
	cvta.to.global.u64 	%rd4, %rd1;
	mov.u32 	%r2, %ntid.x;
	mov.u32 	%r3, %ctaid.x;
	mov.u32 	%r4, %tid.x;
	mad.lo.s32 	%r5, %r2, %r3, %r4;
	mov.u32 	%r6, %ntid.y;
	mov.u32 	%r7, %ctaid.y;
	mov.u32 	%r8, %tid.y;
	mad.lo.s32 	%r9, %r6, %r7, %r8;
	mul.lo.s32 	%r10, %r1, %r5;
	add.s32 	%r11, %r10, %r9;
	shl.b32 	%r12, %r1, 1;
	add.s32 	%r13, %r11, %r10;
	shl.b32 	%r14, %r13, 1;
	cvt.u64.u32 	%rd5, %r11;
	add.s64 	%rd6, %rd4, %rd5;
	ld.global.u8 	%rs1, [%rd6];
	add.s32 	%r15, %r14, %r12;
	or.b32  	%r16, %r15, 1;
	cvt.u64.u32 	%rd7, %r16;
	add.s64 	%rd8, %rd3, %rd7;
	st.global.u8 	[%rd8], %rs1;
	st.global.u8 	[%rd8+-1], %rs1;
	cvt.u64.u32 	%rd9, %r14;
	add.s64 	%rd10, %rd3, %rd9;
	st.global.u8 	[%rd10+1], %rs1;
	st.global.u8 	[%rd10], %rs1;
	ret;

}
	// .globl	_Z21add_divide_100_kernelPK6float2PS_
.visible .entry _Z21add_divide_100_kernelPK6float2PS_(
	.param .u64 .ptr .align 1 _Z21add_divide_100_kernelPK6float2PS__param_0,
	.param .u64 .ptr .align 1 _Z21add_divide_100_kernelPK6float2PS__param_1
)
{
	.reg .b32 	%r<5>;
	.reg .b32 	%f<9>;
	.reg .b64 	%rd<8>;

	ld.param.u64 	%rd1, [_Z21add_divide_100_kernelPK6float2PS__param_0];
	ld.param.u64 	%rd2, [_Z21add_divide_100_kernelPK6float2PS__param_1];
	cvta.to.global.u64 	%rd3, %rd2;
	cvta.to.global.u64 	%rd4, %rd1;
	mov.u32 	%r1, %ntid.x;
	mov.u32 	%r2, %ctaid.x;
	mov.u32 	%r3, %tid.x;
	mad.lo.s32 	%r4, %r1, %r2, %r3;
	mul.wide.u32 	%rd5, %r4, 8;
	add.s64 	%rd6, %rd4, %rd5;
	ld.global.v2.f32 	{%f1, %f2}, [%rd6];
	div.rn.f32 	%f3, %f1, 0f41A00000;
	add.s64 	%rd7, %rd3, %rd5;
	ld.global.v2.f32 	{%f4, %f5}, [%rd7];
	add.f32 	%f6, %f4, %f3;
	div.rn.f32 	%f7, %f2, 0f41A00000;
	add.f32 	%f8, %f5, %f7;
	st.global.v2.f32 	[%rd7], {%f6, %f8};
	ret;

}
	// .globl	_Z26adjust_grad_to_mask_kernelPfPbjj
.visible .entry _Z26adjust_grad_to_mask_kernelPfPbjj(
	.param .u64 .ptr .align 1 _Z26adjust_grad_to_mask_kernelPfPbjj_param_0,
	.param .u64 .ptr .align 1 _Z26adjust_grad_to_mask_kernelPfPbjj_param_1,
	.param .u32 _Z26adjust_grad_to_mask_kernelPfPbjj_param_2,
	.param .u32 _Z26adjust_grad_to_mask_kernelPfPbjj_param_3
)
{
	.reg .pred 	%p<12>;
	.reg .b16 	%rs<6>;
	.reg .b32 	%r<21>;
	.reg .b32 	%f<2>;
	.reg .b64 	%rd<19>;

	ld.param.u64 	%rd5, [_Z26adjust_grad_to_mask_kernelPfPbjj_param_0];
	ld.param.u64 	%rd6, [_Z26adjust_grad_to_mask_kernelPfPbjj_param_1];
	ld.param.u32 	%r4, [_Z26adjust_grad_to_mask_kernelPfPbjj_param_2];
	ld.param.u32 	%r5, [_Z26adjust_grad_to_mask_kernelPfPbjj_param_3];
	cvta.to.global.u64 	%rd1, %rd5;
	cvta.to.global.u64 	%rd2, %rd6;
	mov.u32 	%r6, %ctaid.x;
	shl.b32 	%r7, %r6, 5;
	mov.u32 	%r8, %tid.x;
	add.s32 	%r1, %r7, %r8;
	mov.u32 	%r9, %ctaid.y;
	shl.b32 	%r10, %r9, 5;
	mov.u32 	%r11, %tid.y;
	add.s32 	%r2, %r10, %r11;
	shl.b32 	%r12, %r1, 10;
	add.s32 	%r3, %r12, %r2;
	setp.gt.u32 	%p1, %r2, 1022;
	@%p1 bra 	$L__BB87_3;
	add.s32 	%r13, %r3, 1;
	cvt.u64.u32 	%rd7, %r13;
	add.s64 	%rd8, %rd2, %rd7;
	ld.global.u8 	%rs1, [%rd8];
	setp.ne.s16 	%p2, %rs1, 0;
	@%p2 bra 	$L__BB87_8;
	setp.eq.s32 	%p3, %r2, 0;
	@%p3 bra 	$L__BB87_4;
$L__BB87_3:
	add.s32 	%r14, %r3, -1;
	cvt.u64.u32 	%rd9, %r14;
	add.s64 	%rd10, %rd2, %rd9;
	ld.global.u8 	%rs2, [%rd10];
	setp.ne.s16 	%p4, %rs2, 0;
	@%p4 bra 	$L__BB87_8;
$L__BB87_4:
	add.s32 	%r15, %r1, 1;
	setp.gt.u32 	%p5, %r15, 1023;
	cvt.u64.u32 	%rd11, %r3;
	add.s64 	%rd3, %rd2, %rd11;
	@%p5 bra 	$L__BB87_7;
	ld.global.u8 	%rs3, [%rd3+1024];
	setp.ne.s16 	%p6, %rs3, 0;
	@%p6 bra 	$L__BB87_8;
	setp.eq.s32 	%p7, %r1, 0;
	@%p7 bra 	$L__BB87_13;
$L__BB87_7:
	ld.global.u8 	%rs4, [%rd3+-1024];
	setp.eq.s16 	%p8, %rs4, 0;
	@%p8 bra 	$L__BB87_13;
$L__BB87_8:
	add.s32 	%r16, %r4, %r5;
	add.s32 	%r17, %r16, 1;
	setp.ge.u32 	%p9, %r1, %r17;
	@%p9 bra 	$L__BB87_10;
	mul.wide.u32 	%rd15, %r3, 4;
	add.s64 	%rd16, %rd1, %rd15;
	mov.b32 	%r19, -1027080192;
	st.global.u32 	[%rd16], %r19;
	bra.uni 	$L__BB87_14;
$L__BB87_10:
	cvt.u64.u32 	%rd12, %r3;
	add.s64 	%rd13, %rd2, %rd12;
	ld.global.u8 	%rs5, [%rd13];
	setp.ne.s16 	%p10, %rs5, 0;
	mul.wide.u32 	%rd14, %r3, 4;
	add.s64 	%rd4, %rd1, %rd14;
	@%p10 bra 	$L__BB87_12;
	ld.global.f32 	%f1, [%rd4];
	setp.gt.f32 	%p11, %f1, 0f00000000;
	@%p11 bra 	$L__BB87_14;
$L__BB87_12:
	mov.b32 	%r18, -1027080192;
	st.global.u32 	[%rd4], %r18;
	bra.uni 	$L__BB87_14;
$L__BB87_13:
	mul.wide.u32 	%rd17, %r3, 4;
	add.s64 	%rd18, %rd1, %rd17;
	mov.b32 	%r20, -1027080192;
	st.global.u32 	[%rd18], %r20;
$L__BB87_14:
	ret;

}
	// .globl	_Z38adjust_grad_to_mask_to_subtract_kernelPfPbjj
.visible .entry _Z38adjust_grad_to_mask_to_subtract_kernelPfPbjj(
	.param .u64 .ptr .align 1 _Z38adjust_grad_to_mask_to_subtract_kernelPfPbjj_param_0,
	.param .u64 .ptr .align 1 _Z38adjust_grad_to_mask_to_subtract_kernelPfPbjj_param_1,
	.param .u32 _Z38adjust_grad_to_mask_to_subtract_kernelPfPbjj_param_2,
	.param .u32 _Z38adjust_grad_to_mask_to_subtract_kernelPfPbjj_param_3
)
{
	.reg .pred 	%p<4>;
	.reg .b16 	%rs<2>;
	.reg .b32 	%r<17>;
	.reg .b32 	%f<3>;
	.reg .b64 	%rd<11>;

	ld.param.u64 	%rd4, [_Z38adjust_grad_to_mask_to_subtract_kernelPfPbjj_param_0];
	ld.param.u64 	%rd3, [_Z38adjust_grad_to_mask_to_subtract_kernelPfPbjj_param_1];
	ld.param.u32 	%r2, [_Z38adjust_grad_to_mask_to_subtract_kernelPfPbjj_param_2];
	ld.param.u32 	%r3, [_Z38adjust_grad_to_mask_to_subtract_kernelPfPbjj_param_3];
	cvta.to.global.u64 	%rd1, %rd4;
	mov.u32 	%r4, %ctaid.x;
	shl.b32 	%r5, %r4, 5;
	mov.u32 	%r6, %tid.x;
	add.s32 	%r7, %r5, %r6;
	mov.u32 	%r8, %ctaid.y;
	shl.b32 	%r9, %r8, 5;
	mov.u32 	%r10, %tid.y;
	add.s32 	%r11, %r9, %r10;
	shl.b32 	%r12, %r7, 10;
	add.s32 	%r1, %r11, %r12;
	add.s32 	%r13, %r2, %r3;
	add.s32 	%r14, %r13, 1;
	setp.ge.u32 	%p1, %r7, %r14;
	@%p1 bra 	$L__BB88_2;
	mul.wide.u32 	%rd9, %r1, 4;
	add.s64 	%rd10, %rd1, %rd9;
	mov.b32 	%r16, -1027080192;
	st.global.u32 	[%rd10], %r16;
	bra.uni 	$L__BB88_6;
$L__BB88_2:
	cvta.to.global.u64 	%rd5, %rd3;
	cvt.u64.u32 	%rd6, %r1;
	add.s64 	%rd7, %rd5, %rd6;
	ld.global.u8 	%rs1, [%rd7];
	setp.eq.s16 	%p2, %rs1, 0;
	mul.wide.u32 	%rd8, %r1, 4;
	add.s64 	%rd2, %rd1, %rd8;
	@%p2 bra 	$L__BB88_5;
	ld.global.f32 	%f1, [%rd2];
	setp.geu.f32 	%p3, %f1, 0f00000000;
	@%p3 bra 	$L__BB88_5;
	neg.f32 	%f2, %f1;
	st.global.f32 	[%rd2], %f2;
	bra.uni 	$L__BB88_6;
$L__BB88_5:
	mov.b32 	%r15, -1027080192;
	st.global.u32 	[%rd2], %r15;
$L__BB88_6:
	ret;

}
	// .globl	_Z33minus_100_gradient_checker_kernelPbPjPf
.visible .entry _Z33minus_100_gradient_checker_kernelPbPjPf(
	.param .u64 .ptr .align 1 _Z33minus_100_gradient_checker_kernelPbPjPf_param_0,
	.param .u64 .ptr .align 1 _Z33minus_100_gradient_checker_kernelPbPjPf_param_1,
	.param .u64 .ptr .align 1 _Z33minus_100_gradient_checker_kernelPbPjPf_param_2
)
{
	.reg .pred 	%p<2>;
	.reg .b16 	%rs<2>;
	.reg .b32 	%r<2>;
	.reg .b32 	%f<2>;
	.reg .b64 	%rd<9>;

	ld.param.u64 	%rd1, [_Z33minus_100_gradient_checker_kernelPbPjPf_param_0];
	ld.param.u64 	%rd2, [_Z33minus_100_gradient_checker_kernelPbPjPf_param_1];
	ld.param.u64 	%rd3, [_Z33minus_100_gradient_checker_kernelPbPjPf_param_2];
	cvta.to.global.u64 	%rd4, %rd1;
	cvta.to.global.u64 	%rd5, %rd3;
	cvta.to.global.u64 	%rd6, %rd2;
	ld.global.u32 	%r1, [%rd6];
	mul.wide.u32 	%rd7, %r1, 4;
	add.s64 	%rd8, %rd5, %rd7;
	ld.global.f32 	%f1, [%rd8];
	setp.lt.f32 	%p1, %f1, 0fC1200000;
	selp.u16 	%rs1, 1, 0, %p1;
	st.global.u8 	[%rd4], %rs1;
	ret;

}


// ===== COMPILED SASS (sm_100) =====

	.target	sm_100

	.elftype	@"ET_EXEC"


//--------------------- .note.nv.tkinfo           --------------------------
	.section	.note.nv.tkinfo,"",@"SHT_NOTE"
	.sectionflags	@"SHF_NOTE_NV_TKINFO"
	.tkinfo
        /*0018*/ 	.word	0x00000002
        /*0030*/ 	.string	""
        /*0030*/ 	.string	"ptxas"
        /*0030*/ 	.string	"Cuda compilation tools, release 13.0, V13.0.88"
        /*0030*/ 	.string	"Build cuda_13.0.r13.0/compiler.36424714_0"
        /*0030*/ 	.string	"-arch sm_100 -m 64 "



//--------------------- .note.nv.cuinfo           --------------------------
	.section	.note.nv.cuinfo,"",@"SHT_NOTE"
	.sectionflags	@"SHF_NOTE_NV_CUINFO"
        /*0018*/ 	.short	0x0002
        /*001a*/ 	.short	0x0064
        /*001c*/ 	.short	0x0082
	.zero		2


//--------------------- .nv.info                  --------------------------
	.section	.nv.info,"",@"SHT_CUDA_INFO"
	.align	4


	//----- nvinfo : EIATTR_REGCOUNT
	.align		4
        /*0000*/ 	.byte	0x04, 0x2f
        /*0002*/ 	.short	(.L_11 - .L_10)
	.align		4
.L_10:
        /*0004*/ 	.word	index@(_Z22MatMul_ElemWise_KernelP6float2S0_)
        /*0008*/ 	.word	0x00000016


	//----- nvinfo : EIATTR_FRAME_SIZE
	.align		4
.L_11:
        /*000c*/ 	.byte	0x04, 0x11
        /*000e*/ 	.short	(.L_13 - .L_12)
	.align		4
.L_12:
        /*0010*/ 	.word	index@($__internal_19_$__cuda_sm3x_div_rn_noftz_f32_slowpath)
        /*0014*/ 	.word	0x00000000


	//----- nvinfo : EIATTR_FRAME_SIZE
	.align		4
.L_13:
        /*0018*/ 	.byte	0x04, 0x11
        /*001a*/ 	.short	(.L_15 - .L_14)
	.align		4
.L_14:
        /*001c*/ 	.word	index@(_Z22MatMul_ElemWise_KernelP6float2S0_)
        /*0020*/ 	.word	0x00000000


	//----- nvinfo : EIATTR_REGCOUNT
	.align		4
.L_15:
        /*0024*/ 	.byte	0x04, 0x2f
        /*0026*/ 	.short	(.L_17 - .L_16)
	.align		4
.L_16:
        /*0028*/ 	.word	index@(_Z16_2D_to_1D_kernelP6float2S0_S0_)
        /*002c*/ 	.word	0x0000000c


	//----- nvinfo : EIATTR_FRAME_SIZE
	.align		4
.L_17:
        /*0030*/ 	.byte	0x04, 0x11
        /*0032*/ 	.short	(.L_19 - .L_18)
	.align		4
.L_18:
        /*0034*/ 	.word	index@(_Z16_2D_to_1D_kernelP6float2S0_S0_)
        /*0038*/ 	.word	0x00000000


	//----- nvinfo : EIATTR_REGCOUNT
	.align		4
.L_19:
        /*003c*/ 	.byte	0x04, 0x2f
        /*003e*/ 	.short	(.L_21 - .L_20)
	.align		4
.L_20:
        /*0040*/ 	.word	index@(_Z29_2D_to_1D_kernel_for_gradientPbP6float2S1_S1_)
        /*0044*/ 	.word	0x00000010


	//----- nvinfo : EIATTR_FRAME_SIZE
	.align		4
.L_21:
        /*0048*/ 	.byte	0x04, 0x11
        /*004a*/ 	.short	(.L_23 - .L_22)
	.align		4
.L_22:
        /*004c*/ 	.word	index@(_Z29_2D_to_1D_kernel_for_gradientPbP6float2S1_S1_)
        /*0050*/ 	.word	0x00000000


	//----- nvinfo : EIATTR_REGCOUNT
	.align		4
.L_23:
        /*0054*/ 	.byte	0x04, 0x2f
        /*0056*/ 	.short	(.L_25 - .L_24)
	.align		4
.L_24:
        /*0058*/ 	.word	index@(_Z36_2D_to_1D_kernel_to_compute_gradientP6float2S0_PfPj)
        /*005c*/ 	.word	0x00000010


	//----- nvinfo : EIATTR_FRAME_SIZE
	.align		4
.L_25:
        /*0060*/ 	.byte	0x04, 0x11
        /*0062*/ 	.short	(.L_27 - .L_26)
	.align		4
.L_26:
        /*0064*/ 	.word	index@(_Z36_2D_to_1D_kernel_to_compute_gradientP6float2S0_PfPj)
        /*0068*/ 	.word	0x00000000


	//----- nvinfo : EIATTR_REGCOUNT
	.align		4
.L_27:
        /*006c*/ 	.byte	0x04, 0x2f
        /*006e*/ 	.short	(.L_29 - .L_28)
	.align		4
.L_28:
        /*0070*/ 	.word	index@(_Z25_2D_to_1D_compared_KernelP6float2S0_S0_)
        /*0074*/ 	.word	0x00000016


	//----- nvinfo : EIATTR_FRAME_SIZE
	.align		4
.L_29:
        /*0078*/ 	.byte	0x04, 0x11
        /*007a*/ 	.short	(.L_31 - .L_30)
	.align		4
.L_30:
        /*007c*/ 	.word	index@(_Z25_2D_to_1D_compared_KernelP6float2S0_S0_)
        /*0080*/ 	.word	0x00000000


	//----- nvinfo : EIATTR_REGCOUNT
	.align		4
.L_31:
        /*0084*/ 	.byte	0x04, 0x2f
        /*0086*/ 	.short	(.L_33 - .L_32)
	.align		4
.L_32:
        /*0088*/ 	.word	index@(_Z38_2D_to_1D_compared_for_gradient_KernelPbP6float2S1_S1_j)
        /*008c*/ 	.word	0x00000010


	//----- nvinfo : EIATTR_FRAME_SIZE
	.align		4
.L_33:
        /*0090*/ 	.byte	0x04, 0x11
        /*0092*/ 	.short	(.L_35 - .L_34)
	.align		4
.L_34:
        /*0094*/ 	.word	index@(_Z38_2D_to_1D_compared_for_gradient_KernelPbP6float2S1_S1_j)
        /*0098*/ 	.word	0x00000000


	//----- nvinfo : EIATTR_REGCOUNT
	.align		4
.L_35:
        /*009c*/ 	.byte	0x04, 0x2f
        /*009e*/ 	.short	(.L_37 - .L_36)
	.align		4
.L_36:
        /*00a0*/ 	.word	index@(_Z25sum_squares_reduce_kernelP6float2Pf)
        /*00a4*/ 	.word	0x00000011


	//----- nvinfo : EIATTR_FRAME_SIZE
	.align		4
.L_37:
        /*00a8*/ 	.byte	0x04, 0x11
        /*00aa*/ 	.short	(.L_39 - .L_38)
	.align		4
.L_38:
        /*00ac*/ 	.word	index@(_Z25sum_squares_reduce_kernelP6float2Pf)
        /*00b0*/ 	.word	0x00000000


	//----- nvinfo : EIATTR_REGCOUNT
	.align		4
.L_39:
        /*00b4*/ 	.byte	0x04, 0x2f
        /*00b6*/ 	.short	(.L_41 - .L_40)
	.align		4
.L_40:
        /*00b8*/ 	.word	index@(_Z31sum_squares_reduce_float_kernelPfS_)
        /*00bc*/ 	.word	0x0000000b


	//----- nvinfo : EIATTR_FRAME_SIZE
	.align		4
.L_41:
        /*00c0*/ 	.byte	0x04, 0x11
        /*00c2*/ 	.short	(.L_43 - .L_42)
	.align		4
.L_42:
        /*00c4*/ 	.word	index@(_Z31sum_squares_reduce_float_kernelPfS_)
        /*00c8*/ 	.word	0x00000000


	//----- nvinfo : EIATTR_REGCOUNT
	.align		4
.L_43:
        /*00cc*/ 	.byte	0x04, 0x2f
        /*00ce*/ 	.short	(.L_45 - .L_44)
	.align		4
.L_44:
        /*00d0*/ 	.word	index@(_Z30sum_squares_reduce_real_kernelP6float2S0_)
        /*00d4*/ 	.word	0x00000011


	//----- nvinfo : EIATTR_FRAME_SIZE
	.align		4
.L_45:
        /*00d8*/ 	.byte	0x04, 0x11
        /*00da*/ 	.short	(.L_47 - .L_46)
	.align		4
.L_46:
        /*00dc*/ 	.word	index@(_Z30sum_squares_reduce_real_kernelP6float2S0_)
        /*00e0*/ 	.word	0x00000000


	//----- nvinfo : EIATTR_REGCOUNT
	.align		4
.L_47:
        /*00e4*/ 	.byte	0x04, 0x2f
        /*00e6*/ 	.short	(.L_49 - .L_48)
	.align		4
.L_48:
        /*00e8*/ 	.word	index@(_Z36sum_indicators_squared_reduce_kernelPfS_j)
        /*00ec*/ 	.word	0x00000010


	//----- nvinfo : EIATTR_FRAME_SIZE
	.align		4
.L_49:
        /*00f0*/ 	.byte	0x04, 0x11
        /*00f2*/ 	.short	(.L_51 - .L_50)
	.align		4
.L_50:
        /*00f4*/ 	.word	index@(_Z36sum_indicators_squared_reduce_kernelPfS_j)
        /*00f8*/ 	.word	0x00000000


	//----- nvinfo : EIATTR_REGCOUNT
	.align		4
.L_51:
        /*00fc*/ 	.byte	0x04, 0x2f
        /*00fe*/ 	.short	(.L_53 - .L_52)
	.align		4
.L_52:
        /*0100*/ 	.word	index@(_Z29sum_squares_reduce_w_b_kernelPfS_S_PjS_S_j)
        /*0104*/ 	.word	0x00000016


	//----- nvinfo : EIATTR_FRAME_SIZE
	.align		4
.L_53:
        /*0108*/ 	.byte	0x04, 0x11
        /*010a*/ 	.short	(.L_55 - .L_54)
	.align		4
.L_54:
        /*010c*/ 	.word	index@(_Z29sum_squares_reduce_w_b_kernelPfS_S_PjS_S_j)
        /*0110*/ 	.word	0x00000000


	//----- nvinfo : EIATTR_REGCOUNT
	.align		4
.L_55:
        /*0114*/ 	.byte	0x04, 0x2f
        /*0116*/ 	.short	(.L_57 - .L_56)
	.align		4
.L_56:
        /*0118*/ 	.word	index@(_Z29residual_normalization_kernelP6float2PfS0_)
        /*011c*/ 	.word	0x00000012


	//----- nvinfo : EIATTR_FRAME_SIZE
	.align		4
.L_57:
        /*0120*/ 	.byte	0x04, 0x11
        /*0122*/ 	.short	(.L_59 - .L_58)
	.align		4
.L_58:
        /*0124*/ 	.word	index@($__internal_18_$__cuda_sm3x_div_rn_noftz_f32_slowpath)
        /*0128*/ 	.word	0x00000000


	//----- nvinfo : EIATTR_FRAME_SIZE
	.align		4
.L_59:
        /*012c*/ 	.byte	0x04, 0x11
        /*012e*/ 	.short	(.L_61 - .L_60)
	.align		4
.L_60:
        /*0130*/ 	.word	index@(_Z29residual_normalization_kernelP6float2PfS0_)
        /*0134*/ 	.word	0x00000000


	//----- nvinfo : EIATTR_REGCOUNT
	.align		4
.L_61:
        /*0138*/ 	.byte	0x04, 0x2f
        /*013a*/ 	.short	(.L_63 - .L_62)
	.align		4
.L_62:
        /*013c*/ 	.word	index@(_Z22extend_by_zeros_kernelPbP6float2S1_)
        /*0140*/ 	.word	0x0000000c


	//----- nvinfo : EIATTR_FRAME_SIZE
	.align		4
.L_63:
        /*0144*/ 	.byte	0x04, 0x11
        /*0146*/ 	.short	(.L_65 - .L_64)
	.align		4
.L_64:
        /*0148*/ 	.word	index@(_Z22extend_by_zeros_kernelPbP6float2S1_)
        /*014c*/ 	.word	0x00000000


	//----- nvinfo : EIATTR_REGCOUNT
	.align		4
.L_65:
        /*0150*/ 	.byte	0x04, 0x2f
        /*0152*/ 	.short	(.L_67 - .L_66)
	.align		4
.L_66:
        /*0154*/ 	.word	index@(_Z35extend_by_zeros_for_gradient_kernelP6float2S0_)
        /*0158*/ 	.word	0x0000000c


	//----- nvinfo : EIATTR_FRAME_SIZE
	.align		4
.L_67:
        /*015c*/ 	.byte	0x04, 0x11
        /*015e*/ 	.short	(.L_69 - .L_68)
	.align		4
.L_68:
        /*0160*/ 	.word	index@(_Z35extend_by_zeros_for_gradient_kernelP6float2S0_)
        /*0164*/ 	.word	0x00000000


	//----- nvinfo : EIATTR_REGCOUNT
	.align		4
.L_69:
        /*0168*/ 	.byte	0x04, 0x2f
        /*016a*/ 	.short	(.L_71 - .L_70)
	.align		4
.L_70:
        /*016c*/ 	.word	index@(_Z26inner_product_float_kernelP6float2S0_S0_)
        /*0170*/ 	.word	0x0000000d


	//----- nvinfo : EIATTR_FRAME_SIZE
	.align		4
.L_71:
        /*0174*/ 	.byte	0x04, 0x11
        /*0176*/ 	.short	(.L_73 - .L_72)
	.align		4
.L_72:
        /*0178*/ 	.word	index@(_Z26inner_product_float_kernelP6float2S0_S0_)
        /*017c*/ 	.word	0x00000000


	//----- nvinfo : EIATTR_REGCOUNT
	.align		4
.L_73:
        /*0180*/ 	.byte	0x04, 0x2f
        /*0182*/ 	.short	(.L_75 - .L_74)
	.align		4
.L_74:
        /*0184*/ 	.word	index@(_Z13resize_kernelP6float2jjjS0_)
        /*0188*/ 	.word	0x0000000c


	//----- nvinfo : EIATTR_FRAME_SIZE
	.align		4
.L_75:
        /*018c*/ 	.byte	0x04, 0x11
        /*018e*/ 	.short	(.L_77 - .L_76)
	.align		4
.L_76:
        /*0190*/ 	.word	index@(_Z13resize_kernelP6float2jjjS0_)
        /*0194*/ 	.word	0x00000000


	//----- nvinfo : EIATTR_REGCOUNT
	.align		4
.L_77:
        /*0198*/ 	.byte	0x04, 0x2f
        /*019a*/ 	.short	(.L_79 - .L_78)
	.align		4
.L_78:
        /*019c*/ 	.word	index@(_Z20Jtotal_resize_kernelP6float2jS0_)
        /*01a0*/ 	.word	0x0000000a


	//----- nvinfo : EIATTR_FRAME_SIZE
	.align		4
.L_79:
        /*01a4*/ 	.byte	0x04, 0x11
        /*01a6*/ 	.short	(.L_81 - .L_80)
	.align		4
.L_80:
        /*01a8*/ 	.word	index@(_Z20Jtotal_resize_kernelP6float2jS0_)
        /*01ac*/ 	.word	0x00000000


	//----- nvinfo : EIATTR_REGCOUNT
	.align		4
.L_81:
        /*01b0*/ 	.byte	0x04, 0x2f
        /*01b2*/ 	.short	(.L_83 - .L_82)
	.align		4
.L_82:
        /*01b4*/ 	.word	index@(_Z22weight_subtract_kernelP6float2S0_S0_)
        /*01b8*/ 	.word	0x0000000e


	//----- nvinfo : EIATTR_FRAME_SIZE
	.align		4
.L_83:
        /*01bc*/ 	.byte	0x04, 0x11
        /*01be*/ 	.short	(.L_85 - .L_84)
	.align		4
.L_84:
        /*01c0*/ 	.word	index@(_Z22weight_subtract_kernelP6float2S0_S0_)
        /*01c4*/ 	.word	0x00000000


	//----- nvinfo : EIATTR_REGCOUNT
	.align		4
.L_85:
        /*01c8*/ 	.byte	0x04, 0x2f
        /*01ca*/ 	.short	(.L_87 - .L_86)
	.align		4
.L_86:
        /*01cc*/ 	.word	index@(_Z20weight_divide_kernelP6float2S0_S0_)
        /*01d0*/ 	.word	0x00000012


	//----- nvinfo : EIATTR_FRAME_SIZE
	.align		4
.L_87:
        /*01d4*/ 	.byte	0x04, 0x11
        /*01d6*/ 	.short	(.L_89 - .L_88)
	.align		4
.L_88:
        /*01d8*/ 	.word	index@($__internal_17_$__cuda_sm3x_div_rn_noftz_f32_slowpath)
        /*01dc*/ 	.word	0x00000000


	//----- nvinfo : EIATTR_FRAME_SIZE
	.align		4
.L_89:
        /*01e0*/ 	.byte	0x04, 0x11
        /*01e2*/ 	.short	(.L_91 - .L_90)
	.align		4
.L_90:
        /*01e4*/ 	.word	index@(_Z20weight_divide_kernelP6float2S0_S0_)
        /*01e8*/ 	.word	0x00000000


	//----- nvinfo : EIATTR_REGCOUNT
	.align		4
.L_91:
        /*01ec*/ 	.byte	0x04, 0x2f
        /*01ee*/ 	.short	(.L_93 - .L_92)
	.align		4
.L_92:
        /*01f0*/ 	.word	index@(_Z17sqrt_float_kernelPf)
        /*01f4*/ 	.word	0x00000008


	//----- nvinfo : EIATTR_FRAME_SIZE
	.align		4
.L_93:
        /*01f8*/ 	.byte	0x04, 0x11
        /*01fa*/ 	.short	(.L_95 - .L_94)
	.align		4
.L_94:
        /*01fc*/ 	.word	index@($__internal_16_$__cuda_sm20_sqrt_rn_f32_slowpath)
        /*0200*/ 	.word	0x00000000


	//----- nvinfo : EIATTR_FRAME_SIZE
	.align		4
.L_95:
        /*0204*/ 	.byte	0x04, 0x11
        /*0206*/ 	.short	(.L_97 - .L_96)
	.align		4
.L_96:
        /*0208*/ 	.word	index@(_Z17sqrt_float_kernelPf)
        /*020c*/ 	.word	0x00000000


	//----- nvinfo : EIATTR_REGCOUNT
	.align		4
.L_97:
        /*0210*/ 	.byte	0x04, 0x2f
        /*0212*/ 	.short	(.L_99 - .L_98)
	.align		4
.L_98:
        /*0214*/ 	.word	index@(_Z16sqrt_real_kernelP6float2)
        /*0218*/ 	.word	0x00000009


	//----- nvinfo : EIATTR_FRAME_SIZE
	.align		4
.L_99:
        /*021c*/ 	.byte	0x04, 0x11
        /*021e*/ 	.short	(.L_101 - .L_100)
	.align		4
.L_100:
        /*0220*/ 	.word	index@($__internal_15_$__cuda_sm20_sqrt_rn_f32_slowpath)
        /*0224*/ 	.word	0x00000000


	//----- nvinfo : EIATTR_FRAME_SIZE
	.align		4
.L_101:
        /*0228*/ 	.byte	0x04, 0x11
        /*022a*/ 	.short	(.L_103 - .L_102)
	.align		4
.L_102:
        /*022c*/ 	.word	index@(_Z16sqrt_real_kernelP6float2)
        /*0230*/ 	.word	0x00000000


	//----- nvinfo : EIATTR_REGCOUNT
	.align		4
.L_103:
        /*0234*/ 	.byte	0x04, 0x2f
        /*0236*/ 	.short	(.L_105 - .L_104)
	.align		4
.L_104:
        /*0238*/ 	.word	index@(_Z28residual_vs_tolerance_kernelPfPbf)
        /*023c*/ 	.word	0x0000000a


	//----- nvinfo : EIATTR_FRAME_SIZE
	.align		4
.L_105:
        /*0240*/ 	.byte	0x04, 0x11
        /*0242*/ 	.short	(.L_107 - .L_106)
	.align		4
.L_106:
        /*0244*/ 	.word	index@(_Z28residual_vs_tolerance_kernelPfPbf)
        /*0248*/ 	.word	0x00000000


	//----- nvinfo : EIATTR_REGCOUNT
	.align		4
.L_107:
        /*024c*/ 	.byte	0x04, 0x2f
        /*024e*/ 	.short	(.L_109 - .L_108)
	.align		4
.L_108:
        /*0250*/ 	.word	index@(_Z16dublicate_kernelP6float2S0_)
        /*0254*/ 	.word	0x0000000a


	//----- nvinfo : EIATTR_FRAME_SIZE
	.align		4
.L_109:
        /*0258*/ 	.byte	0x04, 0x11
        /*025a*/ 	.short	(.L_111 - .L_110)
	.align		4
.L_110:
        /*025c*/ 	.word	index@(_Z16dublicate_kernelP6float2S0_)
        /*0260*/ 	.word	0x00000000


	//----- nvinfo : EIATTR_REGCOUNT
	.align		4
.L_111:
        /*0264*/ 	.byte	0x04, 0x2f
        /*0266*/ 	.short	(.L_113 - .L_112)
	.align		4
.L_112:
        /*0268*/ 	.word	index@(_Z21dublicate_mask_kernelPbS_)
        /*026c*/ 	.word	0x00000008


	//----- nvinfo : EIATTR_FRAME_SIZE
	.align		4
.L_113:
        /*0270*/ 	.byte	0x04, 0x11
        /*0272*/ 	.short	(.L_115 - .L_114)
	.align		4
.L_114:
        /*0274*/ 	.word	index@(_Z21dublicate_mask_kernelPbS_)
        /*0278*/ 	.word	0x00000000


	//----- nvinfo : EIATTR_REGCOUNT
	.align		4
.L_115:
        /*027c*/ 	.byte	0x04, 0x2f
        /*027e*/ 	.short	(.L_117 - .L_116)
	.align		4
.L_116:
        /*0280*/ 	.word	index@(_Z28check_mask_difference_kernelPbS_Pj)
        /*0284*/ 	.word	0x00000008


	//----- nvinfo : EIATTR_FRAME_SIZE
	.align		4
.L_117:
        /*0288*/ 	.byte	0x04, 0x11
        /*028a*/ 	.short	(.L_119 - .L_118)
	.align		4
.L_118:
        /*028c*/ 	.word	index@(_Z28check_mask_difference_kernelPbS_Pj)
        /*0290*/ 	.word	0x00000000


	//----- nvinfo : EIATTR_REGCOUNT
	.align		4
.L_119:
        /*0294*/ 	.byte	0x04, 0x2f
        /*0296*/ 	.short	(.L_121 - .L_120)
	.align		4
.L_120:
        /*0298*/ 	.word	index@(_Z16transpose_kernelP6float2j)
        /*029c*/ 	.word	0x00000010


	//----- nvinfo : EIATTR_FRAME_SIZE
	.align		4
.L_121:
        /*02a0*/ 	.byte	0x04, 0x11
        /*02a2*/ 	.short	(.L_123 - .L_122)
	.align		4
.L_122:
        /*02a4*/ 	.word	index@(_Z16transpose_kernelP6float2j)
        /*02a8*/ 	.word	0x00000000


	//----- nvinfo : EIATTR_REGCOUNT
	.align		4
.L_123:
        /*02ac*/ 	.byte	0x04, 0x2f
        /*02ae*/ 	.short	(.L_125 - .L_124)
	.align		4
.L_124:
        /*02b0*/ 	.word	index@(_Z9init_maskPb)
        /*02b4*/ 	.word	0x00000008


	//----- nvinfo : EIATTR_FRAME_SIZE
	.align		4
.L_125:
        /*02b8*/ 	.byte	0x04, 0x11
        /*02ba*/ 	.short	(.L_127 - .L_126)
	.align		4
.L_126:
        /*02bc*/ 	.word	index@(_Z9init_maskPb)
        /*02c0*/ 	.word	0x00000000


	//----- nvinfo : EIATTR_REGCOUNT
	.align		4
.L_127:
        /*02c4*/ 	.byte	0x04, 0x2f
        /*02c6*/ 	.short	(.L_129 - .L_128)
	.align		4
.L_128:
        /*02c8*/ 	.word	index@(_Z16init_mask_kernelPb)
        /*02cc*/ 	.word	0x00000008


	//----- nvinfo : EIATTR_FRAME_SIZE
	.align		4
.L_129:
        /*02d0*/ 	.byte	0x04, 0x11
        /*02d2*/ 	.short	(.L_131 - .L_130)
	.align		4
.L_130:
        /*02d4*/ 	.word	index@(_Z16init_mask_kernelPb)
        /*02d8*/ 	.word	0x00000000


	//----- nvinfo : EIATTR_REGCOUNT
	.align		4
.L_131:
        /*02dc*/ 	.byte	0x04, 0x2f
        /*02de*/ 	.short	(.L_133 - .L_132)
	.align		4
.L_132:
        /*02e0*/ 	.word	index@(_Z36create_Givens_rotation_matrix_kernelP6float2S0_)
        /*02e4*/ 	.word	0x00000012


	//----- nvinfo : EIATTR_FRAME_SIZE
	.align		4
.L_133:
        /*02e8*/ 	.byte	0x04, 0x11
        /*02ea*/ 	.short	(.L_135 - .L_134)
	.align		4
.L_134:
        /*02ec*/ 	.word	index@($__internal_14_$__cuda_sm3x_div_rn_noftz_f32_slowpath)
        /*02f0*/ 	.word	0x00000000


	//----- nvinfo : EIATTR_FRAME_SIZE
	.align		4
.L_135:
        /*02f4*/ 	.byte	0x04, 0x11
        /*02f6*/ 	.short	(.L_137 - .L_136)
	.align		4
.L_136:
        /*02f8*/ 	.word	index@($__internal_13_$__cuda_sm20_sqrt_rn_f32_slowpath)
        /*02fc*/ 	.word	0x00000000


	//----- nvinfo : EIATTR_FRAME_SIZE
	.align		4
.L_137:
        /*0300*/ 	.byte	0x04, 0x11
        /*0302*/ 	.short	(.L_139 - .L_138)
	.align		4
.L_138:
        /*0304*/ 	.word	index@(_Z36create_Givens_rotation_matrix_kernelP6float2S0_)
        /*0308*/ 	.word	0x00000000


	//----- nvinfo : EIATTR_REGCOUNT
	.align		4
.L_139:
        /*030c*/ 	.byte	0x04, 0x2f
        /*030e*/ 	.short	(.L_141 - .L_140)
	.align		4
.L_140:
        /*0310*/ 	.word	index@(_Z13get_cc_kernelP6float2S0_Pf)
        /*0314*/ 	.word	0x0000000e


	//----- nvinfo : EIATTR_FRAME_SIZE
	.align		4
.L_141:
        /*0318*/ 	.byte	0x04, 0x11
        /*031a*/ 	.short	(.L_143 - .L_142)
	.align		4
.L_142:
        /*031c*/ 	.word	index@(_Z13get_cc_kernelP6float2S0_Pf)
        /*0320*/ 	.word	0x00000000


	//----- nvinfo : EIATTR_REGCOUNT
	.align		4
.L_143:
        /*0324*/ 	.byte	0x04, 0x2f
        /*0326*/ 	.short	(.L_145 - .L_144)
	.align		4
.L_144:
        /*0328*/ 	.word	index@(_Z20next_residual_kernelP6float2PfS1_)
        /*032c*/ 	.word	0x00000010


	//----- nvinfo : EIATTR_FRAME_SIZE
	.align		4
.L_145:
        /*0330*/ 	.byte	0x04, 0x11
        /*0332*/ 	.short	(.L_147 - .L_146)
	.align		4
.L_146:
        /*0334*/ 	.word	index@($__internal_12_$__cuda_sm20_sqrt_rn_f32_slowpath)
        /*0338*/ 	.word	0x00000000


	//----- nvinfo : EIATTR_FRAME_SIZE
	.align		4
.L_147:
        /*033c*/ 	.byte	0x04, 0x11
        /*033e*/ 	.short	(.L_149 - .L_148)
	.align		4
.L_148:
        /*0340*/ 	.word	index@(_Z20next_residual_kernelP6float2PfS1_)
        /*0344*/ 	.word	0x00000000


	//----- nvinfo : EIATTR_REGCOUNT
	.align		4
.L_149:
        /*0348*/ 	.byte	0x04, 0x2f
        /*034a*/ 	.short	(.L_151 - .L_150)
	.align		4
.L_150:
        /*034c*/ 	.word	index@(_Z16rearrange_kernelP6float2Pi)
        /*0350*/ 	.word	0x0000000e


	//----- nvinfo : EIATTR_FRAME_SIZE
	.align		4
.L_151:
        /*0354*/ 	.byte	0x04, 0x11
        /*0356*/ 	.short	(.L_153 - .L_152)
	.align		4
.L_152:
        /*0358*/ 	.word	index@(_Z16rearrange_kernelP6float2Pi)
        /*035c*/ 	.word	0x00000000


	//----- nvinfo : EIATTR_REGCOUNT
	.align		4
.L_153:
        /*0360*/ 	.byte	0x04, 0x2f
        /*0362*/ 	.short	(.L_155 - .L_154)
	.align		4
.L_154:
        /*0364*/ 	.word	index@(_Z23get_new_solution_kernelP6float2S0_)
        /*0368*/ 	.word	0x00000013


	//----- nvinfo : EIATTR_FRAME_SIZE
	.align		4
.L_155:
        /*036c*/ 	.byte	0x04, 0x11
        /*036e*/ 	.short	(.L_157 - .L_156)
	.align		4
.L_156:
        /*0370*/ 	.word	index@($__internal_11_$__cuda_sm3x_div_rn_noftz_f32_slowpath)
        /*0374*/ 	.word	0x00000000


	//----- nvinfo : EIATTR_FRAME_SIZE
	.align		4
.L_157:
        /*0378*/ 	.byte	0x04, 0x11
        /*037a*/ 	.short	(.L_159 - .L_158)
	.align		4
.L_158:
        /*037c*/ 	.word	index@(_Z23get_new_solution_kernelP6float2S0_)
        /*0380*/ 	.word	0x00000000


	//----- nvinfo : EIATTR_REGCOUNT
	.align		4
.L_159:
        /*0384*/ 	.byte	0x04, 0x2f
        /*0386*/ 	.short	(.L_161 - .L_160)
	.align		4
.L_160:
        /*0388*/ 	.word	index@(_Z19get_solution_kernelP6float2S0_S0_)
        /*038c*/ 	.word	0x00000010


	//----- nvinfo : EIATTR_FRAME_SIZE
	.align		4
.L_161:
        /*0390*/ 	.byte	0x04, 0x11
        /*0392*/ 	.short	(.L_163 - .L_162)
	.align		4
.L_162:
        /*0394*/ 	.word	index@(_Z19get_solution_kernelP6float2S0_S0_)
        /*0398*/ 	.word	0x00000000


	//----- nvinfo : EIATTR_REGCOUNT
	.align		4
.L_163:
        /*039c*/ 	.byte	0x04, 0x2f
        /*039e*/ 	.short	(.L_165 - .L_164)
	.align		4
.L_164:
        /*03a0*/ 	.word	index@(_Z10add_kernelP6float2S0_S0_)
        /*03a4*/ 	.word	0x00000010


	//----- nvinfo : EIATTR_FRAME_SIZE
	.align		4
.L_165:
        /*03a8*/ 	.byte	0x04, 0x11
        /*03aa*/ 	.short	(.L_167 - .L_166)
	.align		4
.L_166:
        /*03ac*/ 	.word	index@(_Z10add_kernelP6float2S0_S0_)
        /*03b0*/ 	.word	0x00000000


	//----- nvinfo : EIATTR_REGCOUNT
	.align		4
.L_167:
        /*03b4*/ 	.byte	0x04, 0x2f
        /*03b6*/ 	.short	(.L_169 - .L_168)
	.align		4
.L_168:
        /*03b8*/ 	.word	index@(_Z14init_x0_kernelP6float2)
        /*03bc*/ 	.word	0x00000015


	//----- nvinfo : EIATTR_FRAME_SIZE
	.align		4
.L_169:
        /*03c0*/ 	.byte	0x04, 0x11
        /*03c2*/ 	.short	(.L_171 - .L_170)
	.align		4
.L_170:
        /*03c4*/ 	.word	index@(_Z14init_x0_kernelP6float2)
        /*03c8*/ 	.word	0x00000000


	//----- nvinfo : EIATTR_REGCOUNT
	.align		4
.L_171:
        /*03cc*/ 	.byte	0x04, 0x2f
        /*03ce*/ 	.short	(.L_173 - .L_172)
	.align		4
.L_172:
        /*03d0*/ 	.word	index@(_Z22init_x0_by_ones_kernelP6float2)
        /*03d4*/ 	.word	0x0000000a


	//----- nvinfo : EIATTR_FRAME_SIZE
	.align		4
.L_173:
        /*03d8*/ 	.byte	0x04, 0x11
        /*03da*/ 	.short	(.L_175 - .L_174)
	.align		4
.L_174:
        /*03dc*/ 	.word	index@(_Z22init_x0_by_ones_kernelP6float2)
        /*03e0*/ 	.word	0x00000000


	//----- nvinfo : EIATTR_REGCOUNT
	.align		4
.L_175:
        /*03e4*/ 	.byte	0x04, 0x2f
        /*03e6*/ 	.short	(.L_177 - .L_176)
	.align		4
.L_176:
        /*03e8*/ 	.word	index@(_Z21init_random_x0_kernelP6float2)
        /*03ec*/ 	.word	0x00000014


	//----- nvinfo : EIATTR_FRAME_SIZE
	.align		4
.L_177:
        /*03f0*/ 	.byte	0x04, 0x11
        /*03f2*/ 	.short	(.L_179 - .L_178)
	.align		4
.L_178:
        /*03f4*/ 	.word	index@(_Z21init_random_x0_kernelP6float2)
        /*03f8*/ 	.word	0x00000000


	//----- nvinfo : EIATTR_REGCOUNT
	.align		4
.L_179:
        /*03fc*/ 	.byte	0x04, 0x2f
        /*03fe*/ 	.short	(.L_181 - .L_180)
	.align		4
.L_180:
        /*0400*/ 	.word	index@(_Z22dublicate_float_kernelPfS_)
        /*0404*/ 	.word	0x0000000a


	//----- nvinfo : EIATTR_FRAME_SIZE
	.align		4
.L_181:
        /*0408*/ 	.byte	0x04, 0x11
        /*040a*/ 	.short	(.L_183 - .L_182)
	.align		4
.L_182:
        /*040c*/ 	.word	index@(_Z22dublicate_float_kernelPfS_)
        /*0410*/ 	.word	0x00000000


	//----- nvinfo : EIATTR_REGCOUNT
	.align		4
.L_183:
        /*0414*/ 	.byte	0x04, 0x2f
        /*0416*/ 	.short	(.L_185 - .L_184)
	.align		4
.L_184:
        /*0418*/ 	.word	index@(_Z29dublicate_unsigned_int_kernelPjS_)
        /*041c*/ 	.word	0x0000000a


	//----- nvinfo : EIATTR_FRAME_SIZE
	.align		4
.L_185:
        /*0420*/ 	.byte	0x04, 0x11
        /*0422*/ 	.short	(.L_187 - .L_186)
	.align		4
.L_186:
        /*0424*/ 	.word	index@(_Z29dublicate_unsigned_int_kernelPjS_)
        /*0428*/ 	.word	0x00000000


	//----- nvinfo : EIATTR_REGCOUNT
	.align		4
.L_187:
        /*042c*/ 	.byte	0x04, 0x2f
        /*042e*/ 	.short	(.L_189 - .L_188)
	.align		4
.L_188:
        /*0430*/ 	.word	index@(_Z26Green_matrix_create_KernelP6float2)
        /*0434*/ 	.word	0x00000014


	//----- nvinfo : EIATTR_FRAME_SIZE
	.align		4
.L_189:
        /*0438*/ 	.byte	0x04, 0x11
        /*043a*/ 	.short	(.L_191 - .L_190)
	.align		4
.L_190:
        /*043c*/ 	.word	index@($__internal_10_$__cuda_sm20_sqrt_rn_f32_slowpath)
        /*0440*/ 	.word	0x00000020


	//----- nvinfo : EIATTR_FRAME_SIZE
	.align		4
.L_191:
        /*0444*/ 	.byte	0x04, 0x11
        /*0446*/ 	.short	(.L_193 - .L_192)
	.align		4
.L_192:
        /*0448*/ 	.word	index@(_Z26Green_matrix_create_KernelP6float2)
        /*044c*/ 	.word	0x00000020


	//----- nvinfo : EIATTR_REGCOUNT
	.align		4
.L_193:
        /*0450*/ 	.byte	0x04, 0x2f
        /*0452*/ 	.short	(.L_195 - .L_194)
	.align		4
.L_194:
        /*0454*/ 	.word	index@(_Z29fill_exclusion_zone_kernel_v1PbS_j)
        /*0458*/ 	.word	0x00000014


	//----- nvinfo : EIATTR_FRAME_SIZE
	.align		4
.L_195:
        /*045c*/ 	.byte	0x04, 0x11
        /*045e*/ 	.short	(.L_197 - .L_196)
	.align		4
.L_196:
        /*0460*/ 	.word	index@(_Z29fill_exclusion_zone_kernel_v1PbS_j)
        /*0464*/ 	.word	0x00000000


	//----- nvinfo : EIATTR_REGCOUNT
	.align		4
.L_197:
        /*0468*/ 	.byte	0x04, 0x2f
        /*046a*/ 	.short	(.L_199 - .L_198)
	.align		4
.L_198:
        /*046c*/ 	.word	index@(_Z29fill_exclusion_zone_kernel_v2PbS_Pjj)
        /*0470*/ 	.word	0x0000001d


	//----- nvinfo : EIATTR_FRAME_SIZE
	.align		4
.L_199:
        /*0474*/ 	.byte	0x04, 0x11
        /*0476*/ 	.short	(.L_201 - .L_200)
	.align		4
.L_200:
        /*0478*/ 	.word	index@(_Z29fill_exclusion_zone_kernel_v2PbS_Pjj)
        /*047c*/ 	.word	0x00000000


	//----- nvinfo : EIATTR_REGCOUNT
	.align		4
.L_201:
        /*0480*/ 	.byte	0x04, 0x2f
        /*0482*/ 	.short	(.L_203 - .L_202)
	.align		4
.L_202:
        /*0484*/ 	.word	index@(_Z23min_reduce_first_kernelPbPj)
        /*0488*/ 	.word	0x0000000c


	//----- nvinfo : EIATTR_FRAME_SIZE
	.align		4
.L_203:
        /*048c*/ 	.byte	0x04, 0x11
        /*048e*/ 	.short	(.L_205 - .L_204)
	.align		4
.L_204:
        /*0490*/ 	.word	index@(_Z23min_reduce_first_kernelPbPj)
        /*0494*/ 	.word	0x00000000


	//----- nvinfo : EIATTR_REGCOUNT
	.align		4
.L_205:
        /*0498*/ 	.byte	0x04, 0x2f
        /*049a*/ 	.short	(.L_207 - .L_206)
	.align		4
.L_206:
        /*049c*/ 	.word	index@(_Z24min_reduce_second_kernelPj)
        /*04a0*/ 	.word	0x0000000c


	//----- nvinfo : EIATTR_FRAME_SIZE
	.align		4
.L_207:
        /*04a4*/ 	.byte	0x04, 0x11
        /*04a6*/ 	.short	(.L_209 - .L_208)
	.align		4
.L_208:
        /*04a8*/ 	.word	index@(_Z24min_reduce_second_kernelPj)
        /*04ac*/ 	.word	0x00000000


	//----- nvinfo : EIATTR_REGCOUNT
	.align		4
.L_209:
        /*04b0*/ 	.byte	0x04, 0x2f
        /*04b2*/ 	.short	(.L_211 - .L_210)
	.align		4
.L_210:
        /*04b4*/ 	.word	index@(_Z26max_reduce_first_kernel_v1P6float2Pf)
        /*04b8*/ 	.word	0x00000011


	//----- nvinfo : EIATTR_FRAME_SIZE
	.align		4
.L_211:
        /*04bc*/ 	.byte	0x04, 0x11
        /*04be*/ 	.short	(.L_213 - .L_212)
	.align		4
.L_212:
        /*04c0*/ 	.word	index@($__internal_9_$__cuda_sm20_sqrt_rn_f32_slowpath)
        /*04c4*/ 	.word	0x00000000


	//----- nvinfo : EIATTR_FRAME_SIZE
	.align		4
.L_213:
        /*04c8*/ 	.byte	0x04, 0x11
        /*04ca*/ 	.short	(.L_215 - .L_214)
	.align		4
.L_214:
        /*04cc*/ 	.word	index@(_Z26max_reduce_first_kernel_v1P6float2Pf)
        /*04d0*/ 	.word	0x00000000


	//----- nvinfo : EIATTR_REGCOUNT
	.align		4
.L_215:
        /*04d4*/ 	.byte	0x04, 0x2f
        /*04d6*/ 	.short	(.L_217 - .L_216)
	.align		4
.L_216:
        /*04d8*/ 	.word	index@(_Z27max_reduce_second_kernel_v1Pf)
        /*04dc*/ 	.word	0x0000000c


	//----- nvinfo : EIATTR_FRAME_SIZE
	.align		4
.L_217:
        /*04e0*/ 	.byte	0x04, 0x11
        /*04e2*/ 	.short	(.L_219 - .L_218)
	.align		4
.L_218:
        /*04e4*/ 	.word	index@(_Z27max_reduce_second_kernel_v1Pf)
        /*04e8*/ 	.word	0x00000000


	//----- nvinfo : EIATTR_REGCOUNT
	.align		4
.L_219:
        /*04ec*/ 	.byte	0x04, 0x2f
        /*04ee*/ 	.short	(.L_221 - .L_220)
	.align		4
.L_220:
        /*04f0*/ 	.word	index@(_Z26max_reduce_first_kernel_v2PbP6float2Pf)
        /*04f4*/ 	.word	0x00000011


	//----- nvinfo : EIATTR_FRAME_SIZE
	.align		4
.L_221:
        /*04f8*/ 	.byte	0x04, 0x11
        /*04fa*/ 	.short	(.L_223 - .L_222)
	.align		4
.L_222:
        /*04fc*/ 	.word	index@($__internal_8_$__cuda_sm20_sqrt_rn_f32_slowpath)
        /*0500*/ 	.word	0x00000000


	//----- nvinfo : EIATTR_FRAME_SIZE
	.align		4
.L_223:
        /*0504*/ 	.byte	0x04, 0x11
        /*0506*/ 	.short	(.L_225 - .L_224)
	.align		4
.L_224:
        /*0508*/ 	.word	index@(_Z26max_reduce_first_kernel_v2PbP6float2Pf)
        /*050c*/ 	.word	0x00000000


	//----- nvinfo : EIATTR_REGCOUNT
	.align		4
.L_225:
        /*0510*/ 	.byte	0x04, 0x2f
        /*0512*/ 	.short	(.L_227 - .L_226)
	.align		4
.L_226:
        /*0514*/ 	.word	index@(_Z27max_reduce_second_kernel_v2Pf)
        /*0518*/ 	.word	0x0000000c


	//----- nvinfo : EIATTR_FRAME_SIZE
	.align		4
.L_227:
        /*051c*/ 	.byte	0x04, 0x11
        /*051e*/ 	.short	(.L_229 - .L_228)
	.align		4
.L_228:
        /*0520*/ 	.word	index@(_Z27max_reduce_second_kernel_v2Pf)
        /*0524*/ 	.word	0x00000000


	//----- nvinfo : EIATTR_REGCOUNT
	.align		4
.L_229:
        /*0528*/ 	.byte	0x04, 0x2f
        /*052a*/ 	.short	(.L_231 - .L_230)
	.align		4
.L_230:
        /*052c*/ 	.word	index@(_Z26max_reduce_first_kernel_v3PjP6float2Pf)
        /*0530*/ 	.word	0x00000013


	//----- nvinfo : EIATTR_FRAME_SIZE
	.align		4
.L_231:
        /*0534*/ 	.byte	0x04, 0x11
        /*0536*/ 	.short	(.L_233 - .L_232)
	.align		4
.L_232:
        /*0538*/ 	.word	index@($__internal_7_$__cuda_sm20_sqrt_rn_f32_slowpath)
        /*053c*/ 	.word	0x00000000


	//----- nvinfo : EIATTR_FRAME_SIZE
	.align		4
.L_233:
        /*0540*/ 	.byte	0x04, 0x11
        /*0542*/ 	.short	(.L_235 - .L_234)
	.align		4
.L_234:
        /*0544*/ 	.word	index@(_Z26max_reduce_first_kernel_v3PjP6float2Pf)
        /*0548*/ 	.word	0x00000000


	//----- nvinfo : EIATTR_REGCOUNT
	.align		4
.L_235:
        /*054c*/ 	.byte	0x04, 0x2f
        /*054e*/ 	.short	(.L_237 - .L_236)
	.align		4
.L_236:
        /*0550*/ 	.word	index@(_Z27max_reduce_second_kernel_v3Pf)
        /*0554*/ 	.word	0x0000000c


	//----- nvinfo : EIATTR_FRAME_SIZE
	.align		4
.L_237:
        /*0558*/ 	.byte	0x04, 0x11
        /*055a*/ 	.short	(.L_239 - .L_238)
	.align		4
.L_238:
        /*055c*/ 	.word	index@(_Z27max_reduce_second_kernel_v3Pf)
        /*0560*/ 	.word	0x00000000


	//----- nvinfo : EIATTR_REGCOUNT
	.align		4
.L_239:
        /*0564*/ 	.byte	0x04, 0x2f
        /*0566*/ 	.short	(.L_241 - .L_240)
	.align		4
.L_240:
        /*0568*/ 	.word	index@(_Z26min_norm_reduce_w_b_kernelPfS_S_Pbf)
        /*056c*/ 	.word	0x0000000c


	//----- nvinfo : EIATTR_FRAME_SIZE
	.align		4
.L_241:
        /*0570*/ 	.byte	0x04, 0x11
        /*0572*/ 	.short	(.L_243 - .L_242)
	.align		4
.L_242:
        /*0574*/ 	.word	index@(_Z26min_norm_reduce_w_b_kernelPfS_S_Pbf)
        /*0578*/ 	.word	0x00000000


	//----- nvinfo : EIATTR_REGCOUNT
	.align		4
.L_243:
        /*057c*/ 	.byte	0x04, 0x2f
        /*057e*/ 	.short	(.L_245 - .L_244)
	.align		4
.L_244:
        /*0580*/ 	.word	index@(_Z34max_reduce_first_indexed_kernel_v1PbP6float2PfPj)
        /*0584*/ 	.word	0x00000012


	//----- nvinfo : EIATTR_FRAME_SIZE
	.align		4
.L_245:
        /*0588*/ 	.byte	0x04, 0x11
        /*058a*/ 	.short	(.L_247 - .L_246)
	.align		4
.L_246:
        /*058c*/ 	.word	index@($__internal_6_$__cuda_sm20_sqrt_rn_f32_slowpath)
        /*0590*/ 	.word	0x00000000


	//----- nvinfo : EIATTR_FRAME_SIZE
	.align		4
.L_247:
        /*0594*/ 	.byte	0x04, 0x11
        /*0596*/ 	.short	(.L_249 - .L_248)
	.align		4
.L_248:
        /*0598*/ 	.word	index@(_Z34max_reduce_first_indexed_kernel_v1PbP6float2PfPj)
        /*059c*/ 	.word	0x00000000


	//----- nvinfo : EIATTR_REGCOUNT
	.align		4
.L_249:
        /*05a0*/ 	.byte	0x04, 0x2f
        /*05a2*/ 	.short	(.L_251 - .L_250)
	.align		4
.L_250:
        /*05a4*/ 	.word	index@(_Z35max_reduce_second_indexed_kernel_v1PfPj)
        /*05a8*/ 	.word	0x0000000e


	//----- nvinfo : EIATTR_FRAME_SIZE
	.align		4
.L_251:
        /*05ac*/ 	.byte	0x04, 0x11
        /*05ae*/ 	.short	(.L_253 - .L_252)
	.align		4
.L_252:
        /*05b0*/ 	.word	index@(_Z35max_reduce_second_indexed_kernel_v1PfPj)
        /*05b4*/ 	.word	0x00000000


	//----- nvinfo : EIATTR_REGCOUNT
	.align		4
.L_253:
        /*05b8*/ 	.byte	0x04, 0x2f
        /*05ba*/ 	.short	(.L_255 - .L_254)
	.align		4
.L_254:
        /*05bc*/ 	.word	index@(_Z34max_reduce_first_indexed_kernel_v2PjP6float2PfS_)
        /*05c0*/ 	.word	0x00000013


	//----- nvinfo : EIATTR_FRAME_SIZE
	.align		4
.L_255:
        /*05c4*/ 	.byte	0x04, 0x11
        /*05c6*/ 	.short	(.L_257 - .L_256)
	.align		4
.L_256:
        /*05c8*/ 	.word	index@($__internal_5_$__cuda_sm20_sqrt_rn_f32_slowpath)
        /*05cc*/ 	.word	0x00000000


	//----- nvinfo : EIATTR_FRAME_SIZE
	.align		4
.L_257:
        /*05d0*/ 	.byte	0x04, 0x11
        /*05d2*/ 	.short	(.L_259 - .L_258)
	.align		4
.L_258:
        /*05d4*/ 	.word	index@(_Z34max_reduce_first_indexed_kernel_v2PjP6float2PfS_)
        /*05d8*/ 	.word	0x00000000


	//----- nvinfo : EIATTR_REGCOUNT
	.align		4
.L_259:
        /*05dc*/ 	.byte	0x04, 0x2f
        /*05de*/ 	.short	(.L_261 - .L_260)
	.align		4
.L_260:
        /*05e0*/ 	.word	index@(_Z35max_reduce_second_indexed_kernel_v2PfPj)
        /*05e4*/ 	.word	0x00000010


	//----- nvinfo : EIATTR_FRAME_SIZE
	.align		4
.L_261:
        /*05e8*/ 	.byte	0x04, 0x11
        /*05ea*/ 	.short	(.L_263 - .L_262)
	.align		4
.L_262:
        /*05ec*/ 	.word	index@(_Z35max_reduce_second_indexed_kernel_v2PfPj)
        /*05f0*/ 	.word	0x00000000


	//----- nvinfo : EIATTR_REGCOUNT
	.align		4
.L_263:
        /*05f4*/ 	.byte	0x04, 0x2f
        /*05f6*/ 	.short	(.L_265 - .L_264)
	.align		4
.L_264:
        /*05f8*/ 	.word	index@(_Z41max_reduce_first_specified_zone_kernel_v1PjPfS0_j)
        /*05fc*/ 	.word	0x00000010


	//----- nvinfo : EIATTR_FRAME_SIZE
	.align		4
.L_265:
        /*0600*/ 	.byte	0x04, 0x11
        /*0602*/ 	.short	(.L_267 - .L_266)
	.align		4
.L_266:
        /*0604*/ 	.word	index@(_Z41max_reduce_first_specified_zone_kernel_v1PjPfS0_j)
        /*0608*/ 	.word	0x00000000


	//----- nvinfo : EIATTR_REGCOUNT
	.align		4
.L_267:
        /*060c*/ 	.byte	0x04, 0x2f
        /*060e*/ 	.short	(.L_269 - .L_268)
	.align		4
.L_268:
        /*0610*/ 	.word	index@(_Z42max_reduce_second_specified_zone_kernel_v1Pf)
        /*0614*/ 	.word	0x0000000c


	//----- nvinfo : EIATTR_FRAME_SIZE
	.align		4
.L_269:
        /*0618*/ 	.byte	0x04, 0x11
        /*061a*/ 	.short	(.L_271 - .L_270)
	.align		4
.L_270:
        /*061c*/ 	.word	index@(_Z42max_reduce_second_specified_zone_kernel_v1Pf)
        /*0620*/ 	.word	0x00000000


	//----- nvinfo : EIATTR_REGCOUNT
	.align		4
.L_271:
        /*0624*/ 	.byte	0x04, 0x2f
        /*0626*/ 	.short	(.L_273 - .L_272)
	.align		4
.L_272:
        /*0628*/ 	.word	index@(_Z37max_reduce_first_indicators_kernel_v1PfS_j)
        /*062c*/ 	.word	0x0000000c


	//----- nvinfo : EIATTR_FRAME_SIZE
	.align		4
.L_273:
        /*0630*/ 	.byte	0x04, 0x11
        /*0632*/ 	.short	(.L_275 - .L_274)
	.align		4
.L_274:
        /*0634*/ 	.word	index@(_Z37max_reduce_first_indicators_kernel_v1PfS_j)
        /*0638*/ 	.word	0x00000000


	//----- nvinfo : EIATTR_REGCOUNT
	.align		4
.L_275:
        /*063c*/ 	.byte	0x04, 0x2f
        /*063e*/ 	.short	(.L_277 - .L_276)
	.align		4
.L_276:
        /*0640*/ 	.word	index@(_Z34max_reduce_first_indexed_kernel_v5PfPj)
        /*0644*/ 	.word	0x00000010


	//----- nvinfo : EIATTR_FRAME_SIZE
	.align		4
.L_277:
        /*0648*/ 	.byte	0x04, 0x11
        /*064a*/ 	.short	(.L_279 - .L_278)
	.align		4
.L_278:
        /*064c*/ 	.word	index@(_Z34max_reduce_first_indexed_kernel_v5PfPj)
        /*0650*/ 	.word	0x00000000


	//----- nvinfo : EIATTR_REGCOUNT
	.align		4
.L_279:
        /*0654*/ 	.byte	0x04, 0x2f
        /*0656*/ 	.short	(.L_281 - .L_280)
	.align		4
.L_280:
        /*0658*/ 	.word	index@(_Z41min_reduce_first_specified_zone_kernel_v1PfS_j)
        /*065c*/ 	.word	0x0000000d


	//----- nvinfo : EIATTR_FRAME_SIZE
	.align		4
.L_281:
        /*0660*/ 	.byte	0x04, 0x11
        /*0662*/ 	.short	(.L_283 - .L_282)
	.align		4
.L_282:
        /*0664*/ 	.word	index@(_Z41min_reduce_first_specified_zone_kernel_v1PfS_j)
        /*0668*/ 	.word	0x00000000


	//----- nvinfo : EIATTR_REGCOUNT
	.align		4
.L_283:
        /*066c*/ 	.byte	0x04, 0x2f
        /*066e*/ 	.short	(.L_285 - .L_284)
	.align		4
.L_284:
        /*0670*/ 	.word	index@(_Z42min_reduce_second_specified_zone_kernel_v1Pf)
        /*0674*/ 	.word	0x0000000c


	//----- nvinfo : EIATTR_FRAME_SIZE
	.align		4
.L_285:
        /*0678*/ 	.byte	0x04, 0x11
        /*067a*/ 	.short	(.L_287 - .L_286)
	.align		4
.L_286:
        /*067c*/ 	.word	index@(_Z42min_reduce_second_specified_zone_kernel_v1Pf)
        /*0680*/ 	.word	0x00000000


	//----- nvinfo : EIATTR_REGCOUNT
	.align		4
.L_287:
        /*0684*/ 	.byte	0x04, 0x2f
        /*0686*/ 	.short	(.L_289 - .L_288)
	.align		4
.L_288:
        /*0688*/ 	.word	index@(_Z21get_neighbour_indicesPjPb)
        /*068c*/ 	.word	0x0000000e


	//----- nvinfo : EIATTR_FRAME_SIZE
	.align		4
.L_289:
        /*0690*/ 	.byte	0x04, 0x11
        /*0692*/ 	.short	(.L_291 - .L_290)
	.align		4
.L_290:
        /*0694*/ 	.word	index@(_Z21get_neighbour_indicesPjPb)
        /*0698*/ 	.word	0x00000000


	//----- nvinfo : EIATTR_REGCOUNT
	.align		4
.L_291:
        /*069c*/ 	.byte	0x04, 0x2f
        /*069e*/ 	.short	(.L_293 - .L_292)
	.align		4
.L_292:
        /*06a0*/ 	.word	index@(_Z37get_neighbour_indices_for_gradient_v1PbPfPj)
        /*06a4*/ 	.word	0x0000000a


	//----- nvinfo : EIATTR_FRAME_SIZE
	.align		4
.L_293:
        /*06a8*/ 	.byte	0x04, 0x11
        /*06aa*/ 	.short	(.L_295 - .L_294)
	.align		4
.L_294:
        /*06ac*/ 	.word	index@(_Z37get_neighbour_indices_for_gradient_v1PbPfPj)
        /*06b0*/ 	.word	0x00000000


	//----- nvinfo : EIATTR_REGCOUNT
	.align		4
.L_295:
        /*06b4*/ 	.byte	0x04, 0x2f
        /*06b6*/ 	.short	(.L_297 - .L_296)
	.align		4
.L_296:
        /*06b8*/ 	.word	index@(_Z37get_neighbour_indices_for_gradient_v2PbPfPjS1_j)
        /*06bc*/ 	.word	0x0000000e


	//----- nvinfo : EIATTR_FRAME_SIZE
	.align		4
.L_297:
        /*06c0*/ 	.byte	0x04, 0x11
        /*06c2*/ 	.short	(.L_299 - .L_298)
	.align		4
.L_298:
        /*06c4*/ 	.word	index@(_Z37get_neighbour_indices_for_gradient_v2PbPfPjS1_j)
        /*06c8*/ 	.word	0x00000000


	//----- nvinfo : EIATTR_REGCOUNT
	.align		4
.L_299:
        /*06cc*/ 	.byte	0x04, 0x2f
        /*06ce*/ 	.short	(.L_301 - .L_300)
	.align		4
.L_300:
        /*06d0*/ 	.word	index@(_Z37get_neighbour_indices_for_gradient_v3PbPfPjS1_j)
        /*06d4*/ 	.word	0x00000012


	//----- nvinfo : EIATTR_FRAME_SIZE
	.align		4
.L_301:
        /*06d8*/ 	.byte	0x04, 0x11
        /*06da*/ 	.short	(.L_303 - .L_302)
	.align		4
.L_302:
        /*06dc*/ 	.word	index@(_Z37get_neighbour_indices_for_gradient_v3PbPfPjS1_j)
        /*06e0*/ 	.word	0x00000000


	//----- nvinfo : EIATTR_REGCOUNT
	.align		4
.L_303:
        /*06e4*/ 	.byte	0x04, 0x2f
        /*06e6*/ 	.short	(.L_305 - .L_304)
	.align		4
.L_304:
        /*06e8*/ 	.word	index@(_Z37get_neighbour_indices_for_gradient_v4PbPfPjS1_j)
        /*06ec*/ 	.word	0x0000000c


	//----- nvinfo : EIATTR_FRAME_SIZE
	.align		4
.L_305:
        /*06f0*/ 	.byte	0x04, 0x11
        /*06f2*/ 	.short	(.L_307 - .L_306)
	.align		4
.L_306:
        /*06f4*/ 	.word	index@(_Z37get_neighbour_indices_for_gradient_v4PbPfPjS1_j)
        /*06f8*/ 	.word	0x00000000


	//----- nvinfo : EIATTR_REGCOUNT
	.align		4
.L_307:
        /*06fc*/ 	.byte	0x04, 0x2f
        /*06fe*/ 	.short	(.L_309 - .L_308)
	.align		4
.L_308:
        /*0700*/ 	.word	index@(_Z55get_neighbour_indices_for_gradient_multiple_maximums_v1PbS_S_Pjjj)
        /*0704*/ 	.word	0x0000000c


	//----- nvinfo : EIATTR_FRAME_SIZE
	.align		4
.L_309:
        /*0708*/ 	.byte	0x04, 0x11
        /*070a*/ 	.short	(.L_311 - .L_310)
	.align		4
.L_310:
        /*070c*/ 	.word	index@(_Z55get_neighbour_indices_for_gradient_multiple_maximums_v1PbS_S_Pjjj)
        /*0710*/ 	.word	0x00000000


	//----- nvinfo : EIATTR_REGCOUNT
	.align		4
.L_311:
        /*0714*/ 	.byte	0x04, 0x2f
        /*0716*/ 	.short	(.L_313 - .L_312)
	.align		4
.L_312:
        /*0718*/ 	.word	index@(_Z18get_neighbour_nextPjS_PbS0_)
        /*071c*/ 	.word	0x0000000c


	//----- nvinfo : EIATTR_FRAME_SIZE
	.align		4
.L_313:
        /*0720*/ 	.byte	0x04, 0x11
        /*0722*/ 	.short	(.L_315 - .L_314)
	.align		4
.L_314:
        /*0724*/ 	.word	index@(_Z18get_neighbour_nextPjS_PbS0_)
        /*0728*/ 	.word	0x00000000


	//----- nvinfo : EIATTR_REGCOUNT
	.align		4
.L_315:
        /*072c*/ 	.byte	0x04, 0x2f
        /*072e*/ 	.short	(.L_317 - .L_316)
	.align		4
.L_316:
        /*0730*/ 	.word	index@(_Z37get_neighbour_subtractive_next_kernelPjPbS0_)
        /*0734*/ 	.word	0x0000000a


	//----- nvinfo : EIATTR_FRAME_SIZE
	.align		4
.L_317:
        /*0738*/ 	.byte	0x04, 0x11
        /*073a*/ 	.short	(.L_319 - .L_318)
	.align		4
.L_318:
        /*073c*/ 	.word	index@(_Z37get_neighbour_subtractive_next_kernelPjPbS0_)
        /*0740*/ 	.word	0x00000000


	//----- nvinfo : EIATTR_REGCOUNT
	.align		4
.L_319:
        /*0744*/ 	.byte	0x04, 0x2f
        /*0746*/ 	.short	(.L_321 - .L_320)
	.align		4
.L_320:
        /*0748*/ 	.word	index@(_Z23target_function_comparePfS_PjS0_)
        /*074c*/ 	.word	0x0000000e


	//----- nvinfo : EIATTR_FRAME_SIZE
	.align		4
.L_321:
        /*0750*/ 	.byte	0x04, 0x11
        /*0752*/ 	.short	(.L_323 - .L_322)
	.align		4
.L_322:
        /*0754*/ 	.word	index@(_Z23target_function_comparePfS_PjS0_)
        /*0758*/ 	.word	0x00000000


	//----- nvinfo : EIATTR_REGCOUNT
	.align		4
.L_323:
        /*075c*/ 	.byte	0x04, 0x2f
        /*075e*/ 	.short	(.L_325 - .L_324)
	.align		4
.L_324:
        /*0760*/ 	.word	index@(_Z20check_maximum_kernelPfS_Pb)
        /*0764*/ 	.word	0x0000000c


	//----- nvinfo : EIATTR_FRAME_SIZE
	.align		4
.L_325:
        /*0768*/ 	.byte	0x04, 0x11
        /*076a*/ 	.short	(.L_327 - .L_326)
	.align		4
.L_326:
        /*076c*/ 	.word	index@(_Z20check_maximum_kernelPfS_Pb)
        /*0770*/ 	.word	0x00000000


	//----- nvinfo : EIATTR_REGCOUNT
	.align		4
.L_327:
        /*0774*/ 	.byte	0x04, 0x2f
        /*0776*/ 	.short	(.L_329 - .L_328)
	.align		4
.L_328:
        /*0778*/ 	.word	index@(_Z26get_suboptimal_mask_kernelPbPj)
        /*077c*/ 	.word	0x00000008


	//----- nvinfo : EIATTR_FRAME_SIZE
	.align		4
.L_329:
        /*0780*/ 	.byte	0x04, 0x11
        /*0782*/ 	.short	(.L_331 - .L_330)
	.align		4
.L_330:
        /*0784*/ 	.word	index@(_Z26get_suboptimal_mask_kernelPbPj)
        /*0788*/ 	.word	0x00000000


	//----- nvinfo : EIATTR_REGCOUNT
	.align		4
.L_331:
        /*078c*/ 	.byte	0x04, 0x2f
        /*078e*/ 	.short	(.L_333 - .L_332)
	.align		4
.L_332:
        /*0790*/ 	.word	index@(_Z38get_suboptimal_mask_subtractive_kernelPbPj)
        /*0794*/ 	.word	0x00000008


	//----- nvinfo : EIATTR_FRAME_SIZE
	.align		4
.L_333:
        /*0798*/ 	.byte	0x04, 0x11
        /*079a*/ 	.short	(.L_335 - .L_334)
	.align		4
.L_334:
        /*079c*/ 	.word	index@(_Z38get_suboptimal_mask_subtractive_kernelPbPj)
        /*07a0*/ 	.word	0x00000000


	//----- nvinfo : EIATTR_REGCOUNT
	.align		4
.L_335:
        /*07a4*/ 	.byte	0x04, 0x2f
        /*07a6*/ 	.short	(.L_337 - .L_336)
	.align		4
.L_336:
        /*07a8*/ 	.word	index@(_Z12get_y_kernelPbPj)
        /*07ac*/ 	.word	0x0000000a


	//----- nvinfo : EIATTR_FRAME_SIZE
	.align		4
.L_337:
        /*07b0*/ 	.byte	0x04, 0x11
        /*07b2*/ 	.short	(.L_339 - .L_338)
	.align		4
.L_338:
        /*07b4*/ 	.word	index@(_Z12get_y_kernelPbPj)
        /*07b8*/ 	.word	0x00000000


	//----- nvinfo : EIATTR_REGCOUNT
	.align		4
.L_339:
        /*07bc*/ 	.byte	0x04, 0x2f
        /*07be*/ 	.short	(.L_341 - .L_340)
	.align		4
.L_340:
        /*07c0*/ 	.word	index@(_Z21set_n_maximums_kernelPjjj)
        /*07c4*/ 	.word	0x00000012


	//----- nvinfo : EIATTR_FRAME_SIZE
	.align		4
.L_341:
        /*07c8*/ 	.byte	0x04, 0x11
        /*07ca*/ 	.short	(.L_343 - .L_342)
	.align		4
.L_342:
        /*07cc*/ 	.word	index@($__internal_4_$__cuda_sm20_div_u64)
        /*07d0*/ 	.word	0x00000000


	//----- nvinfo : EIATTR_FRAME_SIZE
	.align		4
.L_343:
        /*07d4*/ 	.byte	0x04, 0x11
        /*07d6*/ 	.short	(.L_345 - .L_344)
	.align		4
.L_344:
        /*07d8*/ 	.word	index@(_Z21set_n_maximums_kernelPjjj)
        /*07dc*/ 	.word	0x00000000


	//----- nvinfo : EIATTR_REGCOUNT
	.align		4
.L_345:
        /*07e0*/ 	.byte	0x04, 0x2f
        /*07e2*/ 	.short	(.L_347 - .L_346)
	.align		4
.L_346:
        /*07e4*/ 	.word	index@(_Z20dev_grad_bool_kernelPbS_Pf)
        /*07e8*/ 	.word	0x0000000a


	//----- nvinfo : EIATTR_FRAME_SIZE
	.align		4
.L_347:
        /*07ec*/ 	.byte	0x04, 0x11
        /*07ee*/ 	.short	(.L_349 - .L_348)
	.align		4
.L_348:
        /*07f0*/ 	.word	index@(_Z20dev_grad_bool_kernelPbS_Pf)
        /*07f4*/ 	.word	0x00000000


	//----- nvinfo : EIATTR_REGCOUNT
	.align		4
.L_349:
        /*07f8*/ 	.byte	0x04, 0x2f
        /*07fa*/ 	.short	(.L_351 - .L_350)
	.align		4
.L_350:
        /*07fc*/ 	.word	index@(_Z30dev_grad_bool_indicated_kernelPfPbS0_S_)
        /*0800*/ 	.word	0x0000000a


	//----- nvinfo : EIATTR_FRAME_SIZE
	.align		4
.L_351:
        /*0804*/ 	.byte	0x04, 0x11
        /*0806*/ 	.short	(.L_353 - .L_352)
	.align		4
.L_352:
        /*0808*/ 	.word	index@(_Z30dev_grad_bool_indicated_kernelPfPbS0_S_)
        /*080c*/ 	.word	0x00000000


	//----- nvinfo : EIATTR_REGCOUNT
	.align		4
.L_353:
        /*0810*/ 	.byte	0x04, 0x2f
        /*0812*/ 	.short	(.L_355 - .L_354)
	.align		4
.L_354:
        /*0814*/ 	.word	index@(_Z34get_intensities_in_maximums_kernelPjP6float2Pf)
        /*0818*/ 	.word	0x00000011


	//----- nvinfo : EIATTR_FRAME_SIZE
	.align		4
.L_355:
        /*081c*/ 	.byte	0x04, 0x11
        /*081e*/ 	.short	(.L_357 - .L_356)
	.align		4
.L_356:
        /*0820*/ 	.word	index@($__internal_3_$__cuda_sm20_sqrt_rn_f32_slowpath)
        /*0824*/ 	.word	0x00000000


	//----- nvinfo : EIATTR_FRAME_SIZE
	.align		4
.L_357:
        /*0828*/ 	.byte	0x04, 0x11
        /*082a*/ 	.short	(.L_359 - .L_358)
	.align		4
.L_358:
        /*082c*/ 	.word	index@(_Z34get_intensities_in_maximums_kernelPjP6float2Pf)
        /*0830*/ 	.word	0x00000000


	//----- nvinfo : EIATTR_REGCOUNT
	.align		4
.L_359:
        /*0834*/ 	.byte	0x04, 0x2f
        /*0836*/ 	.short	(.L_361 - .L_360)
	.align		4
.L_360:
        /*0838*/ 	.word	index@(_Z15init_w_b_kernelPfS_S_S_f)
        /*083c*/ 	.word	0x0000000f


	//----- nvinfo : EIATTR_FRAME_SIZE
	.align		4
.L_361:
        /*0840*/ 	.byte	0x04, 0x11
        /*0842*/ 	.short	(.L_363 - .L_362)
	.align		4
.L_362:
        /*0844*/ 	.word	index@($__internal_2_$__cuda_sm3x_div_rn_noftz_f32_slowpath)
        /*0848*/ 	.word	0x00000000


	//----- nvinfo : EIATTR_FRAME_SIZE
	.align		4
.L_363:
        /*084c*/ 	.byte	0x04, 0x11
        /*084e*/ 	.short	(.L_365 - .L_364)
	.align		4
.L_364:
        /*0850*/ 	.word	index@(_Z15init_w_b_kernelPfS_S_S_f)
        /*0854*/ 	.word	0x00000000


	//----- nvinfo : EIATTR_REGCOUNT
	.align		4
.L_365:
        /*0858*/ 	.byte	0x04, 0x2f
        /*085a*/ 	.short	(.L_367 - .L_366)
	.align		4
.L_366:
        /*085c*/ 	.word	index@(_Z16intensity_kernelP6float2Pf)
        /*0860*/ 	.word	0x00000011


	//----- nvinfo : EIATTR_FRAME_SIZE
	.align		4
.L_367:
        /*0864*/ 	.byte	0x04, 0x11
        /*0866*/ 	.short	(.L_369 - .L_368)
	.align		4
.L_368:
        /*0868*/ 	.word	index@($__internal_1_$__cuda_sm20_sqrt_rn_f32_slowpath)
        /*086c*/ 	.word	0x00000000


	//----- nvinfo : EIATTR_FRAME_SIZE
	.align		4
.L_369:
        /*0870*/ 	.byte	0x04, 0x11
        /*0872*/ 	.short	(.L_371 - .L_370)
	.align		4
.L_370:
        /*0874*/ 	.word	index@(_Z16intensity_kernelP6float2Pf)
        /*0878*/ 	.word	0x00000000


	//----- nvinfo : EIATTR_REGCOUNT
	.align		4
.L_371:
        /*087c*/ 	.byte	0x04, 0x2f
        /*087e*/ 	.short	(.L_373 - .L_372)
	.align		4
.L_372:
        /*0880*/ 	.word	index@(_Z17indicators_kernelPfS_S_PjS_S_j)
        /*0884*/ 	.word	0x00000010


	//----- nvinfo : EIATTR_FRAME_SIZE
	.align		4
.L_373:
        /*0888*/ 	.byte	0x04, 0x11
        /*088a*/ 	.short	(.L_375 - .L_374)
	.align		4
.L_374:
        /*088c*/ 	.word	index@(_Z17indicators_kernelPfS_S_PjS_S_j)
        /*0890*/ 	.word	0x00000000


	//----- nvinfo : EIATTR_REGCOUNT
	.align		4
.L_375:
        /*0894*/ 	.byte	0x04, 0x2f
        /*0896*/ 	.short	(.L_377 - .L_376)
	.align		4
.L_376:
        /*0898*/ 	.word	index@(_Z29compare_abs_indicators_kernelPfS_Pbff)
        /*089c*/ 	.word	0x0000000a


	//----- nvinfo : EIATTR_FRAME_SIZE
	.align		4
.L_377:
        /*08a0*/ 	.byte	0x04, 0x11
        /*08a2*/ 	.short	(.L_379 - .L_378)
	.align		4
.L_378:
        /*08a4*/ 	.word	index@(_Z29compare_abs_indicators_kernelPfS_Pbff)
        /*08a8*/ 	.word	0x00000000


	//----- nvinfo : EIATTR_REGCOUNT
	.align		4
.L_379:
        /*08ac*/ 	.byte	0x04, 0x2f
        /*08ae*/ 	.short	(.L_381 - .L_380)
	.align		4
.L_380:
        /*08b0*/ 	.word	index@(_Z30double_expand_cuComplex_kernelPK6float2PS_j)
        /*08b4*/ 	.word	0x0000000c


	//----- nvinfo : EIATTR_FRAME_SIZE
	.align		4
.L_381:
        /*08b8*/ 	.byte	0x04, 0x11
        /*08ba*/ 	.short	(.L_383 - .L_382)
	.align		4
.L_382:
        /*08bc*/ 	.word	index@(_Z30double_expand_cuComplex_kernelPK6float2PS_j)
        /*08c0*/ 	.word	0x00000000


	//----- nvinfo : EIATTR_REGCOUNT
	.align		4
.L_383:
        /*08c4*/ 	.byte	0x04, 0x2f
        /*08c6*/ 	.short	(.L_385 - .L_384)
	.align		4
.L_384:
        /*08c8*/ 	.word	index@(_Z26double_expand_float_kernelPKfPfj)
        /*08cc*/ 	.word	0x0000000c


	//----- nvinfo : EIATTR_FRAME_SIZE
	.align		4
.L_385:
        /*08d0*/ 	.byte	0x04, 0x11
        /*08d2*/ 	.short	(.L_387 - .L_386)
	.align		4
.L_386:
        /*08d4*/ 	.word	index@(_Z26double_expand_float_kernelPKfPfj)
        /*08d8*/ 	.word	0x00000000


	//----- nvinfo : EIATTR_REGCOUNT
	.align		4
.L_387:
        /*08dc*/ 	.byte	0x04, 0x2f
        /*08de*/ 	.short	(.L_389 - .L_388)
	.align		4
.L_388:
        /*08e0*/ 	.word	index@(_Z25double_expand_bool_kernelPKbPbj)
        /*08e4*/ 	.word	0x0000000c


	//----- nvinfo : EIATTR_FRAME_SIZE
	.align		4
.L_389:
        /*08e8*/ 	.byte	0x04, 0x11
        /*08ea*/ 	.short	(.L_391 - .L_390)
	.align		4
.L_390:
        /*08ec*/ 	.word	index@(_Z25double_expand_bool_kernelPKbPbj)
        /*08f0*/ 	.word	0x00000000


	//----- nvinfo : EIATTR_REGCOUNT
	.align		4
.L_391:
        /*08f4*/ 	.byte	0x04, 0x2f
        /*08f6*/ 	.short	(.L_393 - .L_392)
	.align		4
.L_392:
        /*08f8*/ 	.word	index@(_Z21add_divide_100_kernelPK6float2PS_)
        /*08fc*/ 	.word	0x00000016


	//----- nvinfo : EIATTR_FRAME_SIZE
	.align		4
.L_393:
        /*0900*/ 	.byte	0x04, 0x11
        /*0902*/ 	.short	(.L_395 - .L_394)
	.align		4
.L_394:
        /*0904*/ 	.word	index@($__internal_0_$__cuda_sm3x_div_rn_noftz_f32_slowpath)
        /*0908*/ 	.word	0x00000000


	//----- nvinfo : EIATTR_FRAME_SIZE
	.align		4
.L_395:
        /*090c*/ 	.byte	0x04, 0x11
        /*090e*/ 	.short	(.L_397 - .L_396)
	.align		4
.L_396:
        /*0910*/ 	.word	index@(_Z21add_divide_100_kernelPK6float2PS_)
        /*0914*/ 	.word	0x00000000


	//----- nvinfo : EIATTR_REGCOUNT
	.align		4
.L_397:
        /*0918*/ 	.byte	0x04, 0x2f
        /*091a*/ 	.short	(.L_399 - .L_398)
	.align		4
.L_398:
        /*091c*/ 	.word	index@(_Z26adjust_grad_to_mask_kernelPfPbjj)
        /*0920*/ 	.word	0x0000000a


	//----- nvinfo : EIATTR_FRAME_SIZE
	.align		4
.L_399:
        /*0924*/ 	.byte	0x04, 0x11
        /*0926*/ 	.short	(.L_401 - .L_400)
	.align		4
.L_400:
        /*0928*/ 	.word	index@(_Z26adjust_grad_to_mask_kernelPfPbjj)
        /*092c*/ 	.word	0x00000000


	//----- nvinfo : EIATTR_REGCOUNT
	.align		4
.L_401:
        /*0930*/ 	.byte	0x04, 0x2f
        /*0932*/ 	.short	(.L_403 - .L_402)
	.align		4
.L_402:
        /*0934*/ 	.word	index@(_Z38adjust_grad_to_mask_to_subtract_kernelPfPbjj)
        /*0938*/ 	.word	0x0000000a


	//----- nvinfo : EIATTR_FRAME_SIZE
	.align		4
.L_403:
        /*093c*/ 	.byte	0x04, 0x11
        /*093e*/ 	.short	(.L_405 - .L_404)
	.align		4
.L_404:
        /*0940*/ 	.word	index@(_Z38adjust_grad_to_mask_to_subtract_kernelPfPbjj)
        /*0944*/ 	.word	0x00000000


	//----- nvinfo : EIATTR_REGCOUNT
	.align		4
.L_405:
        /*0948*/ 	.byte	0x04, 0x2f
        /*094a*/ 	.short	(.L_407 - .L_406)
	.align		4
.L_406:
        /*094c*/ 	.word	index@(_Z33minus_100_gradient_checker_kernelPbPjPf)
        /*0950*/ 	.word	0x0000000c


	//----- nvinfo : EIATTR_FRAME_SIZE
	.align		4
.L_407:
        /*0954*/ 	.byte	0x04, 0x11
        /*0956*/ 	.short	(.L_409 - .L_408)
	.align		4
.L_408:
        /*0958*/ 	.word	index@(_Z33minus_100_gradient_checker_kernelPbPjPf)
        /*095c*/ 	.word	0x00000000


	//----- nvinfo : EIATTR_MIN_STACK_SIZE
	.align		4
.L_409:
        /*0960*/ 	.byte	0x04, 0x12
        /*0962*/ 	.short	(.L_411 - .L_410)
	.align		4
.L_410:
        /*0964*/ 	.word	index@(_Z33minus_100_gradient_checker_kernelPbPjPf)
        /*0968*/ 	.word	0x00000000


	//----- nvinfo : EIATTR_MIN_STACK_SIZE
	.align		4
.L_411:
        /*096c*/ 	.byte	0x04, 0x12
        /*096e*/ 	.short	(.L_413 - .L_412)
	.align		4
.L_412:
        /*0970*/ 	.word	index@(_Z38adjust_grad_to_mask_to_subtract_kernelPfPbjj)
        /*0974*/ 	.word	0x00000000


	//----- nvinfo : EIATTR_MIN_STACK_SIZE
	.align		4
.L_413:
        /*0978*/ 	.byte	0x04, 0x12
        /*097a*/ 	.short	(.L_415 - .L_414)
	.align		4
.L_414:
        /*097c*/ 	.word	index@(_Z26adjust_grad_to_mask_kernelPfPbjj)
        /*0980*/ 	.word	0x00000000


	//----- nvinfo : EIATTR_MIN_STACK_SIZE
	.align		4
.L_415:
        /*0984*/ 	.byte	0x04, 0x12
        /*0986*/ 	.short	(.L_417 - .L_416)
	.align		4
.L_416:
        /*0988*/ 	.word	index@(_Z21add_divide_100_kernelPK6float2PS_)
        /*098c*/ 	.word	0x00000000


	//----- nvinfo : EIATTR_MIN_STACK_SIZE
	.align		4
.L_417:
        /*0990*/ 	.byte	0x04, 0x12
        /*0992*/ 	.short	(.L_419 - .L_418)
	.align		4
.L_418:
        /*0994*/ 	.word	index@(_Z25double_expand_bool_kernelPKbPbj)
        /*0998*/ 	.word	0x00000000


	//----- nvinfo : EIATTR_MIN_STACK_SIZE
	.align		4
.L_419:
        /*099c*/ 	.byte	0x04, 0x12
        /*099e*/ 	.short	(.L_421 - .L_420)
	.align		4
.L_420:
        /*09a0*/ 	.word	index@(_Z26double_expand_float_kernelPKfPfj)
        /*09a4*/ 	.word	0x00000000


	//----- nvinfo : EIATTR_MIN_STACK_SIZE
	.align		4
.L_421:
        /*09a8*/ 	.byte	0x04, 0x12
        /*09aa*/ 	.short	(.L_423 - .L_422)
	.align		4
.L_422:
        /*09ac*/ 	.word	index@(_Z30double_expand_cuComplex_kernelPK6float2PS_j)
        /*09b0*/ 	.word	0x00000000


	//----- nvinfo : EIATTR_MIN_STACK_SIZE
	.align		4
.L_423:
        /*09b4*/ 	.byte	0x04, 0x12
        /*09b6*/ 	.short	(.L_425 - .L_424)
	.align		4
.L_424:
        /*09b8*/ 	.word	index@(_Z29compare_abs_indicators_kernelPfS_Pbff)
        /*09bc*/ 	.word	0x00000000


	//----- nvinfo : EIATTR_MIN_STACK_SIZE
	.align		4
.L_425:
        /*09c0*/ 	.byte	0x04, 0x12
        /*09c2*/ 	.short	(.L_427 - .L_426)
	.align		4
.L_426:
        /*09c4*/ 	.word	index@(_Z17indicators_kernelPfS_S_PjS_S_j)
        /*09c8*/ 	.word	0x00000000


	//----- nvinfo : EIATTR_MIN_STACK_SIZE
	.align		4
.L_427:
        /*09cc*/ 	.byte	0x04, 0x12
        /*09ce*/ 	.short	(.L_429 - .L_428)
	.align		4
.L_428:
        /*09d0*/ 	.word	index@(_Z16intensity_kernelP6float2Pf)
        /*09d4*/ 	.word	0x00000000


	//----- nvinfo : EIATTR_MIN_STACK_SIZE
	.align		4
.L_429:
        /*09d8*/ 	.byte	0x04, 0x12
        /*09da*/ 	.short	(.L_431 - .L_430)
	.align		4
.L_430:
        /*09dc*/ 	.word	index@(_Z15init_w_b_kernelPfS_S_S_f)
        /*09e0*/ 	.word	0x00000000


	//----- nvinfo : EIATTR_MIN_STACK_SIZE
	.align		4
.L_431:
        /*09e4*/ 	.byte	0x04, 0x12
        /*09e6*/ 	.short	(.L_433 - .L_432)
	.align		4
.L_432:
        /*09e8*/ 	.word	index@(_Z34get_intensities_in_maximums_kernelPjP6float2Pf)
        /*09ec*/ 	.word	0x00000000


	//----- nvinfo : EIATTR_MIN_STACK_SIZE
	.align		4
.L_433:
        /*09f0*/ 	.byte	0x04, 0x12
        /*09f2*/ 	.short	(.L_435 - .L_434)
	.align		4
.L_434:
        /*09f4*/ 	.word	index@(_Z30dev_grad_bool_indicated_kernelPfPbS0_S_)
        /*09f8*/ 	.word	0x00000000


	//----- nvinfo : EIATTR_MIN_STACK_SIZE
	.align		4
.L_435:
        /*09fc*/ 	.byte	0x04, 0x12
        /*09fe*/ 	.short	(.L_437 - .L_436)
	.align		4
.L_436:
        /*0a00*/ 	.word	index@(_Z20dev_grad_bool_kernelPbS_Pf)
        /*0a04*/ 	.word	0x00000000


	//----- nvinfo : EIATTR_MIN_STACK_SIZE
	.align		4
.L_437:
        /*0a08*/ 	.byte	0x04, 0x12
        /*0a0a*/ 	.short	(.L_439 - .L_438)
	.align		4
.L_438:
        /*0a0c*/ 	.word	index@(_Z21set_n_maximums_kernelPjjj)
        /*0a10*/ 	.word	0x00000000


	//----- nvinfo : EIATTR_MIN_STACK_SIZE
	.align		4
.L_439:
        /*0a14*/ 	.byte	0x04, 0x12
        /*0a16*/ 	.short	(.L_441 - .L_440)
	.align		4
.L_440:
        /*0a18*/ 	.word	index@(_Z12get_y_kernelPbPj)
        /*0a1c*/ 	.word	0x00000000


	//----- nvinfo : EIATTR_MIN_STACK_SIZE
	.align		4
.L_441:
        /*0a20*/ 	.byte	0x04, 0x12
        /*0a22*/ 	.short	(.L_443 - .L_442)
	.align		4
.L_442:
        /*0a24*/ 	.word	index@(_Z38get_suboptimal_mask_subtractive_kernelPbPj)
        /*0a28*/ 	.word	0x00000000


	//----- nvinfo : EIATTR_MIN_STACK_SIZE
	.align		4
.L_443:
        /*0a2c*/ 	.byte	0x04, 0x12
        /*0a2e*/ 	.short	(.L_445 - .L_444)
	.align		4
.L_444:
        /*0a30*/ 	.word	index@(_Z26get_suboptimal_mask_kernelPbPj)
        /*0a34*/ 	.word	0x00000000


	//----- nvinfo : EIATTR_MIN_STACK_SIZE
	.align		4
.L_445:
        /*0a38*/ 	.byte	0x04, 0x12
        /*0a3a*/ 	.short	(.L_447 - .L_446)
	.align		4
.L_446:
        /*0a3c*/ 	.word	index@(_Z20check_maximum_kernelPfS_Pb)
        /*0a40*/ 	.word	0x00000000


	//----- nvinfo : EIATTR_MIN_STACK_SIZE
	.align		4
.L_447:
        /*0a44*/ 	.byte	0x04, 0x12
        /*0a46*/ 	.short	(.L_449 - .L_448)
	.align		4
.L_448:
        /*0a48*/ 	.word	index@(_Z23target_function_comparePfS_PjS0_)
        /*0a4c*/ 	.word	0x00000000


	//----- nvinfo : EIATTR_MIN_STACK_SIZE
	.align		4
.L_449:
        /*0a50*/ 	.byte	0x04, 0x12
        /*0a52*/ 	.short	(.L_451 - .L_450)
	.align		4
.L_450:
        /*0a54*/ 	.word	index@(_Z37get_neighbour_subtractive_next_kernelPjPbS0_)
        /*0a58*/ 	.word	0x00000000


	//----- nvinfo : EIATTR_MIN_STACK_SIZE
	.align		4
.L_451:
        /*0a5c*/ 	.byte	0x04, 0x12
        /*0a5e*/ 	.short	(.L_453 - .L_452)
	.align		4
.L_452:
        /*0a60*/ 	.word	index@(_Z18get_neighbour_nextPjS_PbS0_)
        /*0a64*/ 	.word	0x00000000


	//----- nvinfo : EIATTR_MIN_STACK_SIZE
	.align		4
.L_453:
        /*0a68*/ 	.byte	0x04, 0x12
        /*0a6a*/ 	.short	(.L_455 - .L_454)
	.align		4
.L_454:
        /*0a6c*/ 	.word	index@(_Z55get_neighbour_indices_for_gradient_multiple_maximums_v1PbS_S_Pjjj)
        /*0a70*/ 	.word	0x00000000


	//----- nvinfo : EIATTR_MIN_STACK_SIZE
	.align		4
.L_455:
        /*0a74*/ 	.byte	0x04, 0x12
        /*0a76*/ 	.short	(.L_457 - .L_456)
	.align		4
.L_456:
        /*0a78*/ 	.word	index@(_Z37get_neighbour_indices_for_gradient_v4PbPfPjS1_j)
        /*0a7c*/ 	.word	0x00000000


	//----- nvinfo : EIATTR_MIN_STACK_SIZE
	.align		4
.L_457:
        /*0a80*/ 	.byte	0x04, 0x12
        /*0a82*/ 	.short	(.L_459 - .L_458)
	.align		4
.L_458:
        /*0a84*/ 	.word	index@(_Z37get_neighbour_indices_for_gradient_v3PbPfPjS1_j)
        /*0a88*/ 	.word	0x00000000


	//----- nvinfo : EIATTR_MIN_STACK_SIZE
	.align		4
.L_459:
        /*0a8c*/ 	.byte	0x04, 0x12
        /*0a8e*/ 	.short	(.L_461 - .L_460)
	.align		4
.L_460:
        /*0a90*/ 	.word	index@(_Z37get_neighbour_indices_for_gradient_v2PbPfPjS1_j)
        /*0a94*/ 	.word	0x00000000


	//----- nvinfo : EIATTR_MIN_STACK_SIZE
	.align		4
.L_461:
        /*0a98*/ 	.byte	0x04, 0x12
        /*0a9a*/ 	.short	(.L_463 - .L_462)
	.align		4
.L_462:
        /*0a9c*/ 	.word	index@(_Z37get_neighbour_indices_for_gradient_v1PbPfPj)
        /*0aa0*/ 	.word	0x00000000


	//----- nvinfo : EIATTR_MIN_STACK_SIZE
	.align		4
.L_463:
        /*0aa4*/ 	.byte	0x04, 0x12
        /*0aa6*/ 	.short	(.L_465 - .L_464)
	.align		4
.L_464:
        /*0aa8*/ 	.word	index@(_Z21get_neighbour_indicesPjPb)
        /*0aac*/ 	.word	0x00000000


	//----- nvinfo : EIATTR_MIN_STACK_SIZE
	.align		4
.L_465:
        /*0ab0*/ 	.byte	0x04, 0x12
        /*0ab2*/ 	.short	(.L_467 - .L_466)
	.align		4
.L_466:
        /*0ab4*/ 	.word	index@(_Z42min_reduce_second_specified_zone_kernel_v1Pf)
        /*0ab8*/ 	.word	0x00000000


	//----- nvinfo : EIATTR_MIN_STACK_SIZE
	.align		4
.L_467:
        /*0abc*/ 	.byte	0x04, 0x12
        /*0abe*/ 	.short	(.L_469 - .L_468)
	.align		4
.L_468:
        /*0ac0*/ 	.word	index@(_Z41min_reduce_first_specified_zone_kernel_v1PfS_j)
        /*0ac4*/ 	.word	0x00000000


	//----- nvinfo : EIATTR_MIN_STACK_SIZE
	.align		4
.L_469:
        /*0ac8*/ 	.byte	0x04, 0x12
        /*0aca*/ 	.short	(.L_471 - .L_470)
	.align		4
.L_470:
        /*0acc*/ 	.word	index@(_Z34max_reduce_first_indexed_kernel_v5PfPj)
        /*0ad0*/ 	.word	0x00000000


	//----- nvinfo : EIATTR_MIN_STACK_SIZE
	.align		4
.L_471:
        /*0ad4*/ 	.byte	0x04, 0x12
        /*0ad6*/ 	.short	(.L_473 - .L_472)
	.align		4
.L_472:
        /*0ad8*/ 	.word	index@(_Z37max_reduce_first_indicators_kernel_v1PfS_j)
        /*0adc*/ 	.word	0x00000000


	//----- nvinfo : EIATTR_MIN_STACK_SIZE
	.align		4
.L_473:
        /*0ae0*/ 	.byte	0x04, 0x12
        /*0ae2*/ 	.short	(.L_475 - .L_474)
	.align		4
.L_474:
        /*0ae4*/ 	.word	index@(_Z42max_reduce_second_specified_zone_kernel_v1Pf)
        /*0ae8*/ 	.word	0x00000000


	//----- nvinfo : EIATTR_MIN_STACK_SIZE
	.align		4
.L_475:
        /*0aec*/ 	.byte	0x04, 0x12
        /*0aee*/ 	.short	(.L_477 - .L_476)
	.align		4
.L_476:
        /*0af0*/ 	.word	index@(_Z41max_reduce_first_specified_zone_kernel_v1PjPfS0_j)
        /*0af4*/ 	.word	0x00000000


	//----- nvinfo : EIATTR_MIN_STACK_SIZE
	.align		4
.L_477:
        /*0af8*/ 	.byte	0x04, 0x12
        /*0afa*/ 	.short	(.L_479 - .L_478)
	.align		4
.L_478:
        /*0afc*/ 	.word	index@(_Z35max_reduce_second_indexed_kernel_v2PfPj)
        /*0b00*/ 	.word	0x00000000


	//----- nvinfo : EIATTR_MIN_STACK_SIZE
	.align		4
.L_479:
        /*0b04*/ 	.byte	0x04, 0x12
        /*0b06*/ 	.short	(.L_481 - .L_480)
	.align		4
.L_480:
        /*0b08*/ 	.word	index@(_Z34max_reduce_first_indexed_kernel_v2PjP6float2PfS_)
        /*0b0c*/ 	.word	0x00000000


	//----- nvinfo : EIATTR_MIN_STACK_SIZE
	.align		4
.L_481:
        /*0b10*/ 	.byte	0x04, 0x12
        /*0b12*/ 	.short	(.L_483 - .L_482)
	.align		4
.L_482:
        /*0b14*/ 	.word	index@(_Z35max_reduce_second_indexed_kernel_v1PfPj)
        /*0b18*/ 	.word	0x00000000


	//----- nvinfo : EIATTR_MIN_STACK_SIZE
	.align		4
.L_483:
        /*0b1c*/ 	.byte	0x04, 0x12
        /*0b1e*/ 	.short	(.L_485 - .L_484)
	.align		4
.L_484:
        /*0b20*/ 	.word	index@(_Z34max_reduce_first_indexed_kernel_v1PbP6float2PfPj)
        /*0b24*/ 	.word	0x00000000


	//----- nvinfo : EIATTR_MIN_STACK_SIZE
	.align		4
.L_485:
        /*0b28*/ 	.byte	0x04, 0x12
        /*0b2a*/ 	.short	(.L_487 - .L_486)
	.align		4
.L_486:
        /*0b2c*/ 	.word	index@(_Z26min_norm_reduce_w_b_kernelPfS_S_Pbf)
        /*0b30*/ 	.word	0x00000000


	//----- nvinfo : EIATTR_MIN_STACK_SIZE
	.align		4
.L_487:
        /*0b34*/ 	.byte	0x04, 0x12
        /*0b36*/ 	.short	(.L_489 - .L_488)
	.align		4
.L_488:
        /*0b38*/ 	.word	index@(_Z27max_reduce_second_kernel_v3Pf)
        /*0b3c*/ 	.word	0x00000000


	//----- nvinfo : EIATTR_MIN_STACK_SIZE
	.align		4
.L_489:
        /*0b40*/ 	.byte	0x04, 0x12
        /*0b42*/ 	.short	(.L_491 - .L_490)
	.align		4
.L_490:
        /*0b44*/ 	.word	index@(_Z26max_reduce_first_kernel_v3PjP6float2Pf)
        /*0b48*/ 	.word	0x00000000


	//----- nvinfo : EIATTR_MIN_STACK_SIZE
	.align		4
.L_491:
        /*0b4c*/ 	.byte	0x04, 0x12
        /*0b4e*/ 	.short	(.L_493 - .L_492)
	.align		4
.L_492:
        /*0b50*/ 	.word	index@(_Z27max_reduce_second_kernel_v2Pf)
        /*0b54*/ 	.word	0x00000000


	//----- nvinfo : EIATTR_MIN_STACK_SIZE
	.align		4
.L_493:
        /*0b58*/ 	.byte	0x04, 0x12
        /*0b5a*/ 	.short	(.L_495 - .L_494)
	.align		4
.L_494:
        /*0b5c*/ 	.word	index@(_Z26max_reduce_first_kernel_v2PbP6float2Pf)
        /*0b60*/ 	.word	0x00000000


	//----- nvinfo : EIATTR_MIN_STACK_SIZE
	.align		4
.L_495:
        /*0b64*/ 	.byte	0x04, 0x12
        /*0b66*/ 	.short	(.L_497 - .L_496)
	.align		4
.L_496:
        /*0b68*/ 	.word	index@(_Z27max_reduce_second_kernel_v1Pf)
        /*0b6c*/ 	.word	0x00000000


	//----- nvinfo : EIATTR_MIN_STACK_SIZE
	.align		4
.L_497:
        /*0b70*/ 	.byte	0x04, 0x12
        /*0b72*/ 	.short	(.L_499 - .L_498)
	.align		4
.L_498:
        /*0b74*/ 	.word	index@(_Z26max_reduce_first_kernel_v1P6float2Pf)
        /*0b78*/ 	.word	0x00000000


	//----- nvinfo : EIATTR_MIN_STACK_SIZE
	.align		4
.L_499:
        /*0b7c*/ 	.byte	0x04, 0x12
        /*0b7e*/ 	.short	(.L_501 - .L_500)
	.align		4
.L_500:
        /*0b80*/ 	.word	index@(_Z24min_reduce_second_kernelPj)
        /*0b84*/ 	.word	0x00000000


	//----- nvinfo : EIATTR_MIN_STACK_SIZE
	.align		4
.L_501:
        /*0b88*/ 	.byte	0x04, 0x12
        /*0b8a*/ 	.short	(.L_503 - .L_502)
	.align		4
.L_502:
        /*0b8c*/ 	.word	index@(_Z23min_reduce_first_kernelPbPj)
        /*0b90*/ 	.word	0x00000000


	//----- nvinfo : EIATTR_MIN_STACK_SIZE
	.align		4
.L_503:
        /*0b94*/ 	.byte	0x04, 0x12
        /*0b96*/ 	.short	(.L_505 - .L_504)
	.align		4
.L_504:
        /*0b98*/ 	.word	index@(_Z29fill_exclusion_zone_kernel_v2PbS_Pjj)
        /*0b9c*/ 	.word	0x00000000


	//----- nvinfo : EIATTR_MIN_STACK_SIZE
	.align		4
.L_505:
        /*0ba0*/ 	.byte	0x04, 0x12
        /*0ba2*/ 	.short	(.L_507 - .L_506)
	.align		4
.L_506:
        /*0ba4*/ 	.word	index@(_Z29fill_exclusion_zone_kernel_v1PbS_j)
        /*0ba8*/ 	.word	0x00000000


	//----- nvinfo : EIATTR_MIN_STACK_SIZE
	.align		4
.L_507:
        /*0bac*/ 	.byte	0x04, 0x12
        /*0bae*/ 	.short	(.L_509 - .L_508)
	.align		4
.L_508:
        /*0bb0*/ 	.word	index@(_Z26Green_matrix_create_KernelP6float2)
        /*0bb4*/ 	.word	0x00000020


	//----- nvinfo : EIATTR_MIN_STACK_SIZE
	.align		4
.L_509:
        /*0bb8*/ 	.byte	0x04, 0x12
        /*0bba*/ 	.short	(.L_511 - .L_510)
	.align		4
.L_510:
        /*0bbc*/ 	.word	index@(_Z29dublicate_unsigned_int_kernelPjS_)
        /*0bc0*/ 	.word	0x00000000


	//----- nvinfo : EIATTR_MIN_STACK_SIZE
	.align		4
.L_511:
        /*0bc4*/ 	.byte	0x04, 0x12
        /*0bc6*/ 	.short	(.L_513 - .L_512)
	.align		4
.L_512:
        /*0bc8*/ 	.word	index@(_Z22dublicate_float_kernelPfS_)
        /*0bcc*/ 	.word	0x00000000


	//----- nvinfo : EIATTR_MIN_STACK_SIZE
	.align		4
.L_513:
        /*0bd0*/ 	.byte	0x04, 0x12
        /*0bd2*/ 	.short	(.L_515 - .L_514)
	.align		4
.L_514:
        /*0bd4*/ 	.word	index@(_Z21init_random_x0_kernelP6float2)
        /*0bd8*/ 	.word	0x00000000


	//----- nvinfo : EIATTR_MIN_STACK_SIZE
	.align		4
.L_515:
        /*0bdc*/ 	.byte	0x04, 0x12
        /*0bde*/ 	.short	(.L_517 - .L_516)
	.align		4
.L_516:
        /*0be0*/ 	.word	index@(_Z22init_x0_by_ones_kernelP6float2)
        /*0be4*/ 	.word	0x00000000


	//----- nvinfo : EIATTR_MIN_STACK_SIZE
	.align		4
.L_517:
        /*0be8*/ 	.byte	0x04, 0x12
        /*0bea*/ 	.short	(.L_519 - .L_518)
	.align		4
.L_518:
        /*0bec*/ 	.word	index@(_Z14init_x0_kernelP6float2)
        /*0bf0*/ 	.word	0x00000000


	//----- nvinfo : EIATTR_MIN_STACK_SIZE
	.align		4
.L_519:
        /*0bf4*/ 	.byte	0x04, 0x12
        /*0bf6*/ 	.short	(.L_521 - .L_520)
	.align		4
.L_520:
        /*0bf8*/ 	.word	index@(_Z10add_kernelP6float2S0_S0_)
        /*0bfc*/ 	.word	0x00000000


	//----- nvinfo : EIATTR_MIN_STACK_SIZE
	.align		4
.L_521:
        /*0c00*/ 	.byte	0x04, 0x12
        /*0c02*/ 	.short	(.L_523 - .L_522)
	.align		4
.L_522:
        /*0c04*/ 	.word	index@(_Z19get_solution_kernelP6float2S0_S0_)
        /*0c08*/ 	.word	0x00000000


	//----- nvinfo : EIATTR_MIN_STACK_SIZE
	.align		4
.L_523:
        /*0c0c*/ 	.byte	0x04, 0x12
        /*0c0e*/ 	.short	(.L_525 - .L_524)
	.align		4
.L_524:
        /*0c10*/ 	.word	index@(_Z23get_new_solution_kernelP6float2S0_)
        /*0c14*/ 	.word	0x00000000


	//----- nvinfo : EIATTR_MIN_STACK_SIZE
	.align		4
.L_525:
        /*0c18*/ 	.byte	0x04, 0x12
        /*0c1a*/ 	.short	(.L_527 - .L_526)
	.align		4
.L_526:
        /*0c1c*/ 	.word	index@(_Z16rearrange_kernelP6float2Pi)
        /*0c20*/ 	.word	0x00000000


	//----- nvinfo : EIATTR_MIN_STACK_SIZE
	.align		4
.L_527:
        /*0c24*/ 	.byte	0x04, 0x12
        /*0c26*/ 	.short	(.L_529 - .L_528)
	.align		4
.L_528:
        /*0c28*/ 	.word	index@(_Z20next_residual_kernelP6float2PfS1_)
        /*0c2c*/ 	.word	0x00000000


	//----- nvinfo : EIATTR_MIN_STACK_SIZE
	.align		4
.L_529:
        /*0c30*/ 	.byte	0x04, 0x12
        /*0c32*/ 	.short	(.L_531 - .L_530)
	.align		4
.L_530:
        /*0c34*/ 	.word	index@(_Z13get_cc_kernelP6float2S0_Pf)
        /*0c38*/ 	.word	0x00000000


	//----- nvinfo : EIATTR_MIN_STACK_SIZE
	.align		4
.L_531:
        /*0c3c*/ 	.byte	0x04, 0x12
        /*0c3e*/ 	.short	(.L_533 - .L_532)
	.align		4
.L_532:
        /*0c40*/ 	.word	index@(_Z36create_Givens_rotation_matrix_kernelP6float2S0_)
        /*0c44*/ 	.word	0x00000000


	//----- nvinfo : EIATTR_MIN_STACK_SIZE
	.align		4
.L_533:
        /*0c48*/ 	.byte	0x04, 0x12
        /*0c4a*/ 	.short	(.L_535 - .L_534)
	.align		4
.L_534:
        /*0c4c*/ 	.word	index@(_Z16init_mask_kernelPb)
        /*0c50*/ 	.word	0x00000000


	//----- nvinfo : EIATTR_MIN_STACK_SIZE
	.align		4
.L_535:
        /*0c54*/ 	.byte	0x04, 0x12
        /*0c56*/ 	.short	(.L_537 - .L_536)
	.align		4
.L_536:
        /*0c58*/ 	.word	index@(_Z9init_maskPb)
        /*0c5c*/ 	.word	0x00000000


	//----- nvinfo : EIATTR_MIN_STACK_SIZE
	.align		4
.L_537:
        /*0c60*/ 	.byte	0x04, 0x12
        /*0c62*/ 	.short	(.L_539 - .L_538)
	.align		4
.L_538:
        /*0c64*/ 	.word	index@(_Z16transpose_kernelP6float2j)
        /*0c68*/ 	.word	0x00000000


	//----- nvinfo : EIATTR_MIN_STACK_SIZE
	.align		4
.L_539:
        /*0c6c*/ 	.byte	0x04, 0x12
        /*0c6e*/ 	.short	(.L_541 - .L_540)
	.align		4
.L_540:
        /*0c70*/ 	.word	index@(_Z28check_mask_difference_kernelPbS_Pj)
        /*0c74*/ 	.word	0x00000000


	//----- nvinfo : EIATTR_MIN_STACK_SIZE
	.align		4
.L_541:
        /*0c78*/ 	.byte	0x04, 0x12
        /*0c7a*/ 	.short	(.L_543 - .L_542)
	.align		4
.L_542:
        /*0c7c*/ 	.word	index@(_Z21dublicate_mask_kernelPbS_)
        /*0c80*/ 	.word	0x00000000


	//----- nvinfo : EIATTR_MIN_STACK_SIZE
	.align		4
.L_543:
        /*0c84*/ 	.byte	0x04, 0x12
        /*0c86*/ 	.short	(.L_545 - .L_544)
	.align		4
.L_544:
        /*0c88*/ 	.word	index@(_Z16dublicate_kernelP6float2S0_)
        /*0c8c*/ 	.word	0x00000000


	//----- nvinfo : EIATTR_MIN_STACK_SIZE
	.align		4
.L_545:
        /*0c90*/ 	.byte	0x04, 0x12
        /*0c92*/ 	.short	(.L_547 - .L_546)
	.align		4
.L_546:
        /*0c94*/ 	.word	index@(_Z28residual_vs_tolerance_kernelPfPbf)
        /*0c98*/ 	.word	0x00000000


	//----- nvinfo : EIATTR_MIN_STACK_SIZE
	.align		4
.L_547:
        /*0c9c*/ 	.byte	0x04, 0x12
        /*0c9e*/ 	.short	(.L_549 - .L_548)
	.align		4
.L_548:
        /*0ca0*/ 	.word	index@(_Z16sqrt_real_kernelP6float2)
        /*0ca4*/ 	.word	0x00000000


	//----- nvinfo : EIATTR_MIN_STACK_SIZE
	.align		4
.L_549:
        /*0ca8*/ 	.byte	0x04, 0x12
        /*0caa*/ 	.short	(.L_551 - .L_550)
	.align		4
.L_550:
        /*0cac*/ 	.word	index@(_Z17sqrt_float_kernelPf)
        /*0cb0*/ 	.word	0x00000000


	//----- nvinfo : EIATTR_MIN_STACK_SIZE
	.align		4
.L_551:
        /*0cb4*/ 	.byte	0x04, 0x12
        /*0cb6*/ 	.short	(.L_553 - .L_552)
	.align		4
.L_552:
        /*0cb8*/ 	.word	index@(_Z20weight_divide_kernelP6float2S0_S0_)
        /*0cbc*/ 	.word	0x00000000


	//----- nvinfo : EIATTR_MIN_STACK_SIZE
	.align		4
.L_553:
        /*0cc0*/ 	.byte	0x04, 0x12
        /*0cc2*/ 	.short	(.L_555 - .L_554)
	.align		4
.L_554:
        /*0cc4*/ 	.word	index@(_Z22weight_subtract_kernelP6float2S0_S0_)
        /*0cc8*/ 	.word	0x00000000


	//----- nvinfo : EIATTR_MIN_STACK_SIZE
	.align		4
.L_555:
        /*0ccc*/ 	.byte	0x04, 0x12
        /*0cce*/ 	.short	(.L_557 - .L_556)
	.align		4
.L_556:
        /*0cd0*/ 	.word	index@(_Z20Jtotal_resize_kernelP6float2jS0_)
        /*0cd4*/ 	.word	0x00000000


	//----- nvinfo : EIATTR_MIN_STACK_SIZE
	.align		4
.L_557:
        /*0cd8*/ 	.byte	0x04, 0x12
        /*0cda*/ 	.short	(.L_559 - .L_558)
	.align		4
.L_558:
        /*0cdc*/ 	.word	index@(_Z13resize_kernelP6float2jjjS0_)
        /*0ce0*/ 	.word	0x00000000


	//----- nvinfo : EIATTR_MIN_STACK_SIZE
	.align		4
.L_559:
        /*0ce4*/ 	.byte	0x04, 0x12
        /*0ce6*/ 	.short	(.L_561 - .L_560)
	.align		4
.L_560:
        /*0ce8*/ 	.word	index@(_Z26inner_product_float_kernelP6float2S0_S0_)
        /*0cec*/ 	.word	0x00000000


	//----- nvinfo : EIATTR_MIN_STACK_SIZE
	.align		4
.L_561:
        /*0cf0*/ 	.byte	0x04, 0x12
        /*0cf2*/ 	.short	(.L_563 - .L_562)
	.align		4
.L_562:
        /*0cf4*/ 	.word	index@(_Z35extend_by_zeros_for_gradient_kernelP6float2S0_)
        /*0cf8*/ 	.word	0x00000000


	//----- nvinfo : EIATTR_MIN_STACK_SIZE
	.align		4
.L_563:
        /*0cfc*/ 	.byte	0x04, 0x12
        /*0cfe*/ 	.short	(.L_565 - .L_564)
	.align		4
.L_564:
        /*0d00*/ 	.word	index@(_Z22extend_by_zeros_kernelPbP6float2S1_)
        /*0d04*/ 	.word	0x00000000


	//----- nvinfo : EIATTR_MIN_STACK_SIZE
	.align		4
.L_565:
        /*0d08*/ 	.byte	0x04, 0x12
        /*0d0a*/ 	.short	(.L_567 - .L_566)
	.align		4
.L_566:
        /*0d0c*/ 	.word	index@(_Z29residual_normalization_kernelP6float2PfS0_)
        /*0d10*/ 	.word	0x00000000


	//----- nvinfo : EIATTR_MIN_STACK_SIZE
	.align		4
.L_567:
        /*0d14*/ 	.byte	0x04, 0x12
        /*0d16*/ 	.short	(.L_569 - .L_568)
	.align		4
.L_568:
        /*0d18*/ 	.word	index@(_Z29sum_squares_reduce_w_b_kernelPfS_S_PjS_S_j)
        /*0d1c*/ 	.word	0x00000000


	//----- nvinfo : EIATTR_MIN_STACK_SIZE
	.align		4
.L_569:
        /*0d20*/ 	.byte	0x04, 0x12
        /*0d22*/ 	.short	(.L_571 - .L_570)
	.align		4
.L_570:
        /*0d24*/ 	.word	index@(_Z36sum_indicators_squared_reduce_kernelPfS_j)
        /*0d28*/ 	.word	0x00000000


	//----- nvinfo : EIATTR_MIN_STACK_SIZE
	.align		4
.L_571:
        /*0d2c*/ 	.byte	0x04, 0x12
        /*0d2e*/ 	.short	(.L_573 - .L_572)
	.align		4
.L_572:
        /*0d30*/ 	.word	index@(_Z30sum_squares_reduce_real_kernelP6float2S0_)
        /*0d34*/ 	.word	0x00000000


	//----- nvinfo : EIATTR_MIN_STACK_SIZE
	.align		4
.L_573:
        /*0d38*/ 	.byte	0x04, 0x12
        /*0d3a*/ 	.short	(.L_575 - .L_574)
	.align		4
.L_574:
        /*0d3c*/ 	.word	index@(_Z31sum_squares_reduce_float_kernelPfS_)
        /*0d40*/ 	.word	0x00000000


	//----- nvinfo : EIATTR_MIN_STACK_SIZE
	.align		4
.L_575:
        /*0d44*/ 	.byte	0x04, 0x12
        /*0d46*/ 	.short	(.L_577 - .L_576)
	.align		4
.L_576:
        /*0d48*/ 	.word	index@(_Z25sum_squares_reduce_kernelP6float2Pf)
        /*0d4c*/ 	.word	0x00000000


	//----- nvinfo : EIATTR_MIN_STACK_SIZE
	.align		4
.L_577:
        /*0d50*/ 	.byte	0x04, 0x12
        /*0d52*/ 	.short	(.L_579 - .L_578)
	.align		4
.L_578:
        /*0d54*/ 	.word	index@(_Z38_2D_to_1D_compared_for_gradient_KernelPbP6float2S1_S1_j)
        /*0d58*/ 	.word	0x00000000


	//----- nvinfo : EIATTR_MIN_STACK_SIZE
	.align		4
.L_579:
        /*0d5c*/ 	.byte	0x04, 0x12
        /*0d5e*/ 	.short	(.L_581 - .L_580)
	.align		4
.L_580:
        /*0d60*/ 	.word	index@(_Z25_2D_to_1D_compared_KernelP6float2S0_S0_)
        /*0d64*/ 	.word	0x00000000


	//----- nvinfo : EIATTR_MIN_STACK_SIZE
	.align		4
.L_581:
        /*0d68*/ 	.byte	0x04, 0x12
        /*0d6a*/ 	.short	(.L_583 - .L_582)
	.align		4
.L_582:
        /*0d6c*/ 	.word	index@(_Z36_2D_to_1D_kernel_to_compute_gradientP6float2S0_PfPj)
        /*0d70*/ 	.word	0x00000000


	//----- nvinfo : EIATTR_MIN_STACK_SIZE
	.align		4
.L_583:
        /*0d74*/ 	.byte	0x04, 0x12
        /*0d76*/ 	.short	(.L_585 - .L_584)
	.align		4
.L_584:
        /*0d78*/ 	.word	index@(_Z29_2D_to_1D_kernel_for_gradientPbP6float2S1_S1_)
        /*0d7c*/ 	.word	0x00000000


	//----- nvinfo : EIATTR_MIN_STACK_SIZE
	.align		4
.L_585:
        /*0d80*/ 	.byte	0x04, 0x12
        /*0d82*/ 	.short	(.L_587 - .L_586)
	.align		4
.L_586:
        /*0d84*/ 	.word	index@(_Z16_2D_to_1D_kernelP6float2S0_S0_)
        /*0d88*/ 	.word	0x00000000


	//----- nvinfo : EIATTR_MIN_STACK_SIZE
	.align		4
.L_587:
        /*0d8c*/ 	.byte	0x04, 0x12
        /*0d8e*/ 	.short	(.L_589 - .L_588)
	.align		4
.L_588:
        /*0d90*/ 	.word	index@(_Z22MatMul_ElemWise_KernelP6float2S0_)
        /*0d94*/ 	.word	0x00000000
.L_589:


//--------------------- .nv.compat                --------------------------
	.section	.nv.compat,"",@"SHT_CUDA_COMPAT_INFO"
	.align	4
        /*0000*/ 	.byte	0x02, 0x09, 0x00, 0x00, 0x02, 0x02, 0x01, 0x00, 0x02, 0x05, 0x05, 0x00, 0x03, 0x07, 0x01, 0x01
        /*0010*/ 	.byte	0x02, 0x03, 0x00, 0x00, 0x02, 0x06, 0x01, 0x00, 0x04, 0x0b, 0x08, 0x00, 0x01, 0x00, 0x00, 0x00
        /*0020*/ 	.byte	0x00, 0x00, 0x00, 0x00


//--------------------- .nv.info._Z33minus_100_gradient_checker_kernelPbPjPf --------------------------
	.section	.nv.info._Z33minus_100_gradient_checker_kernelPbPjPf,"",@"SHT_CUDA_INFO"
	.sectionflags	@""
	.align	4


	//----- nvinfo : EIATTR_CUDA_API_VERSION
	.align		4
        /*0000*/ 	.byte	0x04, 0x37
        /*0002*/ 	.short	(.L_591 - .L_590)
.L_590:
        /*0004*/ 	.word	0x00000082


	//----- nvinfo : EIATTR_KPARAM_INFO
	.align		4
.L_591:
        /*0008*/ 	.byte	0x04, 0x17
        /*000a*/ 	.short	(.L_593 - .L_592)
.L_592:
        /*000c*/ 	.word	0x00000000
        /*0010*/ 	.short	0x0002
        /*0012*/ 	.short	0x0010
        /*0014*/ 	.byte	0x00, 0xf5, 0x21, 0x00


	//----- nvinfo : EIATTR_KPARAM_INFO
	.align		4
.L_593:
        /*0018*/ 	.byte	0x04, 0x17
        /*001a*/ 	.short	(.L_595 - .L_594)
.L_594:
        /*001c*/ 	.word	0x00000000
        /*0020*/ 	.short	0x0001
        /*0022*/ 	.short	0x0008
        /*0024*/ 	.byte	0x00, 0xf5, 0x21, 0x00


	//----- nvinfo : EIATTR_KPARAM_INFO
	.align		4
.L_595:
        /*0028*/ 	.byte	0x04, 0x17
        /*002a*/ 	.short	(.L_597 - .L_596)
.L_596:
        /*002c*/ 	.word	0x00000000
        /*0030*/ 	.short	0x0000
        /*0032*/ 	.short	0x0000
        /*0034*/ 	.byte	0x00, 0xf5, 0x21, 0x00


	//----- nvinfo : EIATTR_SPARSE_MMA_MASK
	.align		4
.L_597:
        /*0038*/ 	.byte	0x03, 0x50
        /*003a*/ 	.short	0x0000


	//----- nvinfo : EIATTR_MAXREG_COUNT
	.align		4
        /*003c*/ 	.byte	0x03, 0x1b
        /*003e*/ 	.short	0x00ff


	//----- nvinfo : EIATTR_MERCURY_ISA_VERSION
	.align		4
        /*0040*/ 	.byte	0x03, 0x5f
        /*0042*/ 	.short	0x0101


	//----- nvinfo : EIATTR_VRC_CTA_INIT_COUNT
	.align		4
        /*0044*/ 	.byte	0x02, 0x4a
	.zero		1
	.zero		1


	//----- nvinfo : EIATTR_EXIT_INSTR_OFFSETS
	.align		4
        /*0048*/ 	.byte	0x04, 0x1c
        /*004a*/ 	.short	(.L_599 - .L_598)


	//   ....[0]....
.L_598:
        /*004c*/ 	.word	0x000000b0


	//----- nvinfo : EIATTR_CBANK_PARAM_SIZE
	.align		4
.L_599:
        /*0050*/ 	.byte	0x03, 0x19
        /*0052*/ 	.short	0x0018


	//----- nvinfo : EIATTR_PARAM_CBANK
	.align		4
        /*0054*/ 	.byte	0x04, 0x0a
        /*0056*/ 	.short	(.L_601 - .L_600)
	.align		4
.L_600:
        /*0058*/ 	.word	index@(.nv.constant0._Z33minus_100_gradient_checker_kernelPbPjPf)
        /*005c*/ 	.short	0x0380
        /*005e*/ 	.short	0x0018


	//----- nvinfo : EIATTR_SW_WAR
	.align		4
.L_601:
        /*0060*/ 	.byte	0x04, 0x36
        /*0062*/ 	.short	(.L_603 - .L_602)
.L_602:
        /*0064*/ 	.word	0x00000008
.L_603:


//--------------------- .nv.info._Z38adjust_grad_to_mask_to_subtract_kernelPfPbjj --------------------------
	.section	.nv.info._Z38adjust_grad_to_mask_to_subtract_kernelPfPbjj,"",@"SHT_CUDA_INFO"
	.sectionflags	@""
	.align	4


	//----- nvinfo : EIATTR_CUDA_API_VERSION
	.align		4
        /*0000*/ 	.byte	0x04, 0x37
        /*0002*/ 	.short	(.L_605 - .L_604)
.L_604:
        /*0004*/ 	.word	0x00000082


	//----- nvinfo : EIATTR_KPARAM_INFO
	.align		4
.L_605:
        /*0008*/ 	.byte	0x04, 0x17
        /*000a*/ 	.short	(.L_607 - .L_606)
.L_606:
        /*000c*/ 	.word	0x00000000
        /*0010*/ 	.short	0x0003
        /*0012*/ 	.short	0x0014
        /*0014*/ 	.byte	0x00, 0xf0, 0x11, 0x00


	//----- nvinfo : EIATTR_KPARAM_INFO
	.align		4
.L_607:
        /*0018*/ 	.byte	0x04, 0x17
        /*001a*/ 	.short	(.L_609 - .L_608)
.L_608:
        /*001c*/ 	.word	0x00000000
        /*0020*/ 	.short	0x0002
        /*0022*/ 	.short	0x0010
        /*0024*/ 	.byte	0x00, 0xf0, 0x11, 0x00


	//----- nvinfo : EIATTR_KPARAM_INFO
	.align		4
.L_609:
        /*0028*/ 	.byte	0x04, 0x17
        /*002a*/ 	.short	(.L_611 - .L_610)
.L_610:
        /*002c*/ 	.word	0x00000000
        /*0030*/ 	.short	0x0001
        /*0032*/ 	.short	0x0008
        /*0034*/ 	.byte	0x00, 0xf5, 0x21, 0x00


	//----- nvinfo : EIATTR_KPARAM_INFO
	.align		4
.L_611:
        /*0038*/ 	.byte	0x04, 0x17
        /*003a*/ 	.short	(.L_613 - .L_612)
.L_612:
        /*003c*/ 	.word	0x00000000
        /*0040*/ 	.short	0x0000
        /*0042*/ 	.short	0x0000
        /*0044*/ 	.byte	0x00, 0xf5, 0x21, 0x00


	//----- nvinfo : EIATTR_SPARSE_MMA_MASK
	.align		4
.L_613:
        /*0048*/ 	.byte	0x03, 0x50
        /*004a*/ 	.short	0x0000


	//----- nvinfo : EIATTR_MAXREG_COUNT
	.align		4
        /*004c*/ 	.byte	0x03, 0x1b
        /*004e*/ 	.short	0x00ff


	//----- nvinfo : EIATTR_MERCURY_ISA_VERSION
	.align		4
        /*0050*/ 	.byte	0x03, 0x5f
        /*0052*/ 	.short	0x0101


	//----- nvinfo : EIATTR_VRC_CTA_INIT_COUNT
	.align		4
        /*0054*/ 	.byte	0x02, 0x4a
	.zero		1
	.zero		1


	//----- nvinfo : EIATTR_EXIT_INSTR_OFFSETS
	.align		4
        /*0058*/ 	.byte	0x04, 0x1c
        /*005a*/ 	.short	(.L_615 - .L_614)


	//   ....[0]....
.L_614:
        /*005c*/ 	.word	0x00000100


	//   ....[1]....
        /*0060*/ 	.word	0x000001e0


	//   ....[2]....
        /*0064*/ 	.word	0x00000220


	//----- nvinfo : EIATTR_CRS_STACK_SIZE
	.align		4
.L_615:
        /*0068*/ 	.byte	0x04, 0x1e
        /*006a*/ 	.short	(.L_617 - .L_616)
.L_616:
        /*006c*/ 	.word	0x00000000


	//----- nvinfo : EIATTR_CBANK_PARAM_SIZE
	.align		4
.L_617:
        /*0070*/ 	.byte	0x03, 0x19
        /*0072*/ 	.short	0x0018


	//----- nvinfo : EIATTR_PARAM_CBANK
	.align		4
        /*0074*/ 	.byte	0x04, 0x0a
        /*0076*/ 	.short	(.L_619 - .L_618)
	.align		4
.L_618:
        /*0078*/ 	.word	index@(.nv.constant0._Z38adjust_grad_to_mask_to_subtract_kernelPfPbjj)
        /*007c*/ 	.short	0x0380
        /*007e*/ 	.short	0x0018


	//----- nvinfo : EIATTR_SW_WAR
	.align		4
.L_619:
        /*0080*/ 	.byte	0x04, 0x36
        /*0082*/ 	.short	(.L_621 - .L_620)
.L_620:
        /*0084*/ 	.word	0x00000008
.L_621:


//--------------------- .nv.info._Z26adjust_grad_to_mask_kernelPfPbjj --------------------------
	.section	.nv.info._Z26adjust_grad_to_mask_kernelPfPbjj,"",@"SHT_CUDA_INFO"
	.sectionflags	@""
	.align	4


	//----- nvinfo : EIATTR_CUDA_API_VERSION
	.align		4
        /*0000*/ 	.byte	0x04, 0x37
        /*0002*/ 	.short	(.L_623 - .L_622)
.L_622:
        /*0004*/ 	.word	0x00000082


	//----- nvinfo : EIATTR_KPARAM_INFO
	.align		4
.L_623:
        /*0008*/ 	.byte	0x04, 0x17
        /*000a*/ 	.short	(.L_625 - .L_624)
.L_624:
        /*000c*/ 	.word	0x00000000
        /*0010*/ 	.short	0x0003
        /*0012*/ 	.short	0x0014
        /*0014*/ 	.byte	0x00, 0xf0, 0x11, 0x00


	//----- nvinfo : EIATTR_KPARAM_INFO
	.align		4
.L_625:
        /*0018*/ 	.byte	0x04, 0x17
        /*001a*/ 	.short	(.L_627 - .L_626)
.L_626:
        /*001c*/ 	.word	0x00000000
        /*0020*/ 	.short	0x0002
        /*0022*/ 	.short	0x0010
        /*0024*/ 	.byte	0x00, 0xf0, 0x11, 0x00


	//----- nvinfo : EIATTR_KPARAM_INFO
	.align		4
.L_627:
        /*0028*/ 	.byte	0x04, 0x17
        /*002a*/ 	.short	(.L_629 - .L_628)
.L_628:
        /*002c*/ 	.word	0x00000000
        /*0030*/ 	.short	0x0001
        /*0032*/ 	.short	0x0008
        /*0034*/ 	.byte	0x00, 0xf5, 0x21, 0x00


	//----- nvinfo : EIATTR_KPARAM_INFO
	.align		4
.L_629:
        /*0038*/ 	.byte	0x04, 0x17
        /*003a*/ 	.short	(.L_631 - .L_630)
.L_630:
        /*003c*/ 	.word	0x00000000
        /*0040*/ 	.short	0x0000
        /*0042*/ 	.short	0x0000
        /*0044*/ 	.byte	0x00, 0xf5, 0x21, 0x00


	//----- nvinfo : EIATTR_SPARSE_MMA_MASK
	.align		4
.L_631:
        /*0048*/ 	.byte	0x03, 0x50
        /*004a*/ 	.short	0x0000


	//----- nvinfo : EIATTR_MAXREG_COUNT
	.align		4
        /*004c*/ 	.byte	0x03, 0x1b
        /*004e*/ 	.short	0x00ff


	//----- nvinfo : EIATTR_MERCURY_ISA_VERSION
	.align		4
        /*0050*/ 	.byte	0x03, 0x5f
        /*0052*/ 	.short	0x0101


	//----- nvinfo : EIATTR_VRC_CTA_INIT_COUNT
	.align		4
        /*0054*/ 	.byte	0x02, 0x4a
	.zero		1
	.zero		1


	//----- nvinfo : EIATTR_EXIT_INSTR_OFFSETS
	.align		4
        /*0058*/ 	.byte	0x04, 0x1c
        /*005a*/ 	.short	(.L_633 - .L_632)


	//   ....[0]....
.L_632:
        /*005c*/ 	.word	0x000003c0


	//   ....[1]....
        /*0060*/ 	.word	0x00000470


	//   ....[2]....
        /*0064*/ 	.word	0x000004b0


	//   ....[3]....
        /*0068*/ 	.word	0x00000500


	//----- nvinfo : EIATTR_CRS_STACK_SIZE
	.align		4
.L_633:
        /*006c*/ 	.byte	0x04, 0x1e
        /*006e*/ 	.short	(.L_635 - .L_634)
.L_634:
        /*0070*/ 	.word	0x00000000


	//----- nvinfo : EIATTR_CBANK_PARAM_SIZE
	.align		4
.L_635:
        /*0074*/ 	.byte	0x03, 0x19
        /*0076*/ 	.short	0x0018


	//----- nvinfo : EIATTR_PARAM_CBANK
	.align		4
        /*0078*/ 	.byte	0x04, 0x0a
        /*007a*/ 	.short	(.L_637 - .L_636)
	.align		4
.L_636:
        /*007c*/ 	.word	index@(.nv.constant0._Z26adjust_grad_to_mask_kernelPfPbjj)
        /*0080*/ 	.short	0x0380
        /*0082*/ 	.short	0x0018


	//----- nvinfo : EIATTR_SW_WAR
	.align		4
.L_637:
        /*0084*/ 	.byte	0x04, 0x36
        /*0086*/ 	.short	(.L_639 - .L_638)
.L_638:
        /*0088*/ 	.word	0x00000008
.L_639:


//--------------------- .nv.info._Z21add_divide_100_kernelPK6float2PS_ --------------------------
	.section	.nv.info._Z21add_divide_100_kernelPK6float2PS_,"",@"SHT_CUDA_INFO"
	.sectionflags	@""
	.align	4


	//----- nvinfo : EIATTR_CUDA_API_VERSION
	.align		4
        /*0000*/ 	.byte	0x04, 0x37
        /*0002*/ 	.short	(.L_641 - .L_640)
.L_640:
        /*0004*/ 	.word	0x00000082


	//----- nvinfo : EIATTR_KPARAM_INFO
	.align		4
.L_641:
        /*0008*/ 	.byte	0x04, 0x17
        /*000a*/ 	.short	(.L_643 - .L_642)
.L_642:
        /*000c*/ 	.word	0x00000000
        /*0010*/ 	.short	0x0001
        /*0012*/ 	.short	0x0008
        /*0014*/ 	.byte	0x00, 0xf5, 0x21, 0x00


	//----- nvinfo : EIATTR_KPARAM_INFO
	.align		4
.L_643:
        /*0018*/ 	.byte	0x04, 0x17
        /*001a*/ 	.short	(.L_645 - .L_644)
.L_644:
        /*001c*/ 	.word	0x00000000
        /*0020*/ 	.short	0x0000
        /*0022*/ 	.short	0x0000
        /*0024*/ 	.byte	0x00, 0xf5, 0x21, 0x00


	//----- nvinfo : EIATTR_SPARSE_MMA_MASK
	.align		4
.L_645:
        /*0028*/ 	.byte	0x03, 0x50
        /*002a*/ 	.short	0x0000


	//----- nvinfo : EIATTR_MAXREG_COUNT
	.align		4
        /*002c*/ 	.byte	0x03, 0x1b
        /*002e*/ 	.short	0x00ff


	//----- nvinfo : EIATTR_MERCURY_ISA_VERSION
	.align		4
        /*0030*/ 	.byte	0x03, 0x5f
        /*0032*/ 	.short	0x0101


	//----- nvinfo : EIATTR_VRC_CTA_INIT_COUNT
	.align		4
        /*0034*/ 	.byte	0x02, 0x4a
	.zero		1
	.zero		1


	//----- nvinfo : EIATTR_EXIT_INSTR_OFFSETS
	.align		4
        /*0038*/ 	.byte	0x04, 0x1c
        /*003a*/ 	.short	(.L_647 - .L_646)


	//   ....[0]....
.L_646:
        /*003c*/ 	.word	0x000002a0


	//----- nvinfo : EIATTR_CRS_STACK_SIZE
	.align		4
.L_647:
        /*0040*/ 	.byte	0x04, 0x1e
        /*0042*/ 	.short	(.L_649 - .L_648)
.L_648:
        /*0044*/ 	.word	0x00000000


	//----- nvinfo : EIATTR_CBANK_PARAM_SIZE
	.align		4
.L_649:
        /*0048*/ 	.byte	0x03, 0x19
        /*004a*/ 	.short	0x0010


	//----- nvinfo : EIATTR_PARAM_CBANK
	.align		4
        /*004c*/ 	.byte	0x04, 0x0a
        /*004e*/ 	.short	(.L_651 - .L_650)
	.align		4
.L_650:
        /*0050*/ 	.word	index@(.nv.constant0._Z21add_divide_100_kernelPK6float2PS_)
        /*0054*/ 	.short	0x0380
        /*0056*/ 	.short	0x0010


	//----- nvinfo : EIATTR_SW_WAR
	.align		4
.L_651:
        /*0058*/ 	.byte	0x04, 0x36
        /*005a*/ 	.short	(.L_653 - .L_652)
.L_652:
        /*005c*/ 	.word	0x00000008
.L_653:


//--------------------- .nv.info._Z25double_expand_bool_kernelPKbPbj --------------------------
	.section	.nv.info._Z25double_expand_bool_kernelPKbPbj,"",@"SHT_CUDA_INFO"
	.sectionflags	@""
	.align	4


	//----- nvinfo : EIATTR_CUDA_API_VERSION
	.align		4
        /*0000*/ 	.byte	0x04, 0x37
        /*0002*/ 	.short	(.L_655 - .L_654)
.L_654:
        /*0004*/ 	.word	0x00000082


	//----- nvinfo : EIATTR_KPARAM_INFO
	.align		4
.L_655:
        /*0008*/ 	.byte	0x04, 0x17
        /*000a*/ 	.short	(.L_657 - .L_656)
.L_656:
        /*000c*/ 	.word	0x00000000
        /*0010*/ 	.short	0x0002
        /*0012*/ 	.short	0x0010
        /*0014*/ 	.byte	0x00, 0xf0, 0x11, 0x00


	//----- nvinfo : EIATTR_KPARAM_INFO
	.align		4
.L_657:
        /*0018*/ 	.byte	0x04, 0x17
        /*001a*/ 	.short	(.L_659 - .L_658)
.L_658:
        /*001c*/ 	.word	0x00000000
        /*0020*/ 	.short	0x0001
        /*0022*/ 	.short	0x0008
        /*0024*/ 	.byte	0x00, 0xf5, 0x21, 0x00


	//----- nvinfo : EIATTR_KPARAM_INFO
	.align		4
.L_659:
        /*0028*/ 	.byte	0x04, 0x17
        /*002a*/ 	.short	(.L_661 - .L_660)
.L_660:
        /*002c*/ 	.word	0x00000000
        /*0030*/ 	.short	0x0000
        /*0032*/ 	.short	0x0000
        /*0034*/ 	.byte	0x00, 0xf5, 0x21, 0x00


	//----- nvinfo : EIATTR_SPARSE_MMA_MASK
	.align		4
.L_661:
        /*0038*/ 	.byte	0x03, 0x50
        /*003a*/ 	.short	0x0000


	//----- nvinfo : EIATTR_MAXREG_COUNT
	.align		4
        /*003c*/ 	.byte	0x03, 0x1b
        /*003e*/ 	.short	0x00ff


	//----- nvinfo : EIATTR_MERCURY_ISA_VERSION
	.align		4
        /*0040*/ 	.byte	0x03, 0x5f
        /*0042*/ 	.short	0x0101


	//----- nvinfo : EIATTR_VRC_CTA_INIT_COUNT
	.align		4
        /*0044*/ 	.byte	0x02, 0x4a
	.zero		1
	.zero		1


	//----- nvinfo : EIATTR_EXIT_INSTR_OFFSETS
	.align		4
        /*0048*/ 	.byte	0x04, 0x1c
        /*004a*/ 	.short	(.L_663 - .L_662)


	//   ....[0]....
.L_662:
        /*004c*/ 	.word	0x000001c0


	//----- nvinfo : EIATTR_CBANK_PARAM_SIZE
	.align		4
.L_663:
        /*0050*/ 	.byte	0x03, 0x19
        /*0052*/ 	.short	0x0014


	//----- nvinfo : EIATTR_PARAM_CBANK
	.align		4
        /*0054*/ 	.byte	0x04, 0x0a
        /*0056*/ 	.short	(.L_665 - .L_664)
	.align		4
.L_664:
        /*0058*/ 	.word	index@(.nv.constant0._Z25double_expand_bool_kernelPKbPbj)
        /*005c*/ 	.short	0x0380
        /*005e*/ 	.short	0x0014


	//----- nvinfo : EIATTR_SW_WAR
	.align		4
.L_665:
        /*0060*/ 	.byte	0x04, 0x36
        /*0062*/ 	.short	(.L_667 - .L_666)
.L_666:
        /*0064*/ 	.word	0x00000008
.L_667:


//--------------------- .nv.info._Z26double_expand_float_kernelPKfPfj --------------------------
	.section	.nv.info._Z26double_expand_float_kernelPKfPfj,"",@"SHT_CUDA_INFO"
	.sectionflags	@""
	.align	4


	//----- nvinfo : EIATTR_CUDA_API_VERSION
	.align		4
        /*0000*/ 	.byte	0x04, 0x37
        /*0002*/ 	.short	(.L_669 - .L_668)
.L_668:
        /*0004*/ 	.word	0x00000082


	//----- nvinfo : EIATTR_KPARAM_INFO
	.align		4
.L_669:
        /*0008*/ 	.byte	0x04, 0x17
        /*000a*/ 	.short	(.L_671 - .L_670)
.L_670:
        /*000c*/ 	.word	0x00000000
        /*0010*/ 	.short	0x0002
        /*0012*/ 	.short	0x0010
        /*0014*/ 	.byte	0x00, 0xf0, 0x11, 0x00


	//----- nvinfo : EIATTR_KPARAM_INFO
	.align		4
.L_671:
        /*0018*/ 	.byte	0x04, 0x17
        /*001a*/ 	.short	(.L_673 - .L_672)
.L_672:
        /*001c*/ 	.word	0x00000000
        /*0020*/ 	.short	0x0001
        /*0022*/ 	.short	0x0008
        /*0024*/ 	.byte	0x00, 0xf5, 0x21, 0x00


	//----- nvinfo : EIATTR_KPARAM_INFO
	.align		4
.L_673:
        /*0028*/ 	.byte	0x04, 0x17
        /*002a*/ 	.short	(.L_675 - .L_674)
.L_674:
        /*002c*/ 	.word	0x00000000
        /*0030*/ 	.short	0x0000
        /*0032*/ 	.short	0x0000
        /*0034*/ 	.byte	0x00, 0xf5, 0x21, 0x00


	//----- nvinfo : EIATTR_SPARSE_MMA_MASK
	.align		4
.L_675:
        /*0038*/ 	.byte	0x03, 0x50
        /*003a*/ 	.short	0x0000


	//----- nvinfo : EIATTR_MAXREG_COUNT
	.align		4
        /*003c*/ 	.byte	0x03, 0x1b
        /*003e*/ 	.short	0x00ff


	//----- nvinfo : EIATTR_MERCURY_ISA_VERSION
	.align		4
        /*0040*/ 	.byte	0x03, 0x5f
        /*0042*/ 	.short	0x0101


	//----- nvinfo : EIATTR_VRC_CTA_INIT_COUNT
	.align		4
        /*0044*/ 	.byte	0x02, 0x4a
	.zero		1
	.zero		1


	//----- nvinfo : EIATTR_EXIT_INSTR_OFFSETS
	.align		4
        /*0048*/ 	.byte	0x04, 0x1c
        /*004a*/ 	.short	(.L_677 - .L_676)


	//   ....[0]....
.L_676:
        /*004c*/ 	.word	0x000001a0


	//----- nvinfo : EIATTR_CBANK_PARAM_SIZE
	.align		4
.L_677:
        /*0050*/ 	.byte	0x03, 0x19
        /*0052*/ 	.short	0x0014


	//----- nvinfo : EIATTR_PARAM_CBANK
	.align		4
        /*0054*/ 	.byte	0x04, 0x0a
        /*0056*/ 	.short	(.L_679 - .L_678)
	.align		4
.L_678:
        /*0058*/ 	.word	index@(.nv.constant0._Z26double_expand_float_kernelPKfPfj)
        /*005c*/ 	.short	0x0380
        /*005e*/ 	.short	0x0014


	//----- nvinfo : EIATTR_SW_WAR
	.align		4
.L_679:
        /*0060*/ 	.byte	0x04, 0x36
        /*0062*/ 	.short	(.L_681 - .L_680)
.L_680:
        /*0064*/ 	.word	0x00000008
.L_681:


//--------------------- .nv.info._Z30double_expand_cuComplex_kernelPK6float2PS_j --------------------------
	.section	.nv.info._Z30double_expand_cuComplex_kernelPK6float2PS_j,"",@"SHT_CUDA_INFO"
	.sectionflags	@""
	.align	4


	//----- nvinfo : EIATTR_CUDA_API_VERSION
	.align		4
        /*0000*/ 	.byte	0x04, 0x37
        /*0002*/ 	.short	(.L_683 - .L_682)
.L_682:
        /*0004*/ 	.word	0x00000082


	//----- nvinfo : EIATTR_KPARAM_INFO
	.align		4
.L_683:
        /*0008*/ 	.byte	0x04, 0x17
        /*000a*/ 	.short	(.L_685 - .L_684)
.L_684:
        /*000c*/ 	.word	0x00000000
        /*0010*/ 	.short	0x0002
        /*0012*/ 	.short	0x0010
        /*0014*/ 	.byte	0x00, 0xf0, 0x11, 0x00


	//----- nvinfo : EIATTR_KPARAM_INFO
	.align		4
.L_685:
        /*0018*/ 	.byte	0x04, 0x17
        /*001a*/ 	.short	(.L_687 - .L_686)
.L_686:
        /*001c*/ 	.word	0x00000000
        /*0020*/ 	.short	0x0001
        /*0022*/ 	.short	0x0008
        /*0024*/ 	.byte	0x00, 0xf5, 0x21, 0x00


	//----- nvinfo : EIATTR_KPARAM_INFO
	.align		4
.L_687:
        /*0028*/ 	.byte	0x04, 0x17
        /*002a*/ 	.short	(.L_689 - .L_688)
.L_688:
        /*002c*/ 	.word	0x00000000
        /*0030*/ 	.short	0x0000
        /*0032*/ 	.short	0x0000
        /*0034*/ 	.byte	0x00, 0xf5, 0x21, 0x00


	//----- nvinfo : EIATTR_SPARSE_MMA_MASK
	.align		4
.L_689:
        /*0038*/ 	.byte	0x03, 0x50
        /*003a*/ 	.short	0x0000


	//----- nvinfo : EIATTR_MAXREG_COUNT
	.align		4
        /*003c*/ 	.byte	0x03, 0x1b
        /*003e*/ 	.short	0x00ff


	//----- nvinfo : EIATTR_MERCURY_ISA_VERSION
	.align		4
        /*0040*/ 	.byte	0x03, 0x5f
        /*0042*/ 	.short	0x0101


	//----- nvinfo : EIATTR_VRC_CTA_INIT_COUNT
	.align		4
        /*0044*/ 	.byte	0x02, 0x4a
	.zero		1
	.zero		1


	//----- nvinfo : EIATTR_EXIT_INSTR_OFFSETS
	.align		4
        /*0048*/ 	.byte	0x04, 0x1c
        /*004a*/ 	.short	(.L_691 - .L_690)


	//   ....[0]....
.L_690:
        /*004c*/ 	.word	0x000001a0


	//----- nvinfo : EIATTR_CBANK_PARAM_SIZE
	.align		4
.L_691:
        /*0050*/ 	.byte	0x03, 0x19
        /*0052*/ 	.short	0x0014


	//----- nvinfo : EIATTR_PARAM_CBANK
	.align		4
        /*0054*/ 	.byte	0x04, 0x0a
        /*0056*/ 	.short	(.L_693 - .L_692)
	.align		4
.L_692:
        /*0058*/ 	.word	index@(.nv.constant0._Z30double_expand_cuComplex_kernelPK6float2PS_j)
        /*005c*/ 	.short	0x0380
        /*005e*/ 	.short	0x0014


	//----- nvinfo : EIATTR_SW_WAR
	.align		4
.L_693:
        /*0060*/ 	.byte	0x04, 0x36
        /*0062*/ 	.short	(.L_695 - .L_694)
.L_694:
        /*0064*/ 	.word	0x00000008
.L_695:


//--------------------- .nv.info._Z29compare_abs_indicators_kernelPfS_Pbff --------------------------
	.section	.nv.info._Z29compare_abs_indicators_kernelPfS_Pbff,"",@"SHT_CUDA_INFO"
	.sectionflags	@""
	.align	4


	//----- nvinfo : EIATTR_CUDA_API_VERSION
	.align		4
        /*0000*/ 	.byte	0x04, 0x37
        /*0002*/ 	.short	(.L_697 - .L_696)
.L_696:
        /*0004*/ 	.word	0x00000082


	//----- nvinfo : EIATTR_KPARAM_INFO
	.align		4
.L_697:
        /*0008*/ 	.byte	0x04, 0x17
        /*000a*/ 	.short	(.L_699 - .L_698)
.L_698:
        /*000c*/ 	.word	0x00000000
        /*0010*/ 	.short	0x0004
        /*0012*/ 	.short	0x001c
        /*0014*/ 	.byte	0x00, 0xf0, 0x11, 0x00


	//----- nvinfo : EIATTR_KPARAM_INFO
	.align		4
.L_699:
        /*0018*/ 	.byte	0x04, 0x17
        /*001a*/ 	.short	(.L_701 - .L_700)
.L_700:
        /*001c*/ 	.word	0x00000000
        /*0020*/ 	.short	0x0003
        /*0022*/ 	.short	0x0018
        /*0024*/ 	.byte	0x00, 0xf0, 0x11, 0x00


	//----- nvinfo : EIATTR_KPARAM_INFO
	.align		4
.L_701:
        /*0028*/ 	.byte	0x04, 0x17
        /*002a*/ 	.short	(.L_703 - .L_702)
.L_702:
        /*002c*/ 	.word	0x00000000
        /*0030*/ 	.short	0x0002
        /*0032*/ 	.short	0x0010
        /*0034*/ 	.byte	0x00, 0xf5, 0x21, 0x00


	//----- nvinfo : EIATTR_KPARAM_INFO
	.align		4
.L_703:
        /*0038*/ 	.byte	0x04, 0x17
        /*003a*/ 	.short	(.L_705 - .L_704)
.L_704:
        /*003c*/ 	.word	0x00000000
        /*0040*/ 	.short	0x0001
        /*0042*/ 	.short	0x0008
        /*0044*/ 	.byte	0x00, 0xf5, 0x21, 0x00


	//----- nvinfo : EIATTR_KPARAM_INFO
	.align		4
.L_705:
        /*0048*/ 	.byte	0x04, 0x17
        /*004a*/ 	.short	(.L_707 - .L_706)
.L_706:
        /*004c*/ 	.word	0x00000000
        /*0050*/ 	.short	0x0000
        /*0052*/ 	.short	0x0000
        /*0054*/ 	.byte	0x00, 0xf5, 0x21, 0x00


	//----- nvinfo : EIATTR_SPARSE_MMA_MASK
	.align		4
.L_707:
        /*0058*/ 	.byte	0x03, 0x50
        /*005a*/ 	.short	0x0000


	//----- nvinfo : EIATTR_MAXREG_COUNT
	.align		4
        /*005c*/ 	.byte	0x03, 0x1b
        /*005e*/ 	.short	0x00ff


	//----- nvinfo : EIATTR_MERCURY_ISA_VERSION
	.align		4
        /*0060*/ 	.byte	0x03, 0x5f
        /*0062*/ 	.short	0x0101


	//----- nvinfo : EIATTR_VRC_CTA_INIT_COUNT
	.align		4
        /*0064*/ 	.byte	0x02, 0x4a
	.zero		1
	.zero		1


	//----- nvinfo : EIATTR_EXIT_INSTR_OFFSETS
	.align		4
        /*0068*/ 	.byte	0x04, 0x1c
        /*006a*/ 	.short	(.L_709 - .L_708)


	//   ....[0]....
.L_708:
        /*006c*/ 	.word	0x00000060


	//   ....[1]....
        /*0070*/ 	.word	0x000000f0


	//   ....[2]....
        /*0074*/ 	.word	0x00000130


	//   ....[3]....
        /*0078*/ 	.word	0x00000180


	//   ....[4]....
        /*007c*/ 	.word	0x000001c0


	//----- nvinfo : EIATTR_CBANK_PARAM_SIZE
	.align		4
.L_709:
        /*0080*/ 	.byte	0x03, 0x19
        /*0082*/ 	.short	0x0020


	//----- nvinfo : EIATTR_PARAM_CBANK
	.align		4
        /*0084*/ 	.byte	0x04, 0x0a
        /*0086*/ 	.short	(.L_711 - .L_710)
	.align		4
.L_710:
        /*0088*/ 	.word	index@(.nv.constant0._Z29compare_abs_indicators_kernelPfS_Pbff)
        /*008c*/ 	.short	0x0380
        /*008e*/ 	.short	0x0020


	//----- nvinfo : EIATTR_SW_WAR
	.align		4
.L_711:
        /*0090*/ 	.byte	0x04, 0x36
        /*0092*/ 	.short	(.L_713 - .L_712)
.L_712:
        /*0094*/ 	.word	0x00000008
.L_713:


//--------------------- .nv.info._Z17indicators_kernelPfS_S_PjS_S_j --------------------------
	.section	.nv.info._Z17indicators_kernelPfS_S_PjS_S_j,"",@"SHT_CUDA_INFO"
	.sectionflags	@""
	.align	4


	//----- nvinfo : EIATTR_CUDA_API_VERSION
	.align		4
        /*0000*/ 	.byte	0x04, 0x37
        /*0002*/ 	.short	(.L_715 - .L_714)
.L_714:
        /*0004*/ 	.word	0x00000082


	//----- nvinfo : EIATTR_KPARAM_INFO
	.align		4
.L_715:
        /*0008*/ 	.byte	0x04, 0x17
        /*000a*/ 	.short	(.L_717 - .L_716)
.L_716:
        /*000c*/ 	.word	0x00000000
        /*0010*/ 	.short	0x0006
        /*0012*/ 	.short	0x0030
        /*0014*/ 	.byte	0x00, 0xf0, 0x11, 0x00


	//----- nvinfo : EIATTR_KPARAM_INFO
	.align		4
.L_717:
        /*0018*/ 	.byte	0x04, 0x17
        /*001a*/ 	.short	(.L_719 - .L_718)
.L_718:
        /*001c*/ 	.word	0x00000000
        /*0020*/ 	.short	0x0005
        /*0022*/ 	.short	0x0028
        /*0024*/ 	.byte	0x00, 0xf5, 0x21, 0x00


	//----- nvinfo : EIATTR_KPARAM_INFO
	.align		4
.L_719:
        /*0028*/ 	.byte	0x04, 0x17
        /*002a*/ 	.short	(.L_721 - .L_720)
.L_720:
        /*002c*/ 	.word	0x00000000
        /*0030*/ 	.short	0x0004
        /*0032*/ 	.short	0x0020
        /*0034*/ 	.byte	0x00, 0xf5, 0x21, 0x00


	//----- nvinfo : EIATTR_KPARAM_INFO
	.align		4
.L_721:
        /*0038*/ 	.byte	0x04, 0x17
        /*003a*/ 	.short	(.L_723 - .L_722)
.L_722:
        /*003c*/ 	.word	0x00000000
        /*0040*/ 	.short	0x0003
        /*0042*/ 	.short	0x0018
        /*0044*/ 	.byte	0x00, 0xf5, 0x21, 0x00


	//----- nvinfo : EIATTR_KPARAM_INFO
	.align		4
.L_723:
        /*0048*/ 	.byte	0x04, 0x17
        /*004a*/ 	.short	(.L_725 - .L_724)
.L_724:
        /*004c*/ 	.word	0x00000000
        /*0050*/ 	.short	0x0002
        /*0052*/ 	.short	0x0010
        /*0054*/ 	.byte	0x00, 0xf5, 0x21, 0x00


	//----- nvinfo : EIATTR_KPARAM_INFO
	.align		4
.L_725:
        /*0058*/ 	.byte	0x04, 0x17
        /*005a*/ 	.short	(.L_727 - .L_726)
.L_726:
        /*005c*/ 	.word	0x00000000
        /*0060*/ 	.short	0x0001
        /*0062*/ 	.short	0x0008
        /*0064*/ 	.byte	0x00, 0xf5, 0x21, 0x00


	//----- nvinfo : EIATTR_KPARAM_INFO
	.align		4
.L_727:
        /*0068*/ 	.byte	0x04, 0x17
        /*006a*/ 	.short	(.L_729 - .L_728)
.L_728:
        /*006c*/ 	.word	0x00000000
        /*0070*/ 	.short	0x0000
        /*0072*/ 	.short	0x0000
        /*0074*/ 	.byte	0x00, 0xf5, 0x21, 0x00


	//----- nvinfo : EIATTR_SPARSE_MMA_MASK
	.align		4
.L_729:
        /*0078*/ 	.byte	0x03, 0x50
        /*007a*/ 	.short	0x0000


	//----- nvinfo : EIATTR_MAXREG_COUNT
	.align		4
        /*007c*/ 	.byte	0x03, 0x1b
        /*007e*/ 	.short	0x00ff


	//----- nvinfo : EIATTR_MERCURY_ISA_VERSION
	.align		4
        /*0080*/ 	.byte	0x03, 0x5f
        /*0082*/ 	.short	0x0101


	//----- nvinfo : EIATTR_VRC_CTA_INIT_COUNT
	.align		4
        /*0084*/ 	.byte	0x02, 0x4a
	.zero		1
	.zero		1


	//----- nvinfo : EIATTR_EXIT_INSTR_OFFSETS
	.align		4
        /*0088*/ 	.byte	0x04, 0x1c
        /*008a*/ 	.short	(.L_731 - .L_730)


	//   ....[0]....
.L_730:
        /*008c*/ 	.word	0x00000070


	//   ....[1]....
        /*0090*/ 	.word	0x000001b0


	//----- nvinfo : EIATTR_CBANK_PARAM_SIZE
	.align		4
.L_731:
        /*0094*/ 	.byte	0x03, 0x19
        /*0096*/ 	.short	0x0034


	//----- nvinfo : EIATTR_PARAM_CBANK
	.align		4
        /*0098*/ 	.byte	0x04, 0x0a
        /*009a*/ 	.short	(.L_733 - .L_732)
	.align		4
.L_732:
        /*009c*/ 	.word	index@(.nv.constant0._Z17indicators_kernelPfS_S_PjS_S_j)
        /*00a0*/ 	.short	0x0380
        /*00a2*/ 	.short	0x0034


	//----- nvinfo : EIATTR_SW_WAR
	.align		4
.L_733:
        /*00a4*/ 	.byte	0x04, 0x36
        /*00a6*/ 	.short	(.L_735 - .L_734)
.L_734:
        /*00a8*/ 	.word	0x00000008
.L_735:


//--------------------- .nv.info._Z16intensity_kernelP6float2Pf --------------------------
	.section	.nv.info._Z16intensity_kernelP6float2Pf,"",@"SHT_CUDA_INFO"
	.sectionflags	@""
	.align	4


	//----- nvinfo : EIATTR_CUDA_API_VERSION
	.align		4
        /*0000*/ 	.byte	0x04, 0x37
        /*0002*/ 	.short	(.L_737 - .L_736)
.L_736:
        /*0004*/ 	.word	0x00000082


	//----- nvinfo : EIATTR_KPARAM_INFO
	.align		4
.L_737:
        /*0008*/ 	.byte	0x04, 0x17
        /*000a*/ 	.short	(.L_739 - .L_738)
.L_738:
        /*000c*/ 	.word	0x00000000
        /*0010*/ 	.short	0x0001
        /*0012*/ 	.short	0x0008
        /*0014*/ 	.byte	0x00, 0xf5, 0x21, 0x00


	//----- nvinfo : EIATTR_KPARAM_INFO
	.align		4
.L_739:
        /*0018*/ 	.byte	0x04, 0x17
        /*001a*/ 	.short	(.L_741 - .L_740)
.L_740:
        /*001c*/ 	.word	0x00000000
        /*0020*/ 	.short	0x0000
        /*0022*/ 	.short	0x0000
        /*0024*/ 	.byte	0x00, 0xf5, 0x21, 0x00


	//----- nvinfo : EIATTR_SPARSE_MMA_MASK
	.align		4
.L_741:
        /*0028*/ 	.byte	0x03, 0x50
        /*002a*/ 	.short	0x0000


	//----- nvinfo : EIATTR_MAXREG_COUNT
	.align		4
        /*002c*/ 	.byte	0x03, 0x1b
        /*002e*/ 	.short	0x00ff


	//----- nvinfo : EIATTR_MERCURY_ISA_VERSION
	.align		4
        /*0030*/ 	.byte	0x03, 0x5f
        /*0032*/ 	.short	0x0101


	//----- nvinfo : EIATTR_VRC_CTA_INIT_COUNT
	.align		4
        /*0034*/ 	.byte	0x02, 0x4a
	.zero		1
	.zero		1


	//----- nvinfo : EIATTR_EXIT_INSTR_OFFSETS
	.align		4
        /*0038*/ 	.byte	0x04, 0x1c
        /*003a*/ 	.short	(.L_743 - .L_742)


	//   ....[0]....
.L_742:
        /*003c*/ 	.word	0x00000a80


	//----- nvinfo : EIATTR_CRS_STACK_SIZE
	.align		4
.L_743:
        /*0040*/ 	.byte	0x04, 0x1e
        /*0042*/ 	.short	(.L_745 - .L_744)
.L_744:
        /*0044*/ 	.word	0x00000000


	//----- nvinfo : EIATTR_CBANK_PARAM_SIZE
	.align		4
.L_745:
        /*0048*/ 	.byte	0x03, 0x19
        /*004a*/ 	.short	0x0010


	//----- nvinfo : EIATTR_PARAM_CBANK
	.align		4
        /*004c*/ 	.byte	0x04, 0x0a
        /*004e*/ 	.short	(.L_747 - .L_746)
	.align		4
.L_746:
        /*0050*/ 	.word	index@(.nv.constant0._Z16intensity_kernelP6float2Pf)
        /*0054*/ 	.short	0x0380
        /*0056*/ 	.short	0x0010


	//----- nvinfo : EIATTR_SW_WAR
	.align		4
.L_747:
        /*0058*/ 	.byte	0x04, 0x36
        /*005a*/ 	.short	(.L_749 - .L_748)
.L_748:
        /*005c*/ 	.word	0x00000008
.L_749:


//--------------------- .nv.info._Z15init_w_b_kernelPfS_S_S_f --------------------------
	.section	.nv.info._Z15init_w_b_kernelPfS_S_S_f,"",@"SHT_CUDA_INFO"
	.sectionflags	@""
	.align	4


	//----- nvinfo : EIATTR_CUDA_API_VERSION
	.align		4
        /*0000*/ 	.byte	0x04, 0x37
        /*0002*/ 	.short	(.L_751 - .L_750)
.L_750:
        /*0004*/ 	.word	0x00000082


	//----- nvinfo : EIATTR_KPARAM_INFO
	.align		4
.L_751:
        /*0008*/ 	.byte	0x04, 0x17
        /*000a*/ 	.short	(.L_753 - .L_752)
.L_752:
        /*000c*/ 	.word	0x00000000
        /*0010*/ 	.short	0x0004
        /*0012*/ 	.short	0x0020
        /*0014*/ 	.byte	0x00, 0xf0, 0x11, 0x00


	//----- nvinfo : EIATTR_KPARAM_INFO
	.align		4
.L_753:
        /*0018*/ 	.byte	0x04, 0x17
        /*001a*/ 	.short	(.L_755 - .L_754)
.L_754:
        /*001c*/ 	.word	0x00000000
        /*0020*/ 	.short	0x0003
        /*0022*/ 	.short	0x0018
        /*0024*/ 	.byte	0x00, 0xf5, 0x21, 0x00


	//----- nvinfo : EIATTR_KPARAM_INFO
	.align		4
.L_755:
        /*0028*/ 	.byte	0x04, 0x17
        /*002a*/ 	.short	(.L_757 - .L_756)
.L_756:
        /*002c*/ 	.word	0x00000000
        /*0030*/ 	.short	0x0002
        /*0032*/ 	.short	0x0010
        /*0034*/ 	.byte	0x00, 0xf5, 0x21, 0x00


	//----- nvinfo : EIATTR_KPARAM_INFO
	.align		4
.L_757:
        /*0038*/ 	.byte	0x04, 0x17
        /*003a*/ 	.short	(.L_759 - .L_758)
.L_758:
        /*003c*/ 	.word	0x00000000
        /*0040*/ 	.short	0x0001
        /*0042*/ 	.short	0x0008
        /*0044*/ 	.byte	0x00, 0xf5, 0x21, 0x00


	//----- nvinfo : EIATTR_KPARAM_INFO
	.align		4
.L_759:
        /*0048*/ 	.byte	0x04, 0x17
        /*004a*/ 	.short	(.L_761 - .L_760)
.L_760:
        /*004c*/ 	.word	0x00000000
        /*0050*/ 	.short	0x0000
        /*0052*/ 	.short	0x0000
        /*0054*/ 	.byte	0x00, 0xf5, 0x21, 0x00


	//----- nvinfo : EIATTR_SPARSE_MMA_MASK
	.align		4
.L_761:
        /*0058*/ 	.byte	0x03, 0x50
        /*005a*/ 	.short	0x0000


	//----- nvinfo : EIATTR_MAXREG_COUNT
	.align		4
        /*005c*/ 	.byte	0x03, 0x1b
        /*005e*/ 	.short	0x00ff


	//----- nvinfo : EIATTR_MERCURY_ISA_VERSION
	.align		4
        /*0060*/ 	.byte	0x03, 0x5f
        /*0062*/ 	.short	0x0101


	//----- nvinfo : EIATTR_VRC_CTA_INIT_COUNT
	.align		4
        /*0064*/ 	.byte	0x02, 0x4a
	.zero		1
	.zero		1


	//----- nvinfo : EIATTR_EXIT_INSTR_OFFSETS
	.align		4
        /*0068*/ 	.byte	0x04, 0x1c
        /*006a*/ 	.short	(.L_763 - .L_762)


	//   ....[0]....
.L_762:
        /*006c*/ 	.word	0x00000140


	//   ....[1]....
        /*0070*/ 	.word	0x00000250


	//   ....[2]....
        /*0074*/ 	.word	0x00000300


	//   ....[3]....
        /*0078*/ 	.word	0x00000410


	//   ....[4]....
        /*007c*/ 	.word	0x000004d0


	//   ....[5]....
        /*0080*/ 	.word	0x00000530


	//----- nvinfo : EIATTR_INDIRECT_BRANCH_TARGETS
	.align		4
.L_763:
        /*0084*/ 	.byte	0x04, 0x34
        /*0086*/ 	.short	(.L_765 - .L_764)


	//   ....[0]....
.L_764:
        /*0088*/ 	.word	.L_x_569@srel
        /*008c*/ 	.short	0x0
        /*008e*/ 	.short	0x0
        /*0090*/ 	.word	0x3
        /*0094*/ 	.word	.L_x_570@srel
        /*0098*/ 	.word	.L_x_571@srel
        /*009c*/ 	.word	.L_x_572@srel


	//   ....[1]....
        /*00a0*/ 	.word	.L_x_573@srel
        /*00a4*/ 	.short	0x0
        /*00a6*/ 	.short	0x0
        /*00a8*/ 	.word	0x3
        /*00ac*/ 	.word	.L_x_574@srel
        /*00b0*/ 	.word	.L_x_575@srel
        /*00b4*/ 	.word	.L_x_572@srel


	//----- nvinfo : EIATTR_CRS_STACK_SIZE
	.align		4
.L_765:
        /*00b8*/ 	.byte	0x04, 0x1e
        /*00ba*/ 	.short	(.L_767 - .L_766)
.L_766:
        /*00bc*/ 	.word	0x00000000


	//----- nvinfo : EIATTR_CBANK_PARAM_SIZE
	.align		4
.L_767:
        /*00c0*/ 	.byte	0x03, 0x19
        /*00c2*/ 	.short	0x0024


	//----- nvinfo : EIATTR_PARAM_CBANK
	.align		4
        /*00c4*/ 	.byte	0x04, 0x0a
        /*00c6*/ 	.short	(.L_769 - .L_768)
	.align		4
.L_768:
        /*00c8*/ 	.word	index@(.nv.constant0._Z15init_w_b_kernelPfS_S_S_f)
        /*00cc*/ 	.short	0x0380
        /*00ce*/ 	.short	0x0024


	//----- nvinfo : EIATTR_SW_WAR
	.align		4
.L_769:
        /*00d0*/ 	.byte	0x04, 0x36
        /*00d2*/ 	.short	(.L_771 - .L_770)
.L_770:
        /*00d4*/ 	.word	0x00000008
.L_771:


//--------------------- .nv.info._Z34get_intensities_in_maximums_kernelPjP6float2Pf --------------------------
	.section	.nv.info._Z34get_intensities_in_maximums_kernelPjP6float2Pf,"",@"SHT_CUDA_INFO"
	.sectionflags	@""
	.align	4


	//----- nvinfo : EIATTR_CUDA_API_VERSION
	.align		4
        /*0000*/ 	.byte	0x04, 0x37
        /*0002*/ 	.short	(.L_773 - .L_772)
.L_772:
        /*0004*/ 	.word	0x00000082


	//----- nvinfo : EIATTR_KPARAM_INFO
	.align		4
.L_773:
        /*0008*/ 	.byte	0x04, 0x17
        /*000a*/ 	.short	(.L_775 - .L_774)
.L_774:
        /*000c*/ 	.word	0x00000000
        /*0010*/ 	.short	0x0002
        /*0012*/ 	.short	0x0010
        /*0014*/ 	.byte	0x00, 0xf5, 0x21, 0x00


	//----- nvinfo : EIATTR_KPARAM_INFO
	.align		4
.L_775:
        /*0018*/ 	.byte	0x04, 0x17
        /*001a*/ 	.short	(.L_777 - .L_776)
.L_776:
        /*001c*/ 	.word	0x00000000
        /*0020*/ 	.short	0x0001
        /*0022*/ 	.short	0x0008
        /*0024*/ 	.byte	0x00, 0xf5, 0x21, 0x00


	//----- nvinfo : EIATTR_KPARAM_INFO
	.align		4
.L_777:
        /*0028*/ 	.byte	0x04, 0x17
        /*002a*/ 	.short	(.L_779 - .L_778)
.L_778:
        /*002c*/ 	.word	0x00000000
        /*0030*/ 	.short	0x0000
        /*0032*/ 	.short	0x0000
        /*0034*/ 	.byte	0x00, 0xf5, 0x21, 0x00


	//----- nvinfo : EIATTR_SPARSE_MMA_MASK
	.align		4
.L_779:
        /*0038*/ 	.byte	0x03, 0x50
        /*003a*/ 	.short	0x0000


	//----- nvinfo : EIATTR_MAXREG_COUNT
	.align		4
        /*003c*/ 	.byte	0x03, 0x1b
        /*003e*/ 	.short	0x00ff


	//----- nvinfo : EIATTR_MERCURY_ISA_VERSION
	.align		4
        /*0040*/ 	.byte	0x03, 0x5f
        /*0042*/ 	.short	0x0101


	//----- nvinfo : EIATTR_VRC_CTA_INIT_COUNT
	.align		4
        /*0044*/ 	.byte	0x02, 0x4a
	.zero		1
	.zero		1


	//----- nvinfo : EIATTR_EXIT_INSTR_OFFSETS
	.align		4
        /*0048*/ 	.byte	0x04, 0x1c
        /*004a*/ 	.short	(.L_781 - .L_780)


	//   ....[0]....
.L_780:
        /*004c*/ 	.word	0x00000ab0


	//----- nvinfo : EIATTR_CRS_STACK_SIZE
	.align		4
.L_781:
        /*0050*/ 	.byte	0x04, 0x1e
        /*0052*/ 	.short	(.L_783 - .L_782)
.L_782:
        /*0054*/ 	.word	0x00000000


	//----- nvinfo : EIATTR_CBANK_PARAM_SIZE
	.align		4
.L_783:
        /*0058*/ 	.byte	0x03, 0x19
        /*005a*/ 	.short	0x0018


	//----- nvinfo : EIATTR_PARAM_CBANK
	.align		4
        /*005c*/ 	.byte	0x04, 0x0a
        /*005e*/ 	.short	(.L_785 - .L_784)
	.align		4
.L_784:
        /*0060*/ 	.word	index@(.nv.constant0._Z34get_intensities_in_maximums_kernelPjP6float2Pf)
        /*0064*/ 	.short	0x0380
        /*0066*/ 	.short	0x0018


	//----- nvinfo : EIATTR_SW_WAR
	.align		4
.L_785:
        /*0068*/ 	.byte	0x04, 0x36
        /*006a*/ 	.short	(.L_787 - .L_786)
.L_786:
        /*006c*/ 	.word	0x00000008
.L_787:


//--------------------- .nv.info._Z30dev_grad_bool_indicated_kernelPfPbS0_S_ --------------------------
	.section	.nv.info._Z30dev_grad_bool_indicated_kernelPfPbS0_S_,"",@"SHT_CUDA_INFO"
	.sectionflags	@""
	.align	4


	//----- nvinfo : EIATTR_CUDA_API_VERSION
	.align		4
        /*0000*/ 	.byte	0x04, 0x37
        /*0002*/ 	.short	(.L_789 - .L_788)
.L_788:
        /*0004*/ 	.word	0x00000082


	//----- nvinfo : EIATTR_KPARAM_INFO
	.align		4
.L_789:
        /*0008*/ 	.byte	0x04, 0x17
        /*000a*/ 	.short	(.L_791 - .L_790)
.L_790:
        /*000c*/ 	.word	0x00000000
        /*0010*/ 	.short	0x0003
        /*0012*/ 	.short	0x0018
        /*0014*/ 	.byte	0x00, 0xf5, 0x21, 0x00


	//----- nvinfo : EIATTR_KPARAM_INFO
	.align		4
.L_791:
        /*0018*/ 	.byte	0x04, 0x17
        /*001a*/ 	.short	(.L_793 - .L_792)
.L_792:
        /*001c*/ 	.word	0x00000000
        /*0020*/ 	.short	0x0002
        /*0022*/ 	.short	0x0010
        /*0024*/ 	.byte	0x00, 0xf5, 0x21, 0x00


	//----- nvinfo : EIATTR_KPARAM_INFO
	.align		4
.L_793:
        /*0028*/ 	.byte	0x04, 0x17
        /*002a*/ 	.short	(.L_795 - .L_794)
.L_794:
        /*002c*/ 	.word	0x00000000
        /*0030*/ 	.short	0x0001
        /*0032*/ 	.short	0x0008
        /*0034*/ 	.byte	0x00, 0xf5, 0x21, 0x00


	//----- nvinfo : EIATTR_KPARAM_INFO
	.align		4
.L_795:
        /*0038*/ 	.byte	0x04, 0x17
        /*003a*/ 	.short	(.L_797 - .L_796)
.L_796:
        /*003c*/ 	.word	0x00000000
        /*0040*/ 	.short	0x0000
        /*0042*/ 	.short	0x0000
        /*0044*/ 	.byte	0x00, 0xf5, 0x21, 0x00


	//----- nvinfo : EIATTR_SPARSE_MMA_MASK
	.align		4
.L_797:
        /*0048*/ 	.byte	0x03, 0x50
        /*004a*/ 	.short	0x0000


	//----- nvinfo : EIATTR_MAXREG_COUNT
	.align		4
        /*004c*/ 	.byte	0x03, 0x1b
        /*004e*/ 	.short	0x00ff


	//----- nvinfo : EIATTR_MERCURY_ISA_VERSION
	.align		4
        /*0050*/ 	.byte	0x03, 0x5f
        /*0052*/ 	.short	0x0101


	//----- nvinfo : EIATTR_VRC_CTA_INIT_COUNT
	.align		4
        /*0054*/ 	.byte	0x02, 0x4a
	.zero		1
	.zero		1


	//----- nvinfo : EIATTR_EXIT_INSTR_OFFSETS
	.align		4
        /*0058*/ 	.byte	0x04, 0x1c
        /*005a*/ 	.short	(.L_799 - .L_798)


	//   ....[0]....
.L_798:
        /*005c*/ 	.word	0x00000120


	//   ....[1]....
        /*0060*/ 	.word	0x00000170


	//   ....[2]....
        /*0064*/ 	.word	0x00000200


	//   ....[3]....
        /*0068*/ 	.word	0x00000250


	//----- nvinfo : EIATTR_CBANK_PARAM_SIZE
	.align		4
.L_799:
        /*006c*/ 	.byte	0x03, 0x19
        /*006e*/ 	.short	0x0020


	//----- nvinfo : EIATTR_PARAM_CBANK
	.align		4
        /*0070*/ 	.byte	0x04, 0x0a
        /*0072*/ 	.short	(.L_801 - .L_800)
	.align		4
.L_800:
        /*0074*/ 	.word	index@(.nv.constant0._Z30dev_grad_bool_indicated_kernelPfPbS0_S_)
        /*0078*/ 	.short	0x0380
        /*007a*/ 	.short	0x0020


	//----- nvinfo : EIATTR_SW_WAR
	.align		4
.L_801:
        /*007c*/ 	.byte	0x04, 0x36
        /*007e*/ 	.short	(.L_803 - .L_802)
.L_802:
        /*0080*/ 	.word	0x00000008
.L_803:


//--------------------- .nv.info._Z20dev_grad_bool_kernelPbS_Pf --------------------------
	.section	.nv.info._Z20dev_grad_bool_kernelPbS_Pf,"",@"SHT_CUDA_INFO"
	.sectionflags	@""
	.align	4


	//----- nvinfo : EIATTR_CUDA_API_VERSION
	.align		4
        /*0000*/ 	.byte	0x04, 0x37
        /*0002*/ 	.short	(.L_805 - .L_804)
.L_804:
        /*0004*/ 	.word	0x00000082


	//----- nvinfo : EIATTR_KPARAM_INFO
	.align		4
.L_805:
        /*0008*/ 	.byte	0x04, 0x17
        /*000a*/ 	.short	(.L_807 - .L_806)
.L_806:
        /*000c*/ 	.word	0x00000000
        /*0010*/ 	.short	0x0002
        /*0012*/ 	.short	0x0010
        /*0014*/ 	.byte	0x00, 0xf5, 0x21, 0x00


	//----- nvinfo : EIATTR_KPARAM_INFO
	.align		4
.L_807:
        /*0018*/ 	.byte	0x04, 0x17
        /*001a*/ 	.short	(.L_809 - .L_808)
.L_808:
        /*001c*/ 	.word	0x00000000
        /*0020*/ 	.short	0x0001
        /*0022*/ 	.short	0x0008
        /*0024*/ 	.byte	0x00, 0xf5, 0x21, 0x00


	//----- nvinfo : EIATTR_KPARAM_INFO
	.align		4
.L_809:
        /*0028*/ 	.byte	0x04, 0x17
        /*002a*/ 	.short	(.L_811 - .L_810)
.L_810:
        /*002c*/ 	.word	0x00000000
        /*0030*/ 	.short	0x0000
        /*0032*/ 	.short	0x0000
        /*0034*/ 	.byte	0x00, 0xf5, 0x21, 0x00


	//----- nvinfo : EIATTR_SPARSE_MMA_MASK
	.align		4
.L_811:
        /*0038*/ 	.byte	0x03, 0x50
        /*003a*/ 	.short	0x0000


	//----- nvinfo : EIATTR_MAXREG_COUNT
	.align		4
        /*003c*/ 	.byte	0x03, 0x1b
        /*003e*/ 	.short	0x00ff


	//----- nvinfo : EIATTR_MERCURY_ISA_VERSION
	.align		4
        /*0040*/ 	.byte	0x03, 0x5f
        /*0042*/ 	.short	0x0101


	//----- nvinfo : EIATTR_VRC_CTA_INIT_COUNT
	.align		4
        /*0044*/ 	.byte	0x02, 0x4a
	.zero		1
	.zero		1


	//----- nvinfo : EIATTR_EXIT_INSTR_OFFSETS
	.align		4
        /*0048*/ 	.byte	0x04, 0x1c
        /*004a*/ 	.short	(.L_813 - .L_812)


	//   ....[0]....
.L_812:
        /*004c*/ 	.word	0x000000e0


	//   ....[1]....
        /*0050*/ 	.word	0x00000130


	//----- nvinfo : EIATTR_CBANK_PARAM_SIZE
	.align		4
.L_813:
        /*0054*/ 	.byte	0x03, 0x19
        /*0056*/ 	.short	0x0018


	//----- nvinfo : EIATTR_PARAM_CBANK
	.align		4
        /*0058*/ 	.byte	0x04, 0x0a
        /*005a*/ 	.short	(.L_815 - .L_814)
	.align		4
.L_814:
        /*005c*/ 	.word	index@(.nv.constant0._Z20dev_grad_bool_kernelPbS_Pf)
        /*0060*/ 	.short	0x0380
        /*0062*/ 	.short	0x0018


	//----- nvinfo : EIATTR_SW_WAR
	.align		4
.L_815:
        /*0064*/ 	.byte	0x04, 0x36
        /*0066*/ 	.short	(.L_817 - .L_816)
.L_816:
        /*0068*/ 	.word	0x00000008
.L_817:


//--------------------- .nv.info._Z21set_n_maximums_kernelPjjj --------------------------
	.section	.nv.info._Z21set_n_maximums_kernelPjjj,"",@"SHT_CUDA_INFO"
	.sectionflags	@""
	.align	4


	//----- nvinfo : EIATTR_CUDA_API_VERSION
	.align		4
        /*0000*/ 	.byte	0x04, 0x37
        /*0002*/ 	.short	(.L_819 - .L_818)
.L_818:
        /*0004*/ 	.word	0x00000082


	//----- nvinfo : EIATTR_KPARAM_INFO
	.align		4
.L_819:
        /*0008*/ 	.byte	0x04, 0x17
        /*000a*/ 	.short	(.L_821 - .L_820)
.L_820:
        /*000c*/ 	.word	0x00000000
        /*0010*/ 	.short	0x0002
        /*0012*/ 	.short	0x000c
        /*0014*/ 	.byte	0x00, 0xf0, 0x11, 0x00


	//----- nvinfo : EIATTR_KPARAM_INFO
	.align		4
.L_821:
        /*0018*/ 	.byte	0x04, 0x17
        /*001a*/ 	.short	(.L_823 - .L_822)
.L_822:
        /*001c*/ 	.word	0x00000000
        /*0020*/ 	.short	0x0001
        /*0022*/ 	.short	0x0008
        /*0024*/ 	.byte	0x00, 0xf0, 0x11, 0x00


	//----- nvinfo : EIATTR_KPARAM_INFO
	.align		4
.L_823:
        /*0028*/ 	.byte	0x04, 0x17
        /*002a*/ 	.short	(.L_825 - .L_824)
.L_824:
        /*002c*/ 	.word	0x00000000
        /*0030*/ 	.short	0x0000
        /*0032*/ 	.short	0x0000
        /*0034*/ 	.byte	0x00, 0xf5, 0x21, 0x00


	//----- nvinfo : EIATTR_SPARSE_MMA_MASK
	.align		4
.L_825:
        /*0038*/ 	.byte	0x03, 0x50
        /*003a*/ 	.short	0x0000


	//----- nvinfo : EIATTR_MAXREG_COUNT
	.align		4
        /*003c*/ 	.byte	0x03, 0x1b
        /*003e*/ 	.short	0x00ff


	//----- nvinfo : EIATTR_MERCURY_ISA_VERSION
	.align		4
        /*0040*/ 	.byte	0x03, 0x5f
        /*0042*/ 	.short	0x0101


	//----- nvinfo : EIATTR_VRC_CTA_INIT_COUNT
	.align		4
        /*0044*/ 	.byte	0x02, 0x4a
	.zero		1
	.zero		1


	//----- nvinfo : EIATTR_EXIT_INSTR_OFFSETS
	.align		4
        /*0048*/ 	.byte	0x04, 0x1c
        /*004a*/ 	.short	(.L_827 - .L_826)


	//   ....[0]....
.L_826:
        /*004c*/ 	.word	0x00000240


	//----- nvinfo : EIATTR_CRS_STACK_SIZE
	.align		4
.L_827:
        /*0050*/ 	.byte	0x04, 0x1e
        /*0052*/ 	.short	(.L_829 - .L_828)
.L_828:
        /*0054*/ 	.word	0x00000000


	//----- nvinfo : EIATTR_CBANK_PARAM_SIZE
	.align		4
.L_829:
        /*0058*/ 	.byte	0x03, 0x19
        /*005a*/ 	.short	0x0010


	//----- nvinfo : EIATTR_PARAM_CBANK
	.align		4
        /*005c*/ 	.byte	0x04, 0x0a
        /*005e*/ 	.short	(.L_831 - .L_830)
	.align		4
.L_830:
        /*0060*/ 	.word	index@(.nv.constant0._Z21set_n_maximums_kernelPjjj)
        /*0064*/ 	.short	0x0380
        /*0066*/ 	.short	0x0010


	//----- nvinfo : EIATTR_SW_WAR
	.align		4
.L_831:
        /*0068*/ 	.byte	0x04, 0x36
        /*006a*/ 	.short	(.L_833 - .L_832)
.L_832:
        /*006c*/ 	.word	0x00000008
.L_833:


//--------------------- .nv.info._Z12get_y_kernelPbPj --------------------------
	.section	.nv.info._Z12get_y_kernelPbPj,"",@"SHT_CUDA_INFO"
	.sectionflags	@""
	.align	4


	//----- nvinfo : EIATTR_CUDA_API_VERSION
	.align		4
        /*0000*/ 	.byte	0x04, 0x37
        /*0002*/ 	.short	(.L_835 - .L_834)
.L_834:
        /*0004*/ 	.word	0x00000082


	//----- nvinfo : EIATTR_KPARAM_INFO
	.align		4
.L_835:
        /*0008*/ 	.byte	0x04, 0x17
        /*000a*/ 	.short	(.L_837 - .L_836)
.L_836:
        /*000c*/ 	.word	0x00000000
        /*0010*/ 	.short	0x0001
        /*0012*/ 	.short	0x0008
        /*0014*/ 	.byte	0x00, 0xf5, 0x21, 0x00


	//----- nvinfo : EIATTR_KPARAM_INFO
	.align		4
.L_837:
        /*0018*/ 	.byte	0x04, 0x17
        /*001a*/ 	.short	(.L_839 - .L_838)
.L_838:
        /*001c*/ 	.word	0x00000000
        /*0020*/ 	.short	0x0000
        /*0022*/ 	.short	0x0000
        /*0024*/ 	.byte	0x00, 0xf5, 0x21, 0x00


	//----- nvinfo : EIATTR_SPARSE_MMA_MASK
	.align		4
.L_839:
        /*0028*/ 	.byte	0x03, 0x50
        /*002a*/ 	.short	0x0000


	//----- nvinfo : EIATTR_MAXREG_COUNT
	.align		4
        /*002c*/ 	.byte	0x03, 0x1b
        /*002e*/ 	.short	0x00ff


	//----- nvinfo : EIATTR_MERCURY_ISA_VERSION
	.align		4
        /*0030*/ 	.byte	0x03, 0x5f
        /*0032*/ 	.short	0x0101


	//----- nvinfo : EIATTR_VRC_CTA_INIT_COUNT
	.align		4
        /*0034*/ 	.byte	0x02, 0x4a
	.zero		1
	.zero		1


	//----- nvinfo : EIATTR_EXIT_INSTR_OFFSETS
	.align		4
        /*0038*/ 	.byte	0x04, 0x1c
        /*003a*/ 	.short	(.L_841 - .L_840)


	//   ....[0]....
.L_840:
        /*003c*/ 	.word	0x000000e0


	//----- nvinfo : EIATTR_CBANK_PARAM_SIZE
	.align		4
.L_841:
        /*0040*/ 	.byte	0x03, 0x19
        /*0042*/ 	.short	0x0010


	//----- nvinfo : EIATTR_PARAM_CBANK
	.align		4
        /*0044*/ 	.byte	0x04, 0x0a
        /*0046*/ 	.short	(.L_843 - .L_842)
	.align		4
.L_842:
        /*0048*/ 	.word	index@(.nv.constant0._Z12get_y_kernelPbPj)
        /*004c*/ 	.short	0x0380
        /*004e*/ 	.short	0x0010


	//----- nvinfo : EIATTR_SW_WAR
	.align		4
.L_843:
        /*0050*/ 	.byte	0x04, 0x36
        /*0052*/ 	.short	(.L_845 - .L_844)
.L_844:
        /*0054*/ 	.word	0x00000008
.L_845:


//--------------------- .nv.info._Z38get_suboptimal_mask_subtractive_kernelPbPj --------------------------
	.section	.nv.info._Z38get_suboptimal_mask_subtractive_kernelPbPj,"",@"SHT_CUDA_INFO"
	.sectionflags	@""
	.align	4


	//----- nvinfo : EIATTR_CUDA_API_VERSION
	.align		4
        /*0000*/ 	.byte	0x04, 0x37
        /*0002*/ 	.short	(.L_847 - .L_846)
.L_846:
        /*0004*/ 	.word	0x00000082


	//----- nvinfo : EIATTR_KPARAM_INFO
	.align		4
.L_847:
        /*0008*/ 	.byte	0x04, 0x17
        /*000a*/ 	.short	(.L_849 - .L_848)
.L_848:
        /*000c*/ 	.word	0x00000000
        /*0010*/ 	.short	0x0001
        /*0012*/ 	.short	0x0008
        /*0014*/ 	.byte	0x00, 0xf5, 0x21, 0x00


	//----- nvinfo : EIATTR_KPARAM_INFO
	.align		4
.L_849:
        /*0018*/ 	.byte	0x04, 0x17
        /*001a*/ 	.short	(.L_851 - .L_850)
.L_850:
        /*001c*/ 	.word	0x00000000
        /*0020*/ 	.short	0x0000
        /*0022*/ 	.short	0x0000
        /*0024*/ 	.byte	0x00, 0xf5, 0x21, 0x00


	//----- nvinfo : EIATTR_SPARSE_MMA_MASK
	.align		4
.L_851:
        /*0028*/ 	.byte	0x03, 0x50
        /*002a*/ 	.short	0x0000


	//----- nvinfo : EIATTR_MAXREG_COUNT
	.align		4
        /*002c*/ 	.byte	0x03, 0x1b
        /*002e*/ 	.short	0x00ff


	//----- nvinfo : EIATTR_MERCURY_ISA_VERSION
	.align		4
        /*0030*/ 	.byte	0x03, 0x5f
        /*0032*/ 	.short	0x0101


	//----- nvinfo : EIATTR_VRC_CTA_INIT_COUNT
	.align		4
        /*0034*/ 	.byte	0x02, 0x4a
	.zero		1
	.zero		1


	//----- nvinfo : EIATTR_EXIT_INSTR_OFFSETS
	.align		4
        /*0038*/ 	.byte	0x04, 0x1c
        /*003a*/ 	.short	(.L_853 - .L_852)


	//   ....[0]....
.L_852:
        /*003c*/ 	.word	0x00000080


	//----- nvinfo : EIATTR_CBANK_PARAM_SIZE
	.align		4
.L_853:
        /*0040*/ 	.byte	0x03, 0x19
        /*0042*/ 	.short	0x0010


	//----- nvinfo : EIATTR_PARAM_CBANK
	.align		4
        /*0044*/ 	.byte	0x04, 0x0a
        /*0046*/ 	.short	(.L_855 - .L_854)
	.align		4
.L_854:
        /*0048*/ 	.word	index@(.nv.constant0._Z38get_suboptimal_mask_subtractive_kernelPbPj)
        /*004c*/ 	.short	0x0380
        /*004e*/ 	.short	0x0010


	//----- nvinfo : EIATTR_SW_WAR
	.align		4
.L_855:
        /*0050*/ 	.byte	0x04, 0x36
        /*0052*/ 	.short	(.L_857 - .L_856)
.L_856:
        /*0054*/ 	.word	0x00000008
.L_857:


//--------------------- .nv.info._Z26get_suboptimal_mask_kernelPbPj --------------------------
	.section	.nv.info._Z26get_suboptimal_mask_kernelPbPj,"",@"SHT_CUDA_INFO"
	.sectionflags	@""
	.align	4


	//----- nvinfo : EIATTR_CUDA_API_VERSION
	.align		4
        /*0000*/ 	.byte	0x04, 0x37
        /*0002*/ 	.short	(.L_859 - .L_858)
.L_858:
        /*0004*/ 	.word	0x00000082


	//----- nvinfo : EIATTR_KPARAM_INFO
	.align		4
.L_859:
        /*0008*/ 	.byte	0x04, 0x17
        /*000a*/ 	.short	(.L_861 - .L_860)
.L_860:
        /*000c*/ 	.word	0x00000000
        /*0010*/ 	.short	0x0001
        /*0012*/ 	.short	0x0008
        /*0014*/ 	.byte	0x00, 0xf5, 0x21, 0x00


	//----- nvinfo : EIATTR_KPARAM_INFO
	.align		4
.L_861:
        /*0018*/ 	.byte	0x04, 0x17
        /*001a*/ 	.short	(.L_863 - .L_862)
.L_862:
        /*001c*/ 	.word	0x00000000
        /*0020*/ 	.short	0x0000
        /*0022*/ 	.short	0x0000
        /*0024*/ 	.byte	0x00, 0xf5, 0x21, 0x00


	//----- nvinfo : EIATTR_SPARSE_MMA_MASK
	.align		4
.L_863:
        /*0028*/ 	.byte	0x03, 0x50
        /*002a*/ 	.short	0x0000


	//----- nvinfo : EIATTR_MAXREG_COUNT
	.align		4
        /*002c*/ 	.byte	0x03, 0x1b
        /*002e*/ 	.short	0x00ff


	//----- nvinfo : EIATTR_MERCURY_ISA_VERSION
	.align		4
        /*0030*/ 	.byte	0x03, 0x5f
        /*0032*/ 	.short	0x0101


	//----- nvinfo : EIATTR_VRC_CTA_INIT_COUNT
	.align		4
        /*0034*/ 	.byte	0x02, 0x4a
	.zero		1
	.zero		1


	//----- nvinfo : EIATTR_EXIT_INSTR_OFFSETS
	.align		4
        /*0038*/ 	.byte	0x04, 0x1c
        /*003a*/ 	.short	(.L_865 - .L_864)


	//   ....[0]....
.L_864:
        /*003c*/ 	.word	0x00000090


	//----- nvinfo : EIATTR_CBANK_PARAM_SIZE
	.align		4
.L_865:
        /*0040*/ 	.byte	0x03, 0x19
        /*0042*/ 	.short	0x0010


	//----- nvinfo : EIATTR_PARAM_CBANK
	.align		4
        /*0044*/ 	.byte	0x04, 0x0a
        /*0046*/ 	.short	(.L_867 - .L_866)
	.align		4
.L_866:
        /*0048*/ 	.word	index@(.nv.constant0._Z26get_suboptimal_mask_kernelPbPj)
        /*004c*/ 	.short	0x0380
        /*004e*/ 	.short	0x0010


	//----- nvinfo : EIATTR_SW_WAR
	.align		4
.L_867:
        /*0050*/ 	.byte	0x04, 0x36
        /*0052*/ 	.short	(.L_869 - .L_868)
.L_868:
        /*0054*/ 	.word	0x00000008
.L_869:


//--------------------- .nv.info._Z20check_maximum_kernelPfS_Pb --------------------------
	.section	.nv.info._Z20check_maximum_kernelPfS_Pb,"",@"SHT_CUDA_INFO"
	.sectionflags	@""
	.align	4


	//----- nvinfo : EIATTR_CUDA_API_VERSION
	.align		4
        /*0000*/ 	.byte	0x04, 0x37
        /*0002*/ 	.short	(.L_871 - .L_870)
.L_870:
        /*0004*/ 	.word	0x00000082


	//----- nvinfo : EIATTR_KPARAM_INFO
	.align		4
.L_871:
        /*0008*/ 	.byte	0x04, 0x17
        /*000a*/ 	.short	(.L_873 - .L_872)
.L_872:
        /*000c*/ 	.word	0x00000000
        /*0010*/ 	.short	0x0002
        /*0012*/ 	.short	0x0010
        /*0014*/ 	.byte	0x00, 0xf5, 0x21, 0x00


	//----- nvinfo : EIATTR_KPARAM_INFO
	.align		4
.L_873:
        /*0018*/ 	.byte	0x04, 0x17
        /*001a*/ 	.short	(.L_875 - .L_874)
.L_874:
        /*001c*/ 	.word	0x00000000
        /*0020*/ 	.short	0x0001
        /*0022*/ 	.short	0x0008
        /*0024*/ 	.byte	0x00, 0xf5, 0x21, 0x00


	//----- nvinfo : EIATTR_KPARAM_INFO
	.align		4
.L_875:
        /*0028*/ 	.byte	0x04, 0x17
        /*002a*/ 	.short	(.L_877 - .L_876)
.L_876:
        /*002c*/ 	.word	0x00000000
        /*0030*/ 	.short	0x0000
        /*0032*/ 	.short	0x0000
        /*0034*/ 	.byte	0x00, 0xf5, 0x21, 0x00


	//----- nvinfo : EIATTR_SPARSE_MMA_MASK
	.align		4
.L_877:
        /*0038*/ 	.byte	0x03, 0x50
        /*003a*/ 	.short	0x0000


	//----- nvinfo : EIATTR_MAXREG_COUNT
	.align		4
        /*003c*/ 	.byte	0x03, 0x1b
        /*003e*/ 	.short	0x00ff


	//----- nvinfo : EIATTR_MERCURY_ISA_VERSION
	.align		4
        /*0040*/ 	.byte	0x03, 0x5f
        /*0042*/ 	.short	0x0101


	//----- nvinfo : EIATTR_VRC_CTA_INIT_COUNT
	.align		4
        /*0044*/ 	.byte	0x02, 0x4a
	.zero		1
	.zero		1


	//----- nvinfo : EIATTR_EXIT_INSTR_OFFSETS
	.align		4
        /*0048*/ 	.byte	0x04, 0x1c
        /*004a*/ 	.short	(.L_879 - .L_878)


	//   ....[0]....
.L_878:
        /*004c*/ 	.word	0x000000a0


	//   ....[1]....
        /*0050*/ 	.word	0x000000d0


	//----- nvinfo : EIATTR_CBANK_PARAM_SIZE
	.align		4
.L_879:
        /*0054*/ 	.byte	0x03, 0x19
        /*0056*/ 	.short	0x0018


	//----- nvinfo : EIATTR_PARAM_CBANK
	.align		4
        /*0058*/ 	.byte	0x04, 0x0a
        /*005a*/ 	.short	(.L_881 - .L_880)
	.align		4
.L_880:
        /*005c*/ 	.word	index@(.nv.constant0._Z20check_maximum_kernelPfS_Pb)
        /*0060*/ 	.short	0x0380
        /*0062*/ 	.short	0x0018


	//----- nvinfo : EIATTR_SW_WAR
	.align		4
.L_881:
        /*0064*/ 	.byte	0x04, 0x36
        /*0066*/ 	.short	(.L_883 - .L_882)
.L_882:
        /*0068*/ 	.word	0x00000008
.L_883:


//--------------------- .nv.info._Z23target_function_comparePfS_PjS0_ --------------------------
	.section	.nv.info._Z23target_function_comparePfS_PjS0_,"",@"SHT_CUDA_INFO"
	.sectionflags	@""
	.align	4


	//----- nvinfo : EIATTR_CUDA_API_VERSION
	.align		4
        /*0000*/ 	.byte	0x04, 0x37
        /*0002*/ 	.short	(.L_885 - .L_884)
.L_884:
        /*0004*/ 	.word	0x00000082


	//----- nvinfo : EIATTR_KPARAM_INFO
	.align		4
.L_885:
        /*0008*/ 	.byte	0x04, 0x17
        /*000a*/ 	.short	(.L_887 - .L_886)
.L_886:
        /*000c*/ 	.word	0x00000000
        /*0010*/ 	.short	0x0003
        /*0012*/ 	.short	0x0018
        /*0014*/ 	.byte	0x00, 0xf5, 0x21, 0x00


	//----- nvinfo : EIATTR_KPARAM_INFO
	.align		4
.L_887:
        /*0018*/ 	.byte	0x04, 0x17
        /*001a*/ 	.short	(.L_889 - .L_888)
.L_888:
        /*001c*/ 	.word	0x00000000
        /*0020*/ 	.short	0x0002
        /*0022*/ 	.short	0x0010
        /*0024*/ 	.byte	0x00, 0xf5, 0x21, 0x00


	//----- nvinfo : EIATTR_KPARAM_INFO
	.align		4
.L_889:
        /*0028*/ 	.byte	0x04, 0x17
        /*002a*/ 	.short	(.L_891 - .L_890)
.L_890:
        /*002c*/ 	.word	0x00000000
        /*0030*/ 	.short	0x0001
        /*0032*/ 	.short	0x0008
        /*0034*/ 	.byte	0x00, 0xf5, 0x21, 0x00


	//----- nvinfo : EIATTR_KPARAM_INFO
	.align		4
.L_891:
        /*0038*/ 	.byte	0x04, 0x17
        /*003a*/ 	.short	(.L_893 - .L_892)
.L_892:
        /*003c*/ 	.word	0x00000000
        /*0040*/ 	.short	0x0000
        /*0042*/ 	.short	0x0000
        /*0044*/ 	.byte	0x00, 0xf5, 0x21, 0x00


	//----- nvinfo : EIATTR_SPARSE_MMA_MASK
	.align		4
.L_893:
        /*0048*/ 	.byte	0x03, 0x50
        /*004a*/ 	.short	0x0000


	//----- nvinfo : EIATTR_MAXREG_COUNT
	.align		4
        /*004c*/ 	.byte	0x03, 0x1b
        /*004e*/ 	.short	0x00ff


	//----- nvinfo : EIATTR_MERCURY_ISA_VERSION
	.align		4
        /*0050*/ 	.byte	0x03, 0x5f
        /*0052*/ 	.short	0x0101


	//----- nvinfo : EIATTR_VRC_CTA_INIT_COUNT
	.align		4
        /*0054*/ 	.byte	0x02, 0x4a
	.zero		1
	.zero		1


	//----- nvinfo : EIATTR_EXIT_INSTR_OFFSETS
	.align		4
        /*0058*/ 	.byte	0x04, 0x1c
        /*005a*/ 	.short	(.L_895 - .L_894)


	//   ....[0]....
.L_894:
        /*005c*/ 	.word	0x000000e0


	//----- nvinfo : EIATTR_CBANK_PARAM_SIZE
	.align		4
.L_895:
        /*0060*/ 	.byte	0x03, 0x19
        /*0062*/ 	.short	0x0020


	//----- nvinfo : EIATTR_PARAM_CBANK
	.align		4
        /*0064*/ 	.byte	0x04, 0x0a
        /*0066*/ 	.short	(.L_897 - .L_896)
	.align		4
.L_896:
        /*0068*/ 	.word	index@(.nv.constant0._Z23target_function_comparePfS_PjS0_)
        /*006c*/ 	.short	0x0380
        /*006e*/ 	.short	0x0020


	//----- nvinfo : EIATTR_SW_WAR
	.align		4
.L_897:
        /*0070*/ 	.byte	0x04, 0x36
        /*0072*/ 	.short	(.L_899 - .L_898)
.L_898:
        /*0074*/ 	.word	0x00000008
.L_899:


//--------------------- .nv.info._Z37get_neighbour_subtractive_next_kernelPjPbS0_ --------------------------
	.section	.nv.info._Z37get_neighbour_subtractive_next_kernelPjPbS0_,"",@"SHT_CUDA_INFO"
	.sectionflags	@""
	.align	4


	//----- nvinfo : EIATTR_CUDA_API_VERSION
	.align		4
        /*0000*/ 	.byte	0x04, 0x37
        /*0002*/ 	.short	(.L_901 - .L_900)
.L_900:
        /*0004*/ 	.word	0x00000082


	//----- nvinfo : EIATTR_KPARAM_INFO
	.align		4
.L_901:
        /*0008*/ 	.byte	0x04, 0x17
        /*000a*/ 	.short	(.L_903 - .L_902)
.L_902:
        /*000c*/ 	.word	0x00000000
        /*0010*/ 	.short	0x0002
        /*0012*/ 	.short	0x0010
        /*0014*/ 	.byte	0x00, 0xf5, 0x21, 0x00


	//----- nvinfo : EIATTR_KPARAM_INFO
	.align		4
.L_903:
        /*0018*/ 	.byte	0x04, 0x17
        /*001a*/ 	.short	(.L_905 - .L_904)
.L_904:
        /*001c*/ 	.word	0x00000000
        /*0020*/ 	.short	0x0001
        /*0022*/ 	.short	0x0008
        /*0024*/ 	.byte	0x00, 0xf5, 0x21, 0x00


	//----- nvinfo : EIATTR_KPARAM_INFO
	.align		4
.L_905:
        /*0028*/ 	.byte	0x04, 0x17
        /*002a*/ 	.short	(.L_907 - .L_906)
.L_906:
        /*002c*/ 	.word	0x00000000
        /*0030*/ 	.short	0x0000
        /*0032*/ 	.short	0x0000
        /*0034*/ 	.byte	0x00, 0xf5, 0x21, 0x00


	//----- nvinfo : EIATTR_SPARSE_MMA_MASK
	.align		4
.L_907:
        /*0038*/ 	.byte	0x03, 0x50
        /*003a*/ 	.short	0x0000


	//----- nvinfo : EIATTR_MAXREG_COUNT
	.align		4
        /*003c*/ 	.byte	0x03, 0x1b
        /*003e*/ 	.short	0x00ff


	//----- nvinfo : EIATTR_MERCURY_ISA_VERSION
	.align		4
        /*0040*/ 	.byte	0x03, 0x5f
        /*0042*/ 	.short	0x0101


	//----- nvinfo : EIATTR_VRC_CTA_INIT_COUNT
	.align		4
        /*0044*/ 	.byte	0x02, 0x4a
	.zero		1
	.zero		1


	//----- nvinfo : EIATTR_EXIT_INSTR_OFFSETS
	.align		4
        /*0048*/ 	.byte	0x04, 0x1c
        /*004a*/ 	.short	(.L_909 - .L_908)


	//   ....[0]....
.L_908:
        /*004c*/ 	.word	0x00000050


	//   ....[1]....
        /*0050*/ 	.word	0x000001f0


	//   ....[2]....
        /*0054*/ 	.word	0x00000230


	//----- nvinfo : EIATTR_CBANK_PARAM_SIZE
	.align		4
.L_909:
        /*0058*/ 	.byte	0x03, 0x19
        /*005a*/ 	.short	0x0018


	//----- nvinfo : EIATTR_PARAM_CBANK
	.align		4
        /*005c*/ 	.byte	0x04, 0x0a
        /*005e*/ 	.short	(.L_911 - .L_910)
	.align		4
.L_910:
        /*0060*/ 	.word	index@(.nv.constant0._Z37get_neighbour_subtractive_next_kernelPjPbS0_)
        /*0064*/ 	.short	0x0380
        /*0066*/ 	.short	0x0018


	//----- nvinfo : EIATTR_SW_WAR
	.align		4
.L_911:
        /*0068*/ 	.byte	0x04, 0x36
        /*006a*/ 	.short	(.L_913 - .L_912)
.L_912:
        /*006c*/ 	.word	0x00000008
.L_913:


//--------------------- .nv.info._Z18get_neighbour_nextPjS_PbS0_ --------------------------
	.section	.nv.info._Z18get_neighbour_nextPjS_PbS0_,"",@"SHT_CUDA_INFO"
	.sectionflags	@""
	.align	4


	//----- nvinfo : EIATTR_CUDA_API_VERSION
	.align		4
        /*0000*/ 	.byte	0x04, 0x37
        /*0002*/ 	.short	(.L_915 - .L_914)
.L_914:
        /*0004*/ 	.word	0x00000082


	//----- nvinfo : EIATTR_KPARAM_INFO
	.align		4
.L_915:
        /*0008*/ 	.byte	0x04, 0x17
        /*000a*/ 	.short	(.L_917 - .L_916)
.L_916:
        /*000c*/ 	.word	0x00000000
        /*0010*/ 	.short	0x0003
        /*0012*/ 	.short	0x0018
        /*0014*/ 	.byte	0x00, 0xf5, 0x21, 0x00


	//----- nvinfo : EIATTR_KPARAM_INFO
	.align		4
.L_917:
        /*0018*/ 	.byte	0x04, 0x17
        /*001a*/ 	.short	(.L_919 - .L_918)
.L_918:
        /*001c*/ 	.word	0x00000000
        /*0020*/ 	.short	0x0002
        /*0022*/ 	.short	0x0010
        /*0024*/ 	.byte	0x00, 0xf5, 0x21, 0x00


	//----- nvinfo : EIATTR_KPARAM_INFO
	.align		4
.L_919:
        /*0028*/ 	.byte	0x04, 0x17
        /*002a*/ 	.short	(.L_921 - .L_920)
.L_920:
        /*002c*/ 	.word	0x00000000
        /*0030*/ 	.short	0x0001
        /*0032*/ 	.short	0x0008
        /*0034*/ 	.byte	0x00, 0xf5, 0x21, 0x00


	//----- nvinfo : EIATTR_KPARAM_INFO
	.align		4
.L_921:
        /*0038*/ 	.byte	0x04, 0x17
        /*003a*/ 	.short	(.L_923 - .L_922)
.L_922:
        /*003c*/ 	.word	0x00000000
        /*0040*/ 	.short	0x0000
        /*0042*/ 	.short	0x0000
        /*0044*/ 	.byte	0x00, 0xf5, 0x21, 0x00


	//----- nvinfo : EIATTR_SPARSE_MMA_MASK
	.align		4
.L_923:
        /*0048*/ 	.byte	0x03, 0x50
        /*004a*/ 	.short	0x0000


	//----- nvinfo : EIATTR_MAXREG_COUNT
	.align		4
        /*004c*/ 	.byte	0x03, 0x1b
        /*004e*/ 	.short	0x00ff


	//----- nvinfo : EIATTR_MERCURY_ISA_VERSION
	.align		4
        /*0050*/ 	.byte	0x03, 0x5f
        /*0052*/ 	.short	0x0101


	//----- nvinfo : EIATTR_VRC_CTA_INIT_COUNT
	.align		4
        /*0054*/ 	.byte	0x02, 0x4a
	.zero		1
	.zero		1


	//----- nvinfo : EIATTR_EXIT_INSTR_OFFSETS
	.align		4
        /*0058*/ 	.byte	0x04, 0x1c
        /*005a*/ 	.short	(.L_925 - .L_924)


	//   ....[0]....
.L_924:
        /*005c*/ 	.word	0x00000050


	//   ....[1]....
        /*0060*/ 	.word	0x000001c0


	//   ....[2]....
        /*0064*/ 	.word	0x00000240


	//----- nvinfo : EIATTR_CBANK_PARAM_SIZE
	.align		4
.L_925:
        /*0068*/ 	.byte	0x03, 0x19
        /*006a*/ 	.short	0x0020


	//----- nvinfo : EIATTR_PARAM_CBANK
	.align		4
        /*006c*/ 	.byte	0x04, 0x0a
        /*006e*/ 	.short	(.L_927 - .L_926)
	.align		4
.L_926:
        /*0070*/ 	.word	index@(.nv.constant0._Z18get_neighbour_nextPjS_PbS0_)
        /*0074*/ 	.short	0x0380
        /*0076*/ 	.short	0x0020


	//----- nvinfo : EIATTR_SW_WAR
	.align		4
.L_927:
        /*0078*/ 	.byte	0x04, 0x36
        /*007a*/ 	.short	(.L_929 - .L_928)
.L_928:
        /*007c*/ 	.word	0x00000008
.L_929:


//--------------------- .nv.info._Z55get_neighbour_indices_for_gradient_multiple_maximums_v1PbS_S_Pjjj --------------------------
	.section	.nv.info._Z55get_neighbour_indices_for_gradient_multiple_maximums_v1PbS_S_Pjjj,"",@"SHT_CUDA_INFO"
	.sectionflags	@""
	.align	4


	//----- nvinfo : EIATTR_CUDA_API_VERSION
	.align		4
        /*0000*/ 	.byte	0x04, 0x37
        /*0002*/ 	.short	(.L_931 - .L_930)
.L_930:
        /*0004*/ 	.word	0x00000082


	//----- nvinfo : EIATTR_KPARAM_INFO
	.align		4
.L_931:
        /*0008*/ 	.byte	0x04, 0x17
        /*000a*/ 	.short	(.L_933 - .L_932)
.L_932:
        /*000c*/ 	.word	0x00000000
        /*0010*/ 	.short	0x0005
        /*0012*/ 	.short	0x0024
        /*0014*/ 	.byte	0x00, 0xf0, 0x11, 0x00


	//----- nvinfo : EIATTR_KPARAM_INFO
	.align		4
.L_933:
        /*0018*/ 	.byte	0x04, 0x17
        /*001a*/ 	.short	(.L_935 - .L_934)
.L_934:
        /*001c*/ 	.word	0x00000000
        /*0020*/ 	.short	0x0004
        /*0022*/ 	.short	0x0020
        /*0024*/ 	.byte	0x00, 0xf0, 0x11, 0x00


	//----- nvinfo : EIATTR_KPARAM_INFO
	.align		4
.L_935:
        /*0028*/ 	.byte	0x04, 0x17
        /*002a*/ 	.short	(.L_937 - .L_936)
.L_936:
        /*002c*/ 	.word	0x00000000
        /*0030*/ 	.short	0x0003
        /*0032*/ 	.short	0x0018
        /*0034*/ 	.byte	0x00, 0xf5, 0x21, 0x00


	//----- nvinfo : EIATTR_KPARAM_INFO
	.align		4
.L_937:
        /*0038*/ 	.byte	0x04, 0x17
        /*003a*/ 	.short	(.L_939 - .L_938)
.L_938:
        /*003c*/ 	.word	0x00000000
        /*0040*/ 	.short	0x0002
        /*0042*/ 	.short	0x0010
        /*0044*/ 	.byte	0x00, 0xf5, 0x21, 0x00


	//----- nvinfo : EIATTR_KPARAM_INFO
	.align		4
.L_939:
        /*0048*/ 	.byte	0x04, 0x17
        /*004a*/ 	.short	(.L_941 - .L_940)
.L_940:
        /*004c*/ 	.word	0x00000000
        /*0050*/ 	.short	0x0001
        /*0052*/ 	.short	0x0008
        /*0054*/ 	.byte	0x00, 0xf5, 0x21, 0x00


	//----- nvinfo : EIATTR_KPARAM_INFO
	.align		4
.L_941:
        /*0058*/ 	.byte	0x04, 0x17
        /*005a*/ 	.short	(.L_943 - .L_942)
.L_942:
        /*005c*/ 	.word	0x00000000
        /*0060*/ 	.short	0x0000
        /*0062*/ 	.short	0x0000
        /*0064*/ 	.byte	0x00, 0xf5, 0x21, 0x00


	//----- nvinfo : EIATTR_SPARSE_MMA_MASK
	.align		4
.L_943:
        /*0068*/ 	.byte	0x03, 0x50
        /*006a*/ 	.short	0x0000


	//----- nvinfo : EIATTR_MAXREG_COUNT
	.align		4
        /*006c*/ 	.byte	0x03, 0x1b
        /*006e*/ 	.short	0x00ff


	//----- nvinfo : EIATTR_MERCURY_ISA_VERSION
	.align		4
        /*0070*/ 	.byte	0x03, 0x5f
        /*0072*/ 	.short	0x0101


	//----- nvinfo : EIATTR_INT_WARP_WIDE_INSTR_OFFSETS
	.align		4
        /*0074*/ 	.byte	0x04, 0x31
        /*0076*/ 	.short	(.L_945 - .L_944)


	//   ....[0]....
.L_944:
        /*0078*/ 	.word	0x000003b0


	//   ....[1]....
        /*007c*/ 	.word	0x000005d0


	//   ....[2]....
        /*0080*/ 	.word	0x00000650


	//----- nvinfo : EIATTR_VRC_CTA_INIT_COUNT
	.align		4
.L_945:
        /*0084*/ 	.byte	0x02, 0x4a
	.zero		1
	.zero		1


	//----- nvinfo : EIATTR_EXIT_INSTR_OFFSETS
	.align		4
        /*0088*/ 	.byte	0x04, 0x1c
        /*008a*/ 	.short	(.L_947 - .L_946)


	//   ....[0]....
.L_946:
        /*008c*/ 	.word	0x00000430


	//   ....[1]....
        /*0090*/ 	.word	0x00000520


	//   ....[2]....
        /*0094*/ 	.word	0x00000590


	//   ....[3]....
        /*0098*/ 	.word	0x00000620


	//   ....[4]....
        /*009c*/ 	.word	0x000006a0


	//----- nvinfo : EIATTR_CRS_STACK_SIZE
	.align		4
.L_947:
        /*00a0*/ 	.byte	0x04, 0x1e
        /*00a2*/ 	.short	(.L_949 - .L_948)
.L_948:
        /*00a4*/ 	.word	0x00000000


	//----- nvinfo : EIATTR_CBANK_PARAM_SIZE
	.align		4
.L_949:
        /*00a8*/ 	.byte	0x03, 0x19
        /*00aa*/ 	.short	0x0028


	//----- nvinfo : EIATTR_PARAM_CBANK
	.align		4
        /*00ac*/ 	.byte	0x04, 0x0a
        /*00ae*/ 	.short	(.L_951 - .L_950)
	.align		4
.L_950:
        /*00b0*/ 	.word	index@(.nv.constant0._Z55get_neighbour_indices_for_gradient_multiple_maximums_v1PbS_S_Pjjj)
        /*00b4*/ 	.short	0x0380
        /*00b6*/ 	.short	0x0028


	//----- nvinfo : EIATTR_SW_WAR
	.align		4
.L_951:
        /*00b8*/ 	.byte	0x04, 0x36
        /*00ba*/ 	.short	(.L_953 - .L_952)
.L_952:
        /*00bc*/ 	.word	0x00000008
.L_953:


//--------------------- .nv.info._Z37get_neighbour_indices_for_gradient_v4PbPfPjS1_j --------------------------
	.section	.nv.info._Z37get_neighbour_indices_for_gradient_v4PbPfPjS1_j,"",@"SHT_CUDA_INFO"
	.sectionflags	@""
	.align	4


	//----- nvinfo : EIATTR_CUDA_API_VERSION
	.align		4
        /*0000*/ 	.byte	0x04, 0x37
        /*0002*/ 	.short	(.L_955 - .L_954)
.L_954:
        /*0004*/ 	.word	0x00000082


	//----- nvinfo : EIATTR_KPARAM_INFO
	.align		4
.L_955:
        /*0008*/ 	.byte	0x04, 0x17
        /*000a*/ 	.short	(.L_957 - .L_956)
.L_956:
        /*000c*/ 	.word	0x00000000
        /*0010*/ 	.short	0x0004
        /*0012*/ 	.short	0x0020
        /*0014*/ 	.byte	0x00, 0xf0, 0x11, 0x00


	//----- nvinfo : EIATTR_KPARAM_INFO
	.align		4
.L_957:
        /*0018*/ 	.byte	0x04, 0x17
        /*001a*/ 	.short	(.L_959 - .L_958)
.L_958:
        /*001c*/ 	.word	0x00000000
        /*0020*/ 	.short	0x0003
        /*0022*/ 	.short	0x0018
        /*0024*/ 	.byte	0x00, 0xf5, 0x21, 0x00


	//----- nvinfo : EIATTR_KPARAM_INFO
	.align		4
.L_959:
        /*0028*/ 	.byte	0x04, 0x17
        /*002a*/ 	.short	(.L_961 - .L_960)
.L_960:
        /*002c*/ 	.word	0x00000000
        /*0030*/ 	.short	0x0002
        /*0032*/ 	.short	0x0010
        /*0034*/ 	.byte	0x00, 0xf5, 0x21, 0x00


	//----- nvinfo : EIATTR_KPARAM_INFO
	.align		4
.L_961:
        /*0038*/ 	.byte	0x04, 0x17
        /*003a*/ 	.short	(.L_963 - .L_962)
.L_962:
        /*003c*/ 	.word	0x00000000
        /*0040*/ 	.short	0x0001
        /*0042*/ 	.short	0x0008
        /*0044*/ 	.byte	0x00, 0xf5, 0x21, 0x00


	//----- nvinfo : EIATTR_KPARAM_INFO
	.align		4
.L_963:
        /*0048*/ 	.byte	0x04, 0x17
        /*004a*/ 	.short	(.L_965 - .L_964)
.L_964:
        /*004c*/ 	.word	0x00000000
        /*0050*/ 	.short	0x0000
        /*0052*/ 	.short	0x0000
        /*0054*/ 	.byte	0x00, 0xf5, 0x21, 0x00


	//----- nvinfo : EIATTR_SPARSE_MMA_MASK
	.align		4
.L_965:
        /*0058*/ 	.byte	0x03, 0x50
        /*005a*/ 	.short	0x0000


	//----- nvinfo : EIATTR_MAXREG_COUNT
	.align		4
        /*005c*/ 	.byte	0x03, 0x1b
        /*005e*/ 	.short	0x00ff


	//----- nvinfo : EIATTR_MERCURY_ISA_VERSION
	.align		4
        /*0060*/ 	.byte	0x03, 0x5f
        /*0062*/ 	.short	0x0101


	//----- nvinfo : EIATTR_INT_WARP_WIDE_INSTR_OFFSETS
	.align		4
        /*0064*/ 	.byte	0x04, 0x31
        /*0066*/ 	.short	(.L_967 - .L_966)


	//   ....[0]....
.L_966:
        /*0068*/ 	.word	0x000003f0


	//   ....[1]....
        /*006c*/ 	.word	0x000005f0


	//   ....[2]....
        /*0070*/ 	.word	0x00000670


	//----- nvinfo : EIATTR_VRC_CTA_INIT_COUNT
	.align		4
.L_967:
        /*0074*/ 	.byte	0x02, 0x4a
	.zero		1
	.zero		1


	//----- nvinfo : EIATTR_EXIT_INSTR_OFFSETS
	.align		4
        /*0078*/ 	.byte	0x04, 0x1c
        /*007a*/ 	.short	(.L_969 - .L_968)


	//   ....[0]....
.L_968:
        /*007c*/ 	.word	0x00000470


	//   ....[1]....
        /*0080*/ 	.word	0x00000550


	//   ....[2]....
        /*0084*/ 	.word	0x000005b0


	//   ....[3]....
        /*0088*/ 	.word	0x00000640


	//   ....[4]....
        /*008c*/ 	.word	0x000006c0


	//----- nvinfo : EIATTR_CRS_STACK_SIZE
	.align		4
.L_969:
        /*0090*/ 	.byte	0x04, 0x1e
        /*0092*/ 	.short	(.L_971 - .L_970)
.L_970:
        /*0094*/ 	.word	0x00000000


	//----- nvinfo : EIATTR_CBANK_PARAM_SIZE
	.align		4
.L_971:
        /*0098*/ 	.byte	0x03, 0x19
        /*009a*/ 	.short	0x0024


	//----- nvinfo : EIATTR_PARAM_CBANK
	.align		4
        /*009c*/ 	.byte	0x04, 0x0a
        /*009e*/ 	.short	(.L_973 - .L_972)
	.align		4
.L_972:
        /*00a0*/ 	.word	index@(.nv.constant0._Z37get_neighbour_indices_for_gradient_v4PbPfPjS1_j)
        /*00a4*/ 	.short	0x0380
        /*00a6*/ 	.short	0x0024


	//----- nvinfo : EIATTR_SW_WAR
	.align		4
.L_973:
        /*00a8*/ 	.byte	0x04, 0x36
        /*00aa*/ 	.short	(.L_975 - .L_974)
.L_974:
        /*00ac*/ 	.word	0x00000008
.L_975:


//--------------------- .nv.info._Z37get_neighbour_indices_for_gradient_v3PbPfPjS1_j --------------------------
	.section	.nv.info._Z37get_neighbour_indices_for_gradient_v3PbPfPjS1_j,"",@"SHT_CUDA_INFO"
	.sectionflags	@""
	.align	4


	//----- nvinfo : EIATTR_CUDA_API_VERSION
	.align		4
        /*0000*/ 	.byte	0x04, 0x37
        /*0002*/ 	.short	(.L_977 - .L_976)
.L_976:
        /*0004*/ 	.word	0x00000082


	//----- nvinfo : EIATTR_KPARAM_INFO
	.align		4
.L_977:
        /*0008*/ 	.byte	0x04, 0x17
        /*000a*/ 	.short	(.L_979 - .L_978)
.L_978:
        /*000c*/ 	.word	0x00000000
        /*0010*/ 	.short	0x0004
        /*0012*/ 	.short	0x0020
        /*0014*/ 	.byte	0x00, 0xf0, 0x11, 0x00


	//----- nvinfo : EIATTR_KPARAM_INFO
	.align		4
.L_979:
        /*0018*/ 	.byte	0x04, 0x17
        /*001a*/ 	.short	(.L_981 - .L_980)
.L_980:
        /*001c*/ 	.word	0x00000000
        /*0020*/ 	.short	0x0003
        /*0022*/ 	.short	0x0018
        /*0024*/ 	.byte	0x00, 0xf5, 0x21, 0x00


	//----- nvinfo : EIATTR_KPARAM_INFO
	.align		4
.L_981:
        /*0028*/ 	.byte	0x04, 0x17
        /*002a*/ 	.short	(.L_983 - .L_982)
.L_982:
        /*002c*/ 	.word	0x00000000
        /*0030*/ 	.short	0x0002
        /*0032*/ 	.short	0x0010
        /*0034*/ 	.byte	0x00, 0xf5, 0x21, 0x00


	//----- nvinfo : EIATTR_KPARAM_INFO
	.align		4
.L_983:
        /*0038*/ 	.byte	0x04, 0x17
        /*003a*/ 	.short	(.L_985 - .L_984)
.L_984:
        /*003c*/ 	.word	0x00000000
        /*0040*/ 	.short	0x0001
        /*0042*/ 	.short	0x0008
        /*0044*/ 	.byte	0x00, 0xf5, 0x21, 0x00


	//----- nvinfo : EIATTR_KPARAM_INFO
	.align		4
.L_985:
        /*0048*/ 	.byte	0x04, 0x17
        /*004a*/ 	.short	(.L_987 - .L_986)
.L_986:
        /*004c*/ 	.word	0x00000000
        /*0050*/ 	.short	0x0000
        /*0052*/ 	.short	0x0000
        /*0054*/ 	.byte	0x00, 0xf5, 0x21, 0x00


	//----- nvinfo : EIATTR_SPARSE_MMA_MASK
	.align		4
.L_987:
        /*0058*/ 	.byte	0x03, 0x50
        /*005a*/ 	.short	0x0000


	//----- nvinfo : EIATTR_MAXREG_COUNT
	.align		4
        /*005c*/ 	.byte	0x03, 0x1b
        /*005e*/ 	.short	0x00ff


	//----- nvinfo : EIATTR_MERCURY_ISA_VERSION
	.align		4
        /*0060*/ 	.byte	0x03, 0x5f
        /*0062*/ 	.short	0x0101


	//----- nvinfo : EIATTR_INT_WARP_WIDE_INSTR_OFFSETS
	.align		4
        /*0064*/ 	.byte	0x04, 0x31
        /*0066*/ 	.short	(.L_989 - .L_988)


	//   ....[0]....
.L_988:
        /*0068*/ 	.word	0x00001190


	//   ....[1]....
        /*006c*/ 	.word	0x00001390


	//   ....[2]....
        /*0070*/ 	.word	0x00001410


	//----- nvinfo : EIATTR_VRC_CTA_INIT_COUNT
	.align		4
.L_989:
        /*0074*/ 	.byte	0x02, 0x4a
	.zero		1
	.zero		1


	//----- nvinfo : EIATTR_EXIT_INSTR_OFFSETS
	.align		4
        /*0078*/ 	.byte	0x04, 0x1c
        /*007a*/ 	.short	(.L_991 - .L_990)


	//   ....[0]....
.L_990:
        /*007c*/ 	.word	0x00001210


	//   ....[1]....
        /*0080*/ 	.word	0x000012f0


	//   ....[2]....
        /*0084*/ 	.word	0x00001350


	//   ....[3]....
        /*0088*/ 	.word	0x000013e0


	//   ....[4]....
        /*008c*/ 	.word	0x00001460


	//----- nvinfo : EIATTR_CRS_STACK_SIZE
	.align		4
.L_991:
        /*0090*/ 	.byte	0x04, 0x1e
        /*0092*/ 	.short	(.L_993 - .L_992)
.L_992:
        /*0094*/ 	.word	0x00000000


	//----- nvinfo : EIATTR_CBANK_PARAM_SIZE
	.align		4
.L_993:
        /*0098*/ 	.byte	0x03, 0x19
        /*009a*/ 	.short	0x0024


	//----- nvinfo : EIATTR_PARAM_CBANK
	.align		4
        /*009c*/ 	.byte	0x04, 0x0a
        /*009e*/ 	.short	(.L_995 - .L_994)
	.align		4
.L_994:
        /*00a0*/ 	.word	index@(.nv.constant0._Z37get_neighbour_indices_for_gradient_v3PbPfPjS1_j)
        /*00a4*/ 	.short	0x0380
        /*00a6*/ 	.short	0x0024


	//----- nvinfo : EIATTR_SW_WAR
	.align		4
.L_995:
        /*00a8*/ 	.byte	0x04, 0x36
        /*00aa*/ 	.short	(.L_997 - .L_996)
.L_996:
        /*00ac*/ 	.word	0x00000008
.L_997:


//--------------------- .nv.info._Z37get_neighbour_indices_for_gradient_v2PbPfPjS1_j --------------------------
	.section	.nv.info._Z37get_neighbour_indices_for_gradient_v2PbPfPjS1_j,"",@"SHT_CUDA_INFO"
	.sectionflags	@""
	.align	4


	//----- nvinfo : EIATTR_CUDA_API_VERSION
	.align		4
        /*0000*/ 	.byte	0x04, 0x37
        /*0002*/ 	.short	(.L_999 - .L_998)
.L_998:
        /*0004*/ 	.word	0x00000082


	//----- nvinfo : EIATTR_KPARAM_INFO
	.align		4
.L_999:
        /*0008*/ 	.byte	0x04, 0x17
        /*000a*/ 	.short	(.L_1001 - .L_1000)
.L_1000:
        /*000c*/ 	.word	0x00000000
        /*0010*/ 	.short	0x0004
        /*0012*/ 	.short	0x0020
        /*0014*/ 	.byte	0x00, 0xf0, 0x11, 0x00


	//----- nvinfo : EIATTR_KPARAM_INFO
	.align		4
.L_1001:
        /*0018*/ 	.byte	0x04, 0x17
        /*001a*/ 	.short	(.L_1003 - .L_1002)
.L_1002:
        /*001c*/ 	.word	0x00000000
        /*0020*/ 	.short	0x0003
        /*0022*/ 	.short	0x0018
        /*0024*/ 	.byte	0x00, 0xf5, 0x21, 0x00


	//----- nvinfo : EIATTR_KPARAM_INFO
	.align		4
.L_1003:
        /*0028*/ 	.byte	0x04, 0x17
        /*002a*/ 	.short	(.L_1005 - .L_1004)
.L_1004:
        /*002c*/ 	.word	0x00000000
        /*0030*/ 	.short	0x0002
        /*0032*/ 	.short	0x0010
        /*0034*/ 	.byte	0x00, 0xf5, 0x21, 0x00


	//----- nvinfo : EIATTR_KPARAM_INFO
	.align		4
.L_1005:
        /*0038*/ 	.byte	0x04, 0x17
        /*003a*/ 	.short	(.L_1007 - .L_1006)
.L_1006:
        /*003c*/ 	.word	0x00000000
        /*0040*/ 	.short	0x0001
        /*0042*/ 	.short	0x0008
        /*0044*/ 	.byte	0x00, 0xf5, 0x21, 0x00


	//----- nvinfo : EIATTR_KPARAM_INFO
	.align		4
.L_1007:
        /*0048*/ 	.byte	0x04, 0x17
        /*004a*/ 	.short	(.L_1009 - .L_1008)
.L_1008:
        /*004c*/ 	.word	0x00000000
        /*0050*/ 	.short	0x0000
        /*0052*/ 	.short	0x0000
        /*0054*/ 	.byte	0x00, 0xf5, 0x21, 0x00


	//----- nvinfo : EIATTR_SPARSE_MMA_MASK
	.align		4
.L_1009:
        /*0058*/ 	.byte	0x03, 0x50
        /*005a*/ 	.short	0x0000


	//----- nvinfo : EIATTR_MAXREG_COUNT
	.align		4
        /*005c*/ 	.byte	0x03, 0x1b
        /*005e*/ 	.short	0x00ff


	//----- nvinfo : EIATTR_MERCURY_ISA_VERSION
	.align		4
        /*0060*/ 	.byte	0x03, 0x5f
        /*0062*/ 	.short	0x0101


	//----- nvinfo : EIATTR_INT_WARP_WIDE_INSTR_OFFSETS
	.align		4
        /*0064*/ 	.byte	0x04, 0x31
        /*0066*/ 	.short	(.L_1011 - .L_1010)


	//   ....[0]....
.L_1010:
        /*0068*/ 	.word	0x00000480


	//   ....[1]....
        /*006c*/ 	.word	0x00000690


	//   ....[2]....
        /*0070*/ 	.word	0x00000710


	//----- nvinfo : EIATTR_VRC_CTA_INIT_COUNT
	.align		4
.L_1011:
        /*0074*/ 	.byte	0x02, 0x4a
	.zero		1
	.zero		1


	//----- nvinfo : EIATTR_EXIT_INSTR_OFFSETS
	.align		4
        /*0078*/ 	.byte	0x04, 0x1c
        /*007a*/ 	.short	(.L_1013 - .L_1012)


	//   ....[0]....
.L_1012:
        /*007c*/ 	.word	0x00000500


	//   ....[1]....
        /*0080*/ 	.word	0x000005f0


	//   ....[2]....
        /*0084*/ 	.word	0x00000650


	//   ....[3]....
        /*0088*/ 	.word	0x000006e0


	//   ....[4]....
        /*008c*/ 	.word	0x00000760


	//----- nvinfo : EIATTR_CRS_STACK_SIZE
	.align		4
.L_1013:
        /*0090*/ 	.byte	0x04, 0x1e
        /*0092*/ 	.short	(.L_1015 - .L_1014)
.L_1014:
        /*0094*/ 	.word	0x00000000


	//----- nvinfo : EIATTR_CBANK_PARAM_SIZE
	.align		4
.L_1015:
        /*0098*/ 	.byte	0x03, 0x19
        /*009a*/ 	.short	0x0024


	//----- nvinfo : EIATTR_PARAM_CBANK
	.align		4
        /*009c*/ 	.byte	0x04, 0x0a
        /*009e*/ 	.short	(.L_1017 - .L_1016)
	.align		4
.L_1016:
        /*00a0*/ 	.word	index@(.nv.constant0._Z37get_neighbour_indices_for_gradient_v2PbPfPjS1_j)
        /*00a4*/ 	.short	0x0380
        /*00a6*/ 	.short	0x0024


	//----- nvinfo : EIATTR_SW_WAR
	.align		4
.L_1017:
        /*00a8*/ 	.byte	0x04, 0x36
        /*00aa*/ 	.short	(.L_1019 - .L_1018)
.L_1018:
        /*00ac*/ 	.word	0x00000008
.L_1019:


//--------------------- .nv.info._Z37get_neighbour_indices_for_gradient_v1PbPfPj --------------------------
	.section	.nv.info._Z37get_neighbour_indices_for_gradient_v1PbPfPj,"",@"SHT_CUDA_INFO"
	.sectionflags	@""
	.align	4


	//----- nvinfo : EIATTR_CUDA_API_VERSION
	.align		4
        /*0000*/ 	.byte	0x04, 0x37
        /*0002*/ 	.short	(.L_1021 - .L_1020)
.L_1020:
        /*0004*/ 	.word	0x00000082


	//----- nvinfo : EIATTR_KPARAM_INFO
	.align		4
.L_1021:
        /*0008*/ 	.byte	0x04, 0x17
        /*000a*/ 	.short	(.L_1023 - .L_1022)
.L_1022:
        /*000c*/ 	.word	0x00000000
        /*0010*/ 	.short	0x0002
        /*0012*/ 	.short	0x0010
        /*0014*/ 	.byte	0x00, 0xf5, 0x21, 0x00


	//----- nvinfo : EIATTR_KPARAM_INFO
	.align		4
.L_1023:
        /*0018*/ 	.byte	0x04, 0x17
        /*001a*/ 	.short	(.L_1025 - .L_1024)
.L_1024:
        /*001c*/ 	.word	0x00000000
        /*0020*/ 	.short	0x0001
        /*0022*/ 	.short	0x0008
        /*0024*/ 	.byte	0x00, 0xf5, 0x21, 0x00


	//----- nvinfo : EIATTR_KPARAM_INFO
	.align		4
.L_1025:
        /*0028*/ 	.byte	0x04, 0x17
        /*002a*/ 	.short	(.L_1027 - .L_1026)
.L_1026:
        /*002c*/ 	.word	0x00000000
        /*0030*/ 	.short	0x0000
        /*0032*/ 	.short	0x0000
        /*0034*/ 	.byte	0x00, 0xf5, 0x21, 0x00


	//----- nvinfo : EIATTR_SPARSE_MMA_MASK
	.align		4
.L_1027:
        /*0038*/ 	.byte	0x03, 0x50
        /*003a*/ 	.short	0x0000


	//----- nvinfo : EIATTR_MAXREG_COUNT
	.align		4
        /*003c*/ 	.byte	0x03, 0x1b
        /*003e*/ 	.short	0x00ff


	//----- nvinfo : EIATTR_MERCURY_ISA_VERSION
	.align		4
        /*0040*/ 	.byte	0x03, 0x5f
        /*0042*/ 	.short	0x0101


	//----- nvinfo : EIATTR_INT_WARP_WIDE_INSTR_OFFSETS
	.align		4
        /*0044*/ 	.byte	0x04, 0x31
        /*0046*/ 	.short	(.L_1029 - .L_1028)


	//   ....[0]....
.L_1028:
        /*0048*/ 	.word	0x000004c0


	//   ....[1]....
        /*004c*/ 	.word	0x00000540


	//----- nvinfo : EIATTR_VRC_CTA_INIT_COUNT
	.align		4
.L_1029:
        /*0050*/ 	.byte	0x02, 0x4a
	.zero		1
	.zero		1


	//----- nvinfo : EIATTR_EXIT_INSTR_OFFSETS
	.align		4
        /*0054*/ 	.byte	0x04, 0x1c
        /*0056*/ 	.short	(.L_1031 - .L_1030)


	//   ....[0]....
.L_1030:
        /*0058*/ 	.word	0x00000420


	//   ....[1]....
        /*005c*/ 	.word	0x00000480


	//   ....[2]....
        /*0060*/ 	.word	0x00000510


	//   ....[3]....
        /*0064*/ 	.word	0x00000590


	//----- nvinfo : EIATTR_CRS_STACK_SIZE
	.align		4
.L_1031:
        /*0068*/ 	.byte	0x04, 0x1e
        /*006a*/ 	.short	(.L_1033 - .L_1032)
.L_1032:
        /*006c*/ 	.word	0x00000000


	//----- nvinfo : EIATTR_CBANK_PARAM_SIZE
	.align		4
.L_1033:
        /*0070*/ 	.byte	0x03, 0x19
        /*0072*/ 	.short	0x0018


	//----- nvinfo : EIATTR_PARAM_CBANK
	.align		4
        /*0074*/ 	.byte	0x04, 0x0a
        /*0076*/ 	.short	(.L_1035 - .L_1034)
	.align		4
.L_1034:
        /*0078*/ 	.word	index@(.nv.constant0._Z37get_neighbour_indices_for_gradient_v1PbPfPj)
        /*007c*/ 	.short	0x0380
        /*007e*/ 	.short	0x0018


	//----- nvinfo : EIATTR_SW_WAR
	.align		4
.L_1035:
        /*0080*/ 	.byte	0x04, 0x36
        /*0082*/ 	.short	(.L_1037 - .L_1036)
.L_1036:
        /*0084*/ 	.word	0x00000008
.L_1037:


//--------------------- .nv.info._Z21get_neighbour_indicesPjPb --------------------------
	.section	.nv.info._Z21get_neighbour_indicesPjPb,"",@"SHT_CUDA_INFO"
	.sectionflags	@""
	.align	4


	//----- nvinfo : EIATTR_CUDA_API_VERSION
	.align		4
        /*0000*/ 	.byte	0x04, 0x37
        /*0002*/ 	.short	(.L_1039 - .L_1038)
.L_1038:
        /*0004*/ 	.word	0x00000082


	//----- nvinfo : EIATTR_KPARAM_INFO
	.align		4
.L_1039:
        /*0008*/ 	.byte	0x04, 0x17
        /*000a*/ 	.short	(.L_1041 - .L_1040)
.L_1040:
        /*000c*/ 	.word	0x00000000
        /*0010*/ 	.short	0x0001
        /*0012*/ 	.short	0x0008
        /*0014*/ 	.byte	0x00, 0xf5, 0x21, 0x00


	//----- nvinfo : EIATTR_KPARAM_INFO
	.align		4
.L_1041:
        /*0018*/ 	.byte	0x04, 0x17
        /*001a*/ 	.short	(.L_1043 - .L_1042)
.L_1042:
        /*001c*/ 	.word	0x00000000
        /*0020*/ 	.short	0x0000
        /*0022*/ 	.short	0x0000
        /*0024*/ 	.byte	0x00, 0xf5, 0x21, 0x00


	//----- nvinfo : EIATTR_SPARSE_MMA_MASK
	.align		4
.L_1043:
        /*0028*/ 	.byte	0x03, 0x50
        /*002a*/ 	.short	0x0000


	//----- nvinfo : EIATTR_MAXREG_COUNT
	.align		4
        /*002c*/ 	.byte	0x03, 0x1b
        /*002e*/ 	.short	0x00ff


	//----- nvinfo : EIATTR_MERCURY_ISA_VERSION
	.align		4
        /*0030*/ 	.byte	0x03, 0x5f
        /*0032*/ 	.short	0x0101


	//----- nvinfo : EIATTR_VRC_CTA_INIT_COUNT
	.align		4
        /*0034*/ 	.byte	0x02, 0x4a
	.zero		1
	.zero		1


	//----- nvinfo : EIATTR_EXIT_INSTR_OFFSETS
	.align		4
        /*0038*/ 	.byte	0x04, 0x1c
        /*003a*/ 	.short	(.L_1045 - .L_1044)


	//   ....[0]....
.L_1044:
        /*003c*/ 	.word	0x000003c0


	//----- nvinfo : EIATTR_CRS_STACK_SIZE
	.align		4
.L_1045:
        /*0040*/ 	.byte	0x04, 0x1e
        /*0042*/ 	.short	(.L_1047 - .L_1046)
.L_1046:
        /*0044*/ 	.word	0x00000000


	//----- nvinfo : EIATTR_CBANK_PARAM_SIZE
	.align		4
.L_1047:
        /*0048*/ 	.byte	0x03, 0x19
        /*004a*/ 	.short	0x0010


	//----- nvinfo : EIATTR_PARAM_CBANK
	.align		4
        /*004c*/ 	.byte	0x04, 0x0a
        /*004e*/ 	.short	(.L_1049 - .L_1048)
	.align		4
.L_1048:
        /*0050*/ 	.word	index@(.nv.constant0._Z21get_neighbour_indicesPjPb)
        /*0054*/ 	.short	0x0380
        /*0056*/ 	.short	0x0010


	//----- nvinfo : EIATTR_SW_WAR
	.align		4
.L_1049:
        /*0058*/ 	.byte	0x04, 0x36
        /*005a*/ 	.short	(.L_1051 - .L_1050)
.L_1050:
        /*005c*/ 	.word	0x00000008
.L_1051:


//--------------------- .nv.info._Z42min_reduce_second_specified_zone_kernel_v1Pf --------------------------
	.section	.nv.info._Z42min_reduce_second_specified_zone_kernel_v1Pf,"",@"SHT_CUDA_INFO"
	.sectionflags	@""
	.align	4


	//----- nvinfo : EIATTR_CUDA_API_VERSION
	.align		4
        /*0000*/ 	.byte	0x04, 0x37
        /*0002*/ 	.short	(.L_1053 - .L_1052)
.L_1052:
        /*0004*/ 	.word	0x00000082


	//----- nvinfo : EIATTR_KPARAM_INFO
	.align		4
.L_1053:
        /*0008*/ 	.byte	0x04, 0x17
        /*000a*/ 	.short	(.L_1055 - .L_1054)
.L_1054:
        /*000c*/ 	.word	0x00000000
        /*0010*/ 	.short	0x0000
        /*0012*/ 	.short	0x0000
        /*0014*/ 	.byte	0x00, 0xf5, 0x21, 0x00


	//----- nvinfo : EIATTR_SPARSE_MMA_MASK
	.align		4
.L_1055:
        /*0018*/ 	.byte	0x03, 0x50
        /*001a*/ 	.short	0x0000


	//----- nvinfo : EIATTR_MAXREG_COUNT
	.align		4
        /*001c*/ 	.byte	0x03, 0x1b
        /*001e*/ 	.short	0x00ff


	//----- nvinfo : EIATTR_NUM_BARRIERS
	.align		4
        /*0020*/ 	.byte	0x02, 0x4c
        /*0022*/ 	.byte	0x01
	.zero		1


	//----- nvinfo : EIATTR_MERCURY_ISA_VERSION
	.align		4
        /*0024*/ 	.byte	0x03, 0x5f
        /*0026*/ 	.short	0x0101


	//----- nvinfo : EIATTR_VRC_CTA_INIT_COUNT
	.align		4
        /*0028*/ 	.byte	0x02, 0x4a
	.zero		1
	.zero		1


	//----- nvinfo : EIATTR_EXIT_INSTR_OFFSETS
	.align		4
        /*002c*/ 	.byte	0x04, 0x1c
        /*002e*/ 	.short	(.L_1057 - .L_1056)


	//   ....[0]....
.L_1056:
        /*0030*/ 	.word	0x000002e0


	//   ....[1]....
        /*0034*/ 	.word	0x00000370


	//----- nvinfo : EIATTR_CRS_STACK_SIZE
	.align		4
.L_1057:
        /*0038*/ 	.byte	0x04, 0x1e
        /*003a*/ 	.short	(.L_1059 - .L_1058)
.L_1058:
        /*003c*/ 	.word	0x00000000


	//----- nvinfo : EIATTR_CBANK_PARAM_SIZE
	.align		4
.L_1059:
        /*0040*/ 	.byte	0x03, 0x19
        /*0042*/ 	.short	0x0008


	//----- nvinfo : EIATTR_PARAM_CBANK
	.align		4
        /*0044*/ 	.byte	0x04, 0x0a
        /*0046*/ 	.short	(.L_1061 - .L_1060)
	.align		4
.L_1060:
        /*0048*/ 	.word	index@(.nv.constant0._Z42min_reduce_second_specified_zone_kernel_v1Pf)
        /*004c*/ 	.short	0x0380
        /*004e*/ 	.short	0x0008


	//----- nvinfo : EIATTR_SW_WAR
	.align		4
.L_1061:
        /*0050*/ 	.byte	0x04, 0x36
        /*0052*/ 	.short	(.L_1063 - .L_1062)
.L_1062:
        /*0054*/ 	.word	0x00000008
.L_1063:


//--------------------- .nv.info._Z41min_reduce_first_specified_zone_kernel_v1PfS_j --------------------------
	.section	.nv.info._Z41min_reduce_first_specified_zone_kernel_v1PfS_j,"",@"SHT_CUDA_INFO"
	.sectionflags	@""
	.align	4


	//----- nvinfo : EIATTR_CUDA_API_VERSION
	.align		4
        /*0000*/ 	.byte	0x04, 0x37
        /*0002*/ 	.short	(.L_1065 - .L_1064)
.L_1064:
        /*0004*/ 	.word	0x00000082


	//----- nvinfo : EIATTR_KPARAM_INFO
	.align		4
.L_1065:
        /*0008*/ 	.byte	0x04, 0x17
        /*000a*/ 	.short	(.L_1067 - .L_1066)
.L_1066:
        /*000c*/ 	.word	0x00000000
        /*0010*/ 	.short	0x0002
        /*0012*/ 	.short	0x0010
        /*0014*/ 	.byte	0x00, 0xf0, 0x11, 0x00


	//----- nvinfo : EIATTR_KPARAM_INFO
	.align		4
.L_1067:
        /*0018*/ 	.byte	0x04, 0x17
        /*001a*/ 	.short	(.L_1069 - .L_1068)
.L_1068:
        /*001c*/ 	.word	0x00000000
        /*0020*/ 	.short	0x0001
        /*0022*/ 	.short	0x0008
        /*0024*/ 	.byte	0x00, 0xf5, 0x21, 0x00


	//----- nvinfo : EIATTR_KPARAM_INFO
	.align		4
.L_1069:
        /*0028*/ 	.byte	0x04, 0x17
        /*002a*/ 	.short	(.L_1071 - .L_1070)
.L_1070:
        /*002c*/ 	.word	0x00000000
        /*0030*/ 	.short	0x0000
        /*0032*/ 	.short	0x0000
        /*0034*/ 	.byte	0x00, 0xf5, 0x21, 0x00


	//----- nvinfo : EIATTR_SPARSE_MMA_MASK
	.align		4
.L_1071:
        /*0038*/ 	.byte	0x03, 0x50
        /*003a*/ 	.short	0x0000


	//----- nvinfo : EIATTR_MAXREG_COUNT
	.align		4
        /*003c*/ 	.byte	0x03, 0x1b
        /*003e*/ 	.short	0x00ff


	//----- nvinfo : EIATTR_NUM_BARRIERS
	.align		4
        /*0040*/ 	.byte	0x02, 0x4c
        /*0042*/ 	.byte	0x01
	.zero		1


	//----- nvinfo : EIATTR_MERCURY_ISA_VERSION
	.align		4
        /*0044*/ 	.byte	0x03, 0x5f
        /*0046*/ 	.short	0x0101


	//----- nvinfo : EIATTR_VRC_CTA_INIT_COUNT
	.align		4
        /*0048*/ 	.byte	0x02, 0x4a
	.zero		1
	.zero		1


	//----- nvinfo : EIATTR_EXIT_INSTR_OFFSETS
	.align		4
        /*004c*/ 	.byte	0x04, 0x1c
        /*004e*/ 	.short	(.L_1073 - .L_1072)


	//   ....[0]....
.L_1072:
        /*0050*/ 	.word	0x00000310


	//   ....[1]....
        /*0054*/ 	.word	0x000003a0


	//----- nvinfo : EIATTR_CRS_STACK_SIZE
	.align		4
.L_1073:
        /*0058*/ 	.byte	0x04, 0x1e
        /*005a*/ 	.short	(.L_1075 - .L_1074)
.L_1074:
        /*005c*/ 	.word	0x00000000


	//----- nvinfo : EIATTR_CBANK_PARAM_SIZE
	.align		4
.L_1075:
        /*0060*/ 	.byte	0x03, 0x19
        /*0062*/ 	.short	0x0014


	//----- nvinfo : EIATTR_PARAM_CBANK
	.align		4
        /*0064*/ 	.byte	0x04, 0x0a
        /*0066*/ 	.short	(.L_1077 - .L_1076)
	.align		4
.L_1076:
        /*0068*/ 	.word	index@(.nv.constant0._Z41min_reduce_first_specified_zone_kernel_v1PfS_j)
        /*006c*/ 	.short	0x0380
        /*006e*/ 	.short	0x0014


	//----- nvinfo : EIATTR_SW_WAR
	.align		4
.L_1077:
        /*0070*/ 	.byte	0x04, 0x36
        /*0072*/ 	.short	(.L_1079 - .L_1078)
.L_1078:
        /*0074*/ 	.word	0x00000008
.L_1079:


//--------------------- .nv.info._Z34max_reduce_first_indexed_kernel_v5PfPj --------------------------
	.section	.nv.info._Z34max_reduce_first_indexed_kernel_v5PfPj,"",@"SHT_CUDA_INFO"
	.sectionflags	@""
	.align	4


	//----- nvinfo : EIATTR_CUDA_API_VERSION
	.align		4
        /*0000*/ 	.byte	0x04, 0x37
        /*0002*/ 	.short	(.L_1081 - .L_1080)
.L_1080:
        /*0004*/ 	.word	0x00000082


	//----- nvinfo : EIATTR_KPARAM_INFO
	.align		4
.L_1081:
        /*0008*/ 	.byte	0x04, 0x17
        /*000a*/ 	.short	(.L_1083 - .L_1082)
.L_1082:
        /*000c*/ 	.word	0x00000000
        /*0010*/ 	.short	0x0001
        /*0012*/ 	.short	0x0008
        /*0014*/ 	.byte	0x00, 0xf5, 0x21, 0x00


	//----- nvinfo : EIATTR_KPARAM_INFO
	.align		4
.L_1083:
        /*0018*/ 	.byte	0x04, 0x17
        /*001a*/ 	.short	(.L_1085 - .L_1084)
.L_1084:
        /*001c*/ 	.word	0x00000000
        /*0020*/ 	.short	0x0000
        /*0022*/ 	.short	0x0000
        /*0024*/ 	.byte	0x00, 0xf5, 0x21, 0x00


	//----- nvinfo : EIATTR_SPARSE_MMA_MASK
	.align		4
.L_1085:
        /*0028*/ 	.byte	0x03, 0x50
        /*002a*/ 	.short	0x0000


	//----- nvinfo : EIATTR_MAXREG_COUNT
	.align		4
        /*002c*/ 	.byte	0x03, 0x1b
        /*002e*/ 	.short	0x00ff


	//----- nvinfo : EIATTR_NUM_BARRIERS
	.align		4
        /*0030*/ 	.byte	0x02, 0x4c
        /*0032*/ 	.byte	0x01
	.zero		1


	//----- nvinfo : EIATTR_MERCURY_ISA_VERSION
	.align		4
        /*0034*/ 	.byte	0x03, 0x5f
        /*0036*/ 	.short	0x0101


	//----- nvinfo : EIATTR_VRC_CTA_INIT_COUNT
	.align		4
        /*0038*/ 	.byte	0x02, 0x4a
	.zero		1
	.zero		1


	//----- nvinfo : EIATTR_EXIT_INSTR_OFFSETS
	.align		4
        /*003c*/ 	.byte	0x04, 0x1c
        /*003e*/ 	.short	(.L_1087 - .L_1086)


	//   ....[0]....
.L_1086:
        /*0040*/ 	.word	0x00000370


	//   ....[1]....
        /*0044*/ 	.word	0x00000440


	//----- nvinfo : EIATTR_CRS_STACK_SIZE
	.align		4
.L_1087:
        /*0048*/ 	.byte	0x04, 0x1e
        /*004a*/ 	.short	(.L_1089 - .L_1088)
.L_1088:
        /*004c*/ 	.word	0x00000000


	//----- nvinfo : EIATTR_CBANK_PARAM_SIZE
	.align		4
.L_1089:
        /*0050*/ 	.byte	0x03, 0x19
        /*0052*/ 	.short	0x0010


	//----- nvinfo : EIATTR_PARAM_CBANK
	.align		4
        /*0054*/ 	.byte	0x04, 0x0a
        /*0056*/ 	.short	(.L_1091 - .L_1090)
	.align		4
.L_1090:
        /*0058*/ 	.word	index@(.nv.constant0._Z34max_reduce_first_indexed_kernel_v5PfPj)
        /*005c*/ 	.short	0x0380
        /*005e*/ 	.short	0x0010


	//----- nvinfo : EIATTR_SW_WAR
	.align		4
.L_1091:
        /*0060*/ 	.byte	0x04, 0x36
        /*0062*/ 	.short	(.L_1093 - .L_1092)
.L_1092:
        /*0064*/ 	.word	0x00000008
.L_1093:


//--------------------- .nv.info._Z37max_reduce_first_indicators_kernel_v1PfS_j --------------------------
	.section	.nv.info._Z37max_reduce_first_indicators_kernel_v1PfS_j,"",@"SHT_CUDA_INFO"
	.sectionflags	@""
	.align	4


	//----- nvinfo : EIATTR_CUDA_API_VERSION
	.align		4
        /*0000*/ 	.byte	0x04, 0x37
        /*0002*/ 	.short	(.L_1095 - .L_1094)
.L_1094:
        /*0004*/ 	.word	0x00000082


	//----- nvinfo : EIATTR_KPARAM_INFO
	.align		4
.L_1095:
        /*0008*/ 	.byte	0x04, 0x17
        /*000a*/ 	.short	(.L_1097 - .L_1096)
.L_1096:
        /*000c*/ 	.word	0x00000000
        /*0010*/ 	.short	0x0002
        /*0012*/ 	.short	0x0010
        /*0014*/ 	.byte	0x00, 0xf0, 0x11, 0x00


	//----- nvinfo : EIATTR_KPARAM_INFO
	.align		4
.L_1097:
        /*0018*/ 	.byte	0x04, 0x17
        /*001a*/ 	.short	(.L_1099 - .L_1098)
.L_1098:
        /*001c*/ 	.word	0x00000000
        /*0020*/ 	.short	0x0001
        /*0022*/ 	.short	0x0008
        /*0024*/ 	.byte	0x00, 0xf5, 0x21, 0x00


	//----- nvinfo : EIATTR_KPARAM_INFO
	.align		4
.L_1099:
        /*0028*/ 	.byte	0x04, 0x17
        /*002a*/ 	.short	(.L_1101 - .L_1100)
.L_1100:
        /*002c*/ 	.word	0x00000000
        /*0030*/ 	.short	0x0000
        /*0032*/ 	.short	0x0000
        /*0034*/ 	.byte	0x00, 0xf5, 0x21, 0x00


	//----- nvinfo : EIATTR_SPARSE_MMA_MASK
	.align		4
.L_1101:
        /*0038*/ 	.byte	0x03, 0x50
        /*003a*/ 	.short	0x0000


	//----- nvinfo : EIATTR_MAXREG_COUNT
	.align		4
        /*003c*/ 	.byte	0x03, 0x1b
        /*003e*/ 	.short	0x00ff


	//----- nvinfo : EIATTR_NUM_BARRIERS
	.align		4
        /*0040*/ 	.byte	0x02, 0x4c
        /*0042*/ 	.byte	0x01
	.zero		1


	//----- nvinfo : EIATTR_MERCURY_ISA_VERSION
	.align		4
        /*0044*/ 	.byte	0x03, 0x5f
        /*0046*/ 	.short	0x0101


	//----- nvinfo : EIATTR_VRC_CTA_INIT_COUNT
	.align		4
        /*0048*/ 	.byte	0x02, 0x4a
	.zero		1
	.zero		1


	//----- nvinfo : EIATTR_EXIT_INSTR_OFFSETS
	.align		4
        /*004c*/ 	.byte	0x04, 0x1c
        /*004e*/ 	.short	(.L_1103 - .L_1102)


	//   ....[0]....
.L_1102:
        /*0050*/ 	.word	0x00000320


	//   ....[1]....
        /*0054*/ 	.word	0x000003b0


	//----- nvinfo : EIATTR_CRS_STACK_SIZE
	.align		4
.L_1103:
        /*0058*/ 	.byte	0x04, 0x1e
        /*005a*/ 	.short	(.L_1105 - .L_1104)
.L_1104:
        /*005c*/ 	.word	0x00000000


	//----- nvinfo : EIATTR_CBANK_PARAM_SIZE
	.align		4
.L_1105:
        /*0060*/ 	.byte	0x03, 0x19
        /*0062*/ 	.short	0x0014


	//----- nvinfo : EIATTR_PARAM_CBANK
	.align		4
        /*0064*/ 	.byte	0x04, 0x0a
        /*0066*/ 	.short	(.L_1107 - .L_1106)
	.align		4
.L_1106:
        /*0068*/ 	.word	index@(.nv.constant0._Z37max_reduce_first_indicators_kernel_v1PfS_j)
        /*006c*/ 	.short	0x0380
        /*006e*/ 	.short	0x0014


	//----- nvinfo : EIATTR_SW_WAR
	.align		4
.L_1107:
        /*0070*/ 	.byte	0x04, 0x36
        /*0072*/ 	.short	(.L_1109 - .L_1108)
.L_1108:
        /*0074*/ 	.word	0x00000008
.L_1109:


//--------------------- .nv.info._Z42max_reduce_second_specified_zone_kernel_v1Pf --------------------------
	.section	.nv.info._Z42max_reduce_second_specified_zone_kernel_v1Pf,"",@"SHT_CUDA_INFO"
	.sectionflags	@""
	.align	4


	//----- nvinfo : EIATTR_CUDA_API_VERSION
	.align		4
        /*0000*/ 	.byte	0x04, 0x37
        /*0002*/ 	.short	(.L_1111 - .L_1110)
.L_1110:
        /*0004*/ 	.word	0x00000082


	//----- nvinfo : EIATTR_KPARAM_INFO
	.align		4
.L_1111:
        /*0008*/ 	.byte	0x04, 0x17
        /*000a*/ 	.short	(.L_1113 - .L_1112)
.L_1112:
        /*000c*/ 	.word	0x00000000
        /*0010*/ 	.short	0x0000
        /*0012*/ 	.short	0x0000
        /*0014*/ 	.byte	0x00, 0xf5, 0x21, 0x00


	//----- nvinfo : EIATTR_SPARSE_MMA_MASK
	.align		4
.L_1113:
        /*0018*/ 	.byte	0x03, 0x50
        /*001a*/ 	.short	0x0000


	//----- nvinfo : EIATTR_MAXREG_COUNT
	.align		4
        /*001c*/ 	.byte	0x03, 0x1b
        /*001e*/ 	.short	0x00ff


	//----- nvinfo : EIATTR_NUM_BARRIERS
	.align		4
        /*0020*/ 	.byte	0x02, 0x4c
        /*0022*/ 	.byte	0x01
	.zero		1


	//----- nvinfo : EIATTR_MERCURY_ISA_VERSION
	.align		4
        /*0024*/ 	.byte	0x03, 0x5f
        /*0026*/ 	.short	0x0101


	//----- nvinfo : EIATTR_VRC_CTA_INIT_COUNT
	.align		4
        /*0028*/ 	.byte	0x02, 0x4a
	.zero		1
	.zero		1


	//----- nvinfo : EIATTR_EXIT_INSTR_OFFSETS
	.align		4
        /*002c*/ 	.byte	0x04, 0x1c
        /*002e*/ 	.short	(.L_1115 - .L_1114)


	//   ....[0]....
.L_1114:
        /*0030*/ 	.word	0x000002e0


	//   ....[1]....
        /*0034*/ 	.word	0x00000370


	//----- nvinfo : EIATTR_CRS_STACK_SIZE
	.align		4
.L_1115:
        /*0038*/ 	.byte	0x04, 0x1e
        /*003a*/ 	.short	(.L_1117 - .L_1116)
.L_1116:
        /*003c*/ 	.word	0x00000000


	//----- nvinfo : EIATTR_CBANK_PARAM_SIZE
	.align		4
.L_1117:
        /*0040*/ 	.byte	0x03, 0x19
        /*0042*/ 	.short	0x0008


	//----- nvinfo : EIATTR_PARAM_CBANK
	.align		4
        /*0044*/ 	.byte	0x04, 0x0a
        /*0046*/ 	.short	(.L_1119 - .L_1118)
	.align		4
.L_1118:
        /*0048*/ 	.word	index@(.nv.constant0._Z42max_reduce_second_specified_zone_kernel_v1Pf)
        /*004c*/ 	.short	0x0380
        /*004e*/ 	.short	0x0008


	//----- nvinfo : EIATTR_SW_WAR
	.align		4
.L_1119:
        /*0050*/ 	.byte	0x04, 0x36
        /*0052*/ 	.short	(.L_1121 - .L_1120)
.L_1120:
        /*0054*/ 	.word	0x00000008
.L_1121:


//--------------------- .nv.info._Z41max_reduce_first_specified_zone_kernel_v1PjPfS0_j --------------------------
	.section	.nv.info._Z41max_reduce_first_specified_zone_kernel_v1PjPfS0_j,"",@"SHT_CUDA_INFO"
	.sectionflags	@""
	.align	4


	//----- nvinfo : EIATTR_CUDA_API_VERSION
	.align		4
        /*0000*/ 	.byte	0x04, 0x37
        /*0002*/ 	.short	(.L_1123 - .L_1122)
.L_1122:
        /*0004*/ 	.word	0x00000082


	//----- nvinfo : EIATTR_KPARAM_INFO
	.align		4
.L_1123:
        /*0008*/ 	.byte	0x04, 0x17
        /*000a*/ 	.short	(.L_1125 - .L_1124)
.L_1124:
        /*000c*/ 	.word	0x00000000
        /*0010*/ 	.short	0x0003
        /*0012*/ 	.short	0x0018
        /*0014*/ 	.byte	0x00, 0xf0, 0x11, 0x00


	//----- nvinfo : EIATTR_KPARAM_INFO
	.align		4
.L_1125:
        /*0018*/ 	.byte	0x04, 0x17
        /*001a*/ 	.short	(.L_1127 - .L_1126)
.L_1126:
        /*001c*/ 	.word	0x00000000
        /*0020*/ 	.short	0x0002
        /*0022*/ 	.short	0x0010
        /*0024*/ 	.byte	0x00, 0xf5, 0x21, 0x00


	//----- nvinfo : EIATTR_KPARAM_INFO
	.align		4
.L_1127:
        /*0028*/ 	.byte	0x04, 0x17
        /*002a*/ 	.short	(.L_1129 - .L_1128)
.L_1128:
        /*002c*/ 	.word	0x00000000
        /*0030*/ 	.short	0x0001
        /*0032*/ 	.short	0x0008
        /*0034*/ 	.byte	0x00, 0xf5, 0x21, 0x00


	//----- nvinfo : EIATTR_KPARAM_INFO
	.align		4
.L_1129:
        /*0038*/ 	.byte	0x04, 0x17
        /*003a*/ 	.short	(.L_1131 - .L_1130)
.L_1130:
        /*003c*/ 	.word	0x00000000
        /*0040*/ 	.short	0x0000
        /*0042*/ 	.short	0x0000
        /*0044*/ 	.byte	0x00, 0xf5, 0x21, 0x00


	//----- nvinfo : EIATTR_SPARSE_MMA_MASK
	.align		4
.L_1131:
        /*0048*/ 	.byte	0x03, 0x50
        /*004a*/ 	.short	0x0000


	//----- nvinfo : EIATTR_MAXREG_COUNT
	.align		4
        /*004c*/ 	.byte	0x03, 0x1b
        /*004e*/ 	.short	0x00ff


	//----- nvinfo : EIATTR_NUM_BARRIERS
	.align		4
        /*0050*/ 	.byte	0x02, 0x4c
        /*0052*/ 	.byte	0x01
	.zero		1


	//----- nvinfo : EIATTR_MERCURY_ISA_VERSION
	.align		4
        /*0054*/ 	.byte	0x03, 0x5f
        /*0056*/ 	.short	0x0101


	//----- nvinfo : EIATTR_VRC_CTA_INIT_COUNT
	.align		4
        /*0058*/ 	.byte	0x02, 0x4a
	.zero		1
	.zero		1


	//----- nvinfo : EIATTR_EXIT_INSTR_OFFSETS
	.align		4
        /*005c*/ 	.byte	0x04, 0x1c
        /*005e*/ 	.short	(.L_1133 - .L_1132)


	//   ....[0]....
.L_1132:
        /*0060*/ 	.word	0x00000370


	//   ....[1]....
        /*0064*/ 	.word	0x00000400


	//----- nvinfo : EIATTR_CRS_STACK_SIZE
	.align		4
.L_1133:
        /*0068*/ 	.byte	0x04, 0x1e
        /*006a*/ 	.short	(.L_1135 - .L_1134)
.L_1134:
        /*006c*/ 	.word	0x00000000


	//----- nvinfo : EIATTR_CBANK_PARAM_SIZE
	.align		4
.L_1135:
        /*0070*/ 	.byte	0x03, 0x19
        /*0072*/ 	.short	0x001c


	//----- nvinfo : EIATTR_PARAM_CBANK
	.align		4
        /*0074*/ 	.byte	0x04, 0x0a
        /*0076*/ 	.short	(.L_1137 - .L_1136)
	.align		4
.L_1136:
        /*0078*/ 	.word	index@(.nv.constant0._Z41max_reduce_first_specified_zone_kernel_v1PjPfS0_j)
        /*007c*/ 	.short	0x0380
        /*007e*/ 	.short	0x001c


	//----- nvinfo : EIATTR_SW_WAR
	.align		4
.L_1137:
        /*0080*/ 	.byte	0x04, 0x36
        /*0082*/ 	.short	(.L_1139 - .L_1138)
.L_1138:
        /*0084*/ 	.word	0x00000008
.L_1139:


//--------------------- .nv.info._Z35max_reduce_second_indexed_kernel_v2PfPj --------------------------
	.section	.nv.info._Z35max_reduce_second_indexed_kernel_v2PfPj,"",@"SHT_CUDA_INFO"
	.sectionflags	@""
	.align	4


	//----- nvinfo : EIATTR_CUDA_API_VERSION
	.align		4
        /*0000*/ 	.byte	0x04, 0x37
        /*0002*/ 	.short	(.L_1141 - .L_1140)
.L_1140:
        /*0004*/ 	.word	0x00000082


	//----- nvinfo : EIATTR_KPARAM_INFO
	.align		4
.L_1141:
        /*0008*/ 	.byte	0x04, 0x17
        /*000a*/ 	.short	(.L_1143 - .L_1142)
.L_1142:
        /*000c*/ 	.word	0x00000000
        /*0010*/ 	.short	0x0001
        /*0012*/ 	.short	0x0008
        /*0014*/ 	.byte	0x00, 0xf5, 0x21, 0x00


	//----- nvinfo : EIATTR_KPARAM_INFO
	.align		4
.L_1143:
        /*0018*/ 	.byte	0x04, 0x17
        /*001a*/ 	.short	(.L_1145 - .L_1144)
.L_1144:
        /*001c*/ 	.word	0x00000000
        /*0020*/ 	.short	0x0000
        /*0022*/ 	.short	0x0000
        /*0024*/ 	.byte	0x00, 0xf5, 0x21, 0x00


	//----- nvinfo : EIATTR_SPARSE_MMA_MASK
	.align		4
.L_1145:
        /*0028*/ 	.byte	0x03, 0x50
        /*002a*/ 	.short	0x0000


	//----- nvinfo : EIATTR_MAXREG_COUNT
	.align		4
        /*002c*/ 	.byte	0x03, 0x1b
        /*002e*/ 	.short	0x00ff


	//----- nvinfo : EIATTR_NUM_BARRIERS
	.align		4
        /*0030*/ 	.byte	0x02, 0x4c
        /*0032*/ 	.byte	0x01
	.zero		1


	//----- nvinfo : EIATTR_MERCURY_ISA_VERSION
	.align		4
        /*0034*/ 	.byte	0x03, 0x5f
        /*0036*/ 	.short	0x0101


	//----- nvinfo : EIATTR_VRC_CTA_INIT_COUNT
	.align		4
        /*0038*/ 	.byte	0x02, 0x4a
	.zero		1
	.zero		1


	//----- nvinfo : EIATTR_EXIT_INSTR_OFFSETS
	.align		4
        /*003c*/ 	.byte	0x04, 0x1c
        /*003e*/ 	.short	(.L_1147 - .L_1146)


	//   ....[0]....
.L_1146:
        /*0040*/ 	.word	0x000003a0


	//   ....[1]....
        /*0044*/ 	.word	0x00000470


	//----- nvinfo : EIATTR_CRS_STACK_SIZE
	.align		4
.L_1147:
        /*0048*/ 	.byte	0x04, 0x1e
        /*004a*/ 	.short	(.L_1149 - .L_1148)
.L_1148:
        /*004c*/ 	.word	0x00000000


	//----- nvinfo : EIATTR_CBANK_PARAM_SIZE
	.align		4
.L_1149:
        /*0050*/ 	.byte	0x03, 0x19
        /*0052*/ 	.short	0x0010


	//----- nvinfo : EIATTR_PARAM_CBANK
	.align		4
        /*0054*/ 	.byte	0x04, 0x0a
        /*0056*/ 	.short	(.L_1151 - .L_1150)
	.align		4
.L_1150:
        /*0058*/ 	.word	index@(.nv.constant0._Z35max_reduce_second_indexed_kernel_v2PfPj)
        /*005c*/ 	.short	0x0380
        /*005e*/ 	.short	0x0010


	//----- nvinfo : EIATTR_SW_WAR
	.align		4
.L_1151:
        /*0060*/ 	.byte	0x04, 0x36
        /*0062*/ 	.short	(.L_1153 - .L_1152)
.L_1152:
        /*0064*/ 	.word	0x00000008
.L_1153:


//--------------------- .nv.info._Z34max_reduce_first_indexed_kernel_v2PjP6float2PfS_ --------------------------
	.section	.nv.info._Z34max_reduce_first_indexed_kernel_v2PjP6float2PfS_,"",@"SHT_CUDA_INFO"
	.sectionflags	@""
	.align	4


	//----- nvinfo : EIATTR_CUDA_API_VERSION
	.align		4
        /*0000*/ 	.byte	0x04, 0x37
        /*0002*/ 	.short	(.L_1155 - .L_1154)
.L_1154:
        /*0004*/ 	.word	0x00000082


	//----- nvinfo : EIATTR_KPARAM_INFO
	.align		4
.L_1155:
        /*0008*/ 	.byte	0x04, 0x17
        /*000a*/ 	.short	(.L_1157 - .L_1156)
.L_1156:
        /*000c*/ 	.word	0x00000000
        /*0010*/ 	.short	0x0003
        /*0012*/ 	.short	0x0018
        /*0014*/ 	.byte	0x00, 0xf5, 0x21, 0x00


	//----- nvinfo : EIATTR_KPARAM_INFO
	.align		4
.L_1157:
        /*0018*/ 	.byte	0x04, 0x17
        /*001a*/ 	.short	(.L_1159 - .L_1158)
.L_1158:
        /*001c*/ 	.word	0x00000000
        /*0020*/ 	.short	0x0002
        /*0022*/ 	.short	0x0010
        /*0024*/ 	.byte	0x00, 0xf5, 0x21, 0x00


	//----- nvinfo : EIATTR_KPARAM_INFO
	.align		4
.L_1159:
        /*0028*/ 	.byte	0x04, 0x17
        /*002a*/ 	.short	(.L_1161 - .L_1160)
.L_1160:
        /*002c*/ 	.word	0x00000000
        /*0030*/ 	.short	0x0001
        /*0032*/ 	.short	0x0008
        /*0034*/ 	.byte	0x00, 0xf5, 0x21, 0x00


	//----- nvinfo : EIATTR_KPARAM_INFO
	.align		4
.L_1161:
        /*0038*/ 	.byte	0x04, 0x17
        /*003a*/ 	.short	(.L_1163 - .L_1162)
.L_1162:
        /*003c*/ 	.word	0x00000000
        /*0040*/ 	.short	0x0000
        /*0042*/ 	.short	0x0000
        /*0044*/ 	.byte	0x00, 0xf5, 0x21, 0x00


	//----- nvinfo : EIATTR_SPARSE_MMA_MASK
	.align		4
.L_1163:
        /*0048*/ 	.byte	0x03, 0x50
        /*004a*/ 	.short	0x0000


	//----- nvinfo : EIATTR_MAXREG_COUNT
	.align		4
        /*004c*/ 	.byte	0x03, 0x1b
        /*004e*/ 	.short	0x00ff


	//----- nvinfo : EIATTR_NUM_BARRIERS
	.align		4
        /*0050*/ 	.byte	0x02, 0x4c
        /*0052*/ 	.byte	0x01
	.zero		1


	//----- nvinfo : EIATTR_MERCURY_ISA_VERSION
	.align		4
        /*0054*/ 	.byte	0x03, 0x5f
        /*0056*/ 	.short	0x0101


	//----- nvinfo : EIATTR_VRC_CTA_INIT_COUNT
	.align		4
        /*0058*/ 	.byte	0x02, 0x4a
	.zero		1
	.zero		1


	//----- nvinfo : EIATTR_EXIT_INSTR_OFFSETS
	.align		4
        /*005c*/ 	.byte	0x04, 0x1c
        /*005e*/ 	.short	(.L_1165 - .L_1164)


	//   ....[0]....
.L_1164:
        /*0060*/ 	.word	0x00000db0


	//   ....[1]....
        /*0064*/ 	.word	0x00000e80


	//----- nvinfo : EIATTR_CRS_STACK_SIZE
	.align		4
.L_1165:
        /*0068*/ 	.byte	0x04, 0x1e
        /*006a*/ 	.short	(.L_1167 - .L_1166)
.L_1166:
        /*006c*/ 	.word	0x00000000


	//----- nvinfo : EIATTR_CBANK_PARAM_SIZE
	.align		4
.L_1167:
        /*0070*/ 	.byte	0x03, 0x19
        /*0072*/ 	.short	0x0020


	//----- nvinfo : EIATTR_PARAM_CBANK
	.align		4
        /*0074*/ 	.byte	0x04, 0x0a
        /*0076*/ 	.short	(.L_1169 - .L_1168)
	.align		4
.L_1168:
        /*0078*/ 	.word	index@(.nv.constant0._Z34max_reduce_first_indexed_kernel_v2PjP6float2PfS_)
        /*007c*/ 	.short	0x0380
        /*007e*/ 	.short	0x0020


	//----- nvinfo : EIATTR_SW_WAR
	.align		4
.L_1169:
        /*0080*/ 	.byte	0x04, 0x36
        /*0082*/ 	.short	(.L_1171 - .L_1170)
.L_1170:
        /*0084*/ 	.word	0x00000008
.L_1171:


//--------------------- .nv.info._Z35max_reduce_second_indexed_kernel_v1PfPj --------------------------
	.section	.nv.info._Z35max_reduce_second_indexed_kernel_v1PfPj,"",@"SHT_CUDA_INFO"
	.sectionflags	@""
	.align	4


	//----- nvinfo : EIATTR_CUDA_API_VERSION
	.align		4
        /*0000*/ 	.byte	0x04, 0x37
        /*0002*/ 	.short	(.L_1173 - .L_1172)
.L_1172:
        /*0004*/ 	.word	0x00000082


	//----- nvinfo : EIATTR_KPARAM_INFO
	.align		4
.L_1173:
        /*0008*/ 	.byte	0x04, 0x17
        /*000a*/ 	.short	(.L_1175 - .L_1174)
.L_1174:
        /*000c*/ 	.word	0x00000000
        /*0010*/ 	.short	0x0001
        /*0012*/ 	.short	0x0008
        /*0014*/ 	.byte	0x00, 0xf5, 0x21, 0x00


	//----- nvinfo : EIATTR_KPARAM_INFO
	.align		4
.L_1175:
        /*0018*/ 	.byte	0x04, 0x17
        /*001a*/ 	.short	(.L_1177 - .L_1176)
.L_1176:
        /*001c*/ 	.word	0x00000000
        /*0020*/ 	.short	0x0000
        /*0022*/ 	.short	0x0000
        /*0024*/ 	.byte	0x00, 0xf5, 0x21, 0x00


	//----- nvinfo : EIATTR_SPARSE_MMA_MASK
	.align		4
.L_1177:
        /*0028*/ 	.byte	0x03, 0x50
        /*002a*/ 	.short	0x0000


	//----- nvinfo : EIATTR_MAXREG_COUNT
	.align		4
        /*002c*/ 	.byte	0x03, 0x1b
        /*002e*/ 	.short	0x00ff


	//----- nvinfo : EIATTR_NUM_BARRIERS
	.align		4
        /*0030*/ 	.byte	0x02, 0x4c
        /*0032*/ 	.byte	0x01
	.zero		1


	//----- nvinfo : EIATTR_MERCURY_ISA_VERSION
	.align		4
        /*0034*/ 	.byte	0x03, 0x5f
        /*0036*/ 	.short	0x0101


	//----- nvinfo : EIATTR_VRC_CTA_INIT_COUNT
	.align		4
        /*0038*/ 	.byte	0x02, 0x4a
	.zero		1
	.zero		1


	//----- nvinfo : EIATTR_EXIT_INSTR_OFFSETS
	.align		4
        /*003c*/ 	.byte	0x04, 0x1c
        /*003e*/ 	.short	(.L_1179 - .L_1178)


	//   ....[0]....
.L_1178:
        /*0040*/ 	.word	0x00000320


	//   ....[1]....
        /*0044*/ 	.word	0x000003e0


	//----- nvinfo : EIATTR_CRS_STACK_SIZE
	.align		4
.L_1179:
        /*0048*/ 	.byte	0x04, 0x1e
        /*004a*/ 	.short	(.L_1181 - .L_1180)
.L_1180:
        /*004c*/ 	.word	0x00000000


	//----- nvinfo : EIATTR_CBANK_PARAM_SIZE
	.align		4
.L_1181:
        /*0050*/ 	.byte	0x03, 0x19
        /*0052*/ 	.short	0x0010


	//----- nvinfo : EIATTR_PARAM_CBANK
	.align		4
        /*0054*/ 	.byte	0x04, 0x0a
        /*0056*/ 	.short	(.L_1183 - .L_1182)
	.align		4
.L_1182:
        /*0058*/ 	.word	index@(.nv.constant0._Z35max_reduce_second_indexed_kernel_v1PfPj)
        /*005c*/ 	.short	0x0380
        /*005e*/ 	.short	0x0010


	//----- nvinfo : EIATTR_SW_WAR
	.align		4
.L_1183:
        /*0060*/ 	.byte	0x04, 0x36
        /*0062*/ 	.short	(.L_1185 - .L_1184)
.L_1184:
        /*0064*/ 	.word	0x00000008
.L_1185:


//--------------------- .nv.info._Z34max_reduce_first_indexed_kernel_v1PbP6float2PfPj --------------------------
	.section	.nv.info._Z34max_reduce_first_indexed_kernel_v1PbP6float2PfPj,"",@"SHT_CUDA_INFO"
	.sectionflags	@""
	.align	4


	//----- nvinfo : EIATTR_CUDA_API_VERSION
	.align		4
        /*0000*/ 	.byte	0x04, 0x37
        /*0002*/ 	.short	(.L_1187 - .L_1186)
.L_1186:
        /*0004*/ 	.word	0x00000082


	//----- nvinfo : EIATTR_KPARAM_INFO
	.align		4
.L_1187:
        /*0008*/ 	.byte	0x04, 0x17
        /*000a*/ 	.short	(.L_1189 - .L_1188)
.L_1188:
        /*000c*/ 	.word	0x00000000
        /*0010*/ 	.short	0x0003
        /*0012*/ 	.short	0x0018
        /*0014*/ 	.byte	0x00, 0xf5, 0x21, 0x00


	//----- nvinfo : EIATTR_KPARAM_INFO
	.align		4
.L_1189:
        /*0018*/ 	.byte	0x04, 0x17
        /*001a*/ 	.short	(.L_1191 - .L_1190)
.L_1190:
        /*001c*/ 	.word	0x00000000
        /*0020*/ 	.short	0x0002
        /*0022*/ 	.short	0x0010
        /*0024*/ 	.byte	0x00, 0xf5, 0x21, 0x00


	//----- nvinfo : EIATTR_KPARAM_INFO
	.align		4
.L_1191:
        /*0028*/ 	.byte	0x04, 0x17
        /*002a*/ 	.short	(.L_1193 - .L_1192)
.L_1192:
        /*002c*/ 	.word	0x00000000
        /*0030*/ 	.short	0x0001
        /*0032*/ 	.short	0x0008
        /*0034*/ 	.byte	0x00, 0xf5, 0x21, 0x00


	//----- nvinfo : EIATTR_KPARAM_INFO
	.align		4
.L_1193:
        /*0038*/ 	.byte	0x04, 0x17
        /*003a*/ 	.short	(.L_1195 - .L_1194)
.L_1194:
        /*003c*/ 	.word	0x00000000
        /*0040*/ 	.short	0x0000
        /*0042*/ 	.short	0x0000
        /*0044*/ 	.byte	0x00, 0xf5, 0x21, 0x00


	//----- nvinfo : EIATTR_SPARSE_MMA_MASK
	.align		4
.L_1195:
        /*0048*/ 	.byte	0x03, 0x50
        /*004a*/ 	.short	0x0000


	//----- nvinfo : EIATTR_MAXREG_COUNT
	.align		4
        /*004c*/ 	.byte	0x03, 0x1b
        /*004e*/ 	.short	0x00ff


	//----- nvinfo : EIATTR_NUM_BARRIERS
	.align		4
        /*0050*/ 	.byte	0x02, 0x4c
        /*0052*/ 	.byte	0x01
	.zero		1


	//----- nvinfo : EIATTR_MERCURY_ISA_VERSION
	.align		4
        /*0054*/ 	.byte	0x03, 0x5f
        /*0056*/ 	.short	0x0101


	//----- nvinfo : EIATTR_VRC_CTA_INIT_COUNT
	.align		4
        /*0058*/ 	.byte	0x02, 0x4a
	.zero		1
	.zero		1


	//----- nvinfo : EIATTR_EXIT_INSTR_OFFSETS
	.align		4
        /*005c*/ 	.byte	0x04, 0x1c
        /*005e*/ 	.short	(.L_1197 - .L_1196)


	//   ....[0]....
.L_1196:
        /*0060*/ 	.word	0x00000d40


	//   ....[1]....
        /*0064*/ 	.word	0x00000e00


	//----- nvinfo : EIATTR_CRS_STACK_SIZE
	.align		4
.L_1197:
        /*0068*/ 	.byte	0x04, 0x1e
        /*006a*/ 	.short	(.L_1199 - .L_1198)
.L_1198:
        /*006c*/ 	.word	0x00000000


	//----- nvinfo : EIATTR_CBANK_PARAM_SIZE
	.align		4
.L_1199:
        /*0070*/ 	.byte	0x03, 0x19
        /*0072*/ 	.short	0x0020


	//----- nvinfo : EIATTR_PARAM_CBANK
	.align		4
        /*0074*/ 	.byte	0x04, 0x0a
        /*0076*/ 	.short	(.L_1201 - .L_1200)
	.align		4
.L_1200:
        /*0078*/ 	.word	index@(.nv.constant0._Z34max_reduce_first_indexed_kernel_v1PbP6float2PfPj)
        /*007c*/ 	.short	0x0380
        /*007e*/ 	.short	0x0020


	//----- nvinfo : EIATTR_SW_WAR
	.align		4
.L_1201:
        /*0080*/ 	.byte	0x04, 0x36
        /*0082*/ 	.short	(.L_1203 - .L_1202)
.L_1202:
        /*0084*/ 	.word	0x00000008
.L_1203:


//--------------------- .nv.info._Z26min_norm_reduce_w_b_kernelPfS_S_Pbf --------------------------
	.section	.nv.info._Z26min_norm_reduce_w_b_kernelPfS_S_Pbf,"",@"SHT_CUDA_INFO"
	.sectionflags	@""
	.align	4


	//----- nvinfo : EIATTR_CUDA_API_VERSION
	.align		4
        /*0000*/ 	.byte	0x04, 0x37
        /*0002*/ 	.short	(.L_1205 - .L_1204)
.L_1204:
        /*0004*/ 	.word	0x00000082


	//----- nvinfo : EIATTR_KPARAM_INFO
	.align		4
.L_1205:
        /*0008*/ 	.byte	0x04, 0x17
        /*000a*/ 	.short	(.L_1207 - .L_1206)
.L_1206:
        /*000c*/ 	.word	0x00000000
        /*0010*/ 	.short	0x0004
        /*0012*/ 	.short	0x0020
        /*0014*/ 	.byte	0x00, 0xf0, 0x11, 0x00


	//----- nvinfo : EIATTR_KPARAM_INFO
	.align		4
.L_1207:
        /*0018*/ 	.byte	0x04, 0x17
        /*001a*/ 	.short	(.L_1209 - .L_1208)
.L_1208:
        /*001c*/ 	.word	0x00000000
        /*0020*/ 	.short	0x0003
        /*0022*/ 	.short	0x0018
        /*0024*/ 	.byte	0x00, 0xf5, 0x21, 0x00


	//----- nvinfo : EIATTR_KPARAM_INFO
	.align		4
.L_1209:
        /*0028*/ 	.byte	0x04, 0x17
        /*002a*/ 	.short	(.L_1211 - .L_1210)
.L_1210:
        /*002c*/ 	.word	0x00000000
        /*0030*/ 	.short	0x0002
        /*0032*/ 	.short	0x0010
        /*0034*/ 	.byte	0x00, 0xf5, 0x21, 0x00


	//----- nvinfo : EIATTR_KPARAM_INFO
	.align		4
.L_1211:
        /*0038*/ 	.byte	0x04, 0x17
        /*003a*/ 	.short	(.L_1213 - .L_1212)
.L_1212:
        /*003c*/ 	.word	0x00000000
        /*0040*/ 	.short	0x0001
        /*0042*/ 	.short	0x0008
        /*0044*/ 	.byte	0x00, 0xf5, 0x21, 0x00


	//----- nvinfo : EIATTR_KPARAM_INFO
	.align		4
.L_1213:
        /*0048*/ 	.byte	0x04, 0x17
        /*004a*/ 	.short	(.L_1215 - .L_1214)
.L_1214:
        /*004c*/ 	.word	0x00000000
        /*0050*/ 	.short	0x0000
        /*0052*/ 	.short	0x0000
        /*0054*/ 	.byte	0x00, 0xf5, 0x21, 0x00


	//----- nvinfo : EIATTR_SPARSE_MMA_MASK
	.align		4
.L_1215:
        /*0058*/ 	.byte	0x03, 0x50
        /*005a*/ 	.short	0x0000


	//----- nvinfo : EIATTR_MAXREG_COUNT
	.align		4
        /*005c*/ 	.byte	0x03, 0x1b
        /*005e*/ 	.short	0x00ff


	//----- nvinfo : EIATTR_NUM_BARRIERS
	.align		4
        /*0060*/ 	.byte	0x02, 0x4c
        /*0062*/ 	.byte	0x01
	.zero		1


	//----- nvinfo : EIATTR_MERCURY_ISA_VERSION
	.align		4
        /*0064*/ 	.byte	0x03, 0x5f
        /*0066*/ 	.short	0x0101


	//----- nvinfo : EIATTR_VRC_CTA_INIT_COUNT
	.align		4
        /*0068*/ 	.byte	0x02, 0x4a
	.zero		1
	.zero		1


	//----- nvinfo : EIATTR_EXIT_INSTR_OFFSETS
	.align		4
        /*006c*/ 	.byte	0x04, 0x1c
        /*006e*/ 	.short	(.L_1217 - .L_1216)


	//   ....[0]....
.L_1216:
        /*0070*/ 	.word	0x00000300


	//   ....[1]....
        /*0074*/ 	.word	0x000003b0


	//   ....[2]....
        /*0078*/ 	.word	0x00000400


	//   ....[3]....
        /*007c*/ 	.word	0x00000510


	//   ....[4]....
        /*0080*/ 	.word	0x000005d0


	//   ....[5]....
        /*0084*/ 	.word	0x00000620


	//----- nvinfo : EIATTR_CRS_STACK_SIZE
	.align		4
.L_1217:
        /*0088*/ 	.byte	0x04, 0x1e
        /*008a*/ 	.short	(.L_1219 - .L_1218)
.L_1218:
        /*008c*/ 	.word	0x00000000


	//----- nvinfo : EIATTR_CBANK_PARAM_SIZE
	.align		4
.L_1219:
        /*0090*/ 	.byte	0x03, 0x19
        /*0092*/ 	.short	0x0024


	//----- nvinfo : EIATTR_PARAM_CBANK
	.align		4
        /*0094*/ 	.byte	0x04, 0x0a
        /*0096*/ 	.short	(.L_1221 - .L_1220)
	.align		4
.L_1220:
        /*0098*/ 	.word	index@(.nv.constant0._Z26min_norm_reduce_w_b_kernelPfS_S_Pbf)
        /*009c*/ 	.short	0x0380
        /*009e*/ 	.short	0x0024


	//----- nvinfo : EIATTR_SW_WAR
	.align		4
.L_1221:
        /*00a0*/ 	.byte	0x04, 0x36
        /*00a2*/ 	.short	(.L_1223 - .L_1222)
.L_1222:
        /*00a4*/ 	.word	0x00000008
.L_1223:


//--------------------- .nv.info._Z27max_reduce_second_kernel_v3Pf --------------------------
	.section	.nv.info._Z27max_reduce_second_kernel_v3Pf,"",@"SHT_CUDA_INFO"
	.sectionflags	@""
	.align	4


	//----- nvinfo : EIATTR_CUDA_API_VERSION
	.align		4
        /*0000*/ 	.byte	0x04, 0x37
        /*0002*/ 	.short	(.L_1225 - .L_1224)
.L_1224:
        /*0004*/ 	.word	0x00000082


	//----- nvinfo : EIATTR_KPARAM_INFO
	.align		4
.L_1225:
        /*0008*/ 	.byte	0x04, 0x17
        /*000a*/ 	.short	(.L_1227 - .L_1226)
.L_1226:
        /*000c*/ 	.word	0x00000000
        /*0010*/ 	.short	0x0000
        /*0012*/ 	.short	0x0000
        /*0014*/ 	.byte	0x00, 0xf5, 0x21, 0x00


	//----- nvinfo : EIATTR_SPARSE_MMA_MASK
	.align		4
.L_1227:
        /*0018*/ 	.byte	0x03, 0x50
        /*001a*/ 	.short	0x0000


	//----- nvinfo : EIATTR_MAXREG_COUNT
	.align		4
        /*001c*/ 	.byte	0x03, 0x1b
        /*001e*/ 	.short	0x00ff


	//----- nvinfo : EIATTR_NUM_BARRIERS
	.align		4
        /*0020*/ 	.byte	0x02, 0x4c
        /*0022*/ 	.byte	0x01
	.zero		1


	//----- nvinfo : EIATTR_MERCURY_ISA_VERSION
	.align		4
        /*0024*/ 	.byte	0x03, 0x5f
        /*0026*/ 	.short	0x0101


	//----- nvinfo : EIATTR_VRC_CTA_INIT_COUNT
	.align		4
        /*0028*/ 	.byte	0x02, 0x4a
	.zero		1
	.zero		1


	//----- nvinfo : EIATTR_EXIT_INSTR_OFFSETS
	.align		4
        /*002c*/ 	.byte	0x04, 0x1c
        /*002e*/ 	.short	(.L_1229 - .L_1228)


	//   ....[0]....
.L_1228:
        /*0030*/ 	.word	0x000002e0


	//   ....[1]....
        /*0034*/ 	.word	0x00000370


	//----- nvinfo : EIATTR_CRS_STACK_SIZE
	.align		4
.L_1229:
        /*0038*/ 	.byte	0x04, 0x1e
        /*003a*/ 	.short	(.L_1231 - .L_1230)
.L_1230:
        /*003c*/ 	.word	0x00000000


	//----- nvinfo : EIATTR_CBANK_PARAM_SIZE
	.align		4
.L_1231:
        /*0040*/ 	.byte	0x03, 0x19
        /*0042*/ 	.short	0x0008


	//----- nvinfo : EIATTR_PARAM_CBANK
	.align		4
        /*0044*/ 	.byte	0x04, 0x0a
        /*0046*/ 	.short	(.L_1233 - .L_1232)
	.align		4
.L_1232:
        /*0048*/ 	.word	index@(.nv.constant0._Z27max_reduce_second_kernel_v3Pf)
        /*004c*/ 	.short	0x0380
        /*004e*/ 	.short	0x0008


	//----- nvinfo : EIATTR_SW_WAR
	.align		4
.L_1233:
        /*0050*/ 	.byte	0x04, 0x36
        /*0052*/ 	.short	(.L_1235 - .L_1234)
.L_1234:
        /*0054*/ 	.word	0x00000008
.L_1235:


//--------------------- .nv.info._Z26max_reduce_first_kernel_v3PjP6float2Pf --------------------------
	.section	.nv.info._Z26max_reduce_first_kernel_v3PjP6float2Pf,"",@"SHT_CUDA_INFO"
	.sectionflags	@""
	.align	4


	//----- nvinfo : EIATTR_CUDA_API_VERSION
	.align		4
        /*0000*/ 	.byte	0x04, 0x37
        /*0002*/ 	.short	(.L_1237 - .L_1236)
.L_1236:
        /*0004*/ 	.word	0x00000082


	//----- nvinfo : EIATTR_KPARAM_INFO
	.align		4
.L_1237:
        /*0008*/ 	.byte	0x04, 0x17
        /*000a*/ 	.short	(.L_1239 - .L_1238)
.L_1238:
        /*000c*/ 	.word	0x00000000
        /*0010*/ 	.short	0x0002
        /*0012*/ 	.short	0x0010
        /*0014*/ 	.byte	0x00, 0xf5, 0x21, 0x00


	//----- nvinfo : EIATTR_KPARAM_INFO
	.align		4
.L_1239:
        /*0018*/ 	.byte	0x04, 0x17
        /*001a*/ 	.short	(.L_1241 - .L_1240)
.L_1240:
        /*001c*/ 	.word	0x00000000
        /*0020*/ 	.short	0x0001
        /*0022*/ 	.short	0x0008
        /*0024*/ 	.byte	0x00, 0xf5, 0x21, 0x00


	//----- nvinfo : EIATTR_KPARAM_INFO
	.align		4
.L_1241:
        /*0028*/ 	.byte	0x04, 0x17
        /*002a*/ 	.short	(.L_1243 - .L_1242)
.L_1242:
        /*002c*/ 	.word	0x00000000
        /*0030*/ 	.short	0x0000
        /*0032*/ 	.short	0x0000
        /*0034*/ 	.byte	0x00, 0xf5, 0x21, 0x00


	//----- nvinfo : EIATTR_SPARSE_MMA_MASK
	.align		4
.L_1243:
        /*0038*/ 	.byte	0x03, 0x50
        /*003a*/ 	.short	0x0000


	//----- nvinfo : EIATTR_MAXREG_COUNT
	.align		4
        /*003c*/ 	.byte	0x03, 0x1b
        /*003e*/ 	.short	0x00ff


	//----- nvinfo : EIATTR_NUM_BARRIERS
	.align		4
        /*0040*/ 	.byte	0x02, 0x4c
        /*0042*/ 	.byte	0x01
	.zero		1


	//----- nvinfo : EIATTR_MERCURY_ISA_VERSION
	.align		4
        /*0044*/ 	.byte	0x03, 0x5f
        /*0046*/ 	.short	0x0101


	//----- nvinfo : EIATTR_VRC_CTA_INIT_COUNT
	.align		4
        /*0048*/ 	.byte	0x02, 0x4a
	.zero		1
	.zero		1


	//----- nvinfo : EIATTR_EXIT_INSTR_OFFSETS
	.align		4
        /*004c*/ 	.byte	0x04, 0x1c
        /*004e*/ 	.short	(.L_1245 - .L_1244)


	//   ....[0]....
.L_1244:
        /*0050*/ 	.word	0x00000d00


	//   ....[1]....
        /*0054*/ 	.word	0x00000d90


	//----- nvinfo : EIATTR_CRS_STACK_SIZE
	.align		4
.L_1245:
        /*0058*/ 	.byte	0x04, 0x1e
        /*005a*/ 	.short	(.L_1247 - .L_1246)
.L_1246:
        /*005c*/ 	.word	0x00000000


	//----- nvinfo : EIATTR_CBANK_PARAM_SIZE
	.align		4
.L_1247:
        /*0060*/ 	.byte	0x03, 0x19
        /*0062*/ 	.short	0x0018


	//----- nvinfo : EIATTR_PARAM_CBANK
	.align		4
        /*0064*/ 	.byte	0x04, 0x0a
        /*0066*/ 	.short	(.L_1249 - .L_1248)
	.align		4
.L_1248:
        /*0068*/ 	.word	index@(.nv.constant0._Z26max_reduce_first_kernel_v3PjP6float2Pf)
        /*006c*/ 	.short	0x0380
        /*006e*/ 	.short	0x0018


	//----- nvinfo : EIATTR_SW_WAR
	.align		4
.L_1249:
        /*0070*/ 	.byte	0x04, 0x36
        /*0072*/ 	.short	(.L_1251 - .L_1250)
.L_1250:
        /*0074*/ 	.word	0x00000008
.L_1251:


//--------------------- .nv.info._Z27max_reduce_second_kernel_v2Pf --------------------------
	.section	.nv.info._Z27max_reduce_second_kernel_v2Pf,"",@"SHT_CUDA_INFO"
	.sectionflags	@""
	.align	4


	//----- nvinfo : EIATTR_CUDA_API_VERSION
	.align		4
        /*0000*/ 	.byte	0x04, 0x37
        /*0002*/ 	.short	(.L_1253 - .L_1252)
.L_1252:
        /*0004*/ 	.word	0x00000082


	//----- nvinfo : EIATTR_KPARAM_INFO
	.align		4
.L_1253:
        /*0008*/ 	.byte	0x04, 0x17
        /*000a*/ 	.short	(.L_1255 - .L_1254)
.L_1254:
        /*000c*/ 	.word	0x00000000
        /*0010*/ 	.short	0x0000
        /*0012*/ 	.short	0x0000
        /*0014*/ 	.byte	0x00, 0xf5, 0x21, 0x00


	//----- nvinfo : EIATTR_SPARSE_MMA_MASK
	.align		4
.L_1255:
        /*0018*/ 	.byte	0x03, 0x50
        /*001a*/ 	.short	0x0000


	//----- nvinfo : EIATTR_MAXREG_COUNT
	.align		4
        /*001c*/ 	.byte	0x03, 0x1b
        /*001e*/ 	.short	0x00ff


	//----- nvinfo : EIATTR_NUM_BARRIERS
	.align		4
        /*0020*/ 	.byte	0x02, 0x4c
        /*0022*/ 	.byte	0x01
	.zero		1


	//----- nvinfo : EIATTR_MERCURY_ISA_VERSION
	.align		4
        /*0024*/ 	.byte	0x03, 0x5f
        /*0026*/ 	.short	0x0101


	//----- nvinfo : EIATTR_VRC_CTA_INIT_COUNT
	.align		4
        /*0028*/ 	.byte	0x02, 0x4a
	.zero		1
	.zero		1


	//----- nvinfo : EIATTR_EXIT_INSTR_OFFSETS
	.align		4
        /*002c*/ 	.byte	0x04, 0x1c
        /*002e*/ 	.short	(.L_1257 - .L_1256)


	//   ....[0]....
.L_1256:
        /*0030*/ 	.word	0x00000260


	//   ....[1]....
        /*0034*/ 	.word	0x000002e0


	//----- nvinfo : EIATTR_CRS_STACK_SIZE
	.align		4
.L_1257:
        /*0038*/ 	.byte	0x04, 0x1e
        /*003a*/ 	.short	(.L_1259 - .L_1258)
.L_1258:
        /*003c*/ 	.word	0x00000000


	//----- nvinfo : EIATTR_CBANK_PARAM_SIZE
	.align		4
.L_1259:
        /*0040*/ 	.byte	0x03, 0x19
        /*0042*/ 	.short	0x0008


	//----- nvinfo : EIATTR_PARAM_CBANK
	.align		4
        /*0044*/ 	.byte	0x04, 0x0a
        /*0046*/ 	.short	(.L_1261 - .L_1260)
	.align		4
.L_1260:
        /*0048*/ 	.word	index@(.nv.constant0._Z27max_reduce_second_kernel_v2Pf)
        /*004c*/ 	.short	0x0380
        /*004e*/ 	.short	0x0008


	//----- nvinfo : EIATTR_SW_WAR
	.align		4
.L_1261:
        /*0050*/ 	.byte	0x04, 0x36
        /*0052*/ 	.short	(.L_1263 - .L_1262)
.L_1262:
        /*0054*/ 	.word	0x00000008
.L_1263:


//--------------------- .nv.info._Z26max_reduce_first_kernel_v2PbP6float2Pf --------------------------
	.section	.nv.info._Z26max_reduce_first_kernel_v2PbP6float2Pf,"",@"SHT_CUDA_INFO"
	.sectionflags	@""
	.align	4


	//----- nvinfo : EIATTR_CUDA_API_VERSION
	.align		4
        /*0000*/ 	.byte	0x04, 0x37
        /*0002*/ 	.short	(.L_1265 - .L_1264)
.L_1264:
        /*0004*/ 	.word	0x00000082


	//----- nvinfo : EIATTR_KPARAM_INFO
	.align		4
.L_1265:
        /*0008*/ 	.byte	0x04, 0x17
        /*000a*/ 	.short	(.L_1267 - .L_1266)
.L_1266:
        /*000c*/ 	.word	0x00000000
        /*0010*/ 	.short	0x0002
        /*0012*/ 	.short	0x0010
        /*0014*/ 	.byte	0x00, 0xf5, 0x21, 0x00


	//----- nvinfo : EIATTR_KPARAM_INFO
	.align		4
.L_1267:
        /*0018*/ 	.byte	0x04, 0x17
        /*001a*/ 	.short	(.L_1269 - .L_1268)
.L_1268:
        /*001c*/ 	.word	0x00000000
        /*0020*/ 	.short	0x0001
        /*0022*/ 	.short	0x0008
        /*0024*/ 	.byte	0x00, 0xf5, 0x21, 0x00


	//----- nvinfo : EIATTR_KPARAM_INFO
	.align		4
.L_1269:
        /*0028*/ 	.byte	0x04, 0x17
        /*002a*/ 	.short	(.L_1271 - .L_1270)
.L_1270:
        /*002c*/ 	.word	0x00000000
        /*0030*/ 	.short	0x0000
        /*0032*/ 	.short	0x0000
        /*0034*/ 	.byte	0x00, 0xf5, 0x21, 0x00


	//----- nvinfo : EIATTR_SPARSE_MMA_MASK
	.align		4
.L_1271:
        /*0038*/ 	.byte	0x03, 0x50
        /*003a*/ 	.short	0x0000


	//----- nvinfo : EIATTR_MAXREG_COUNT
	.align		4
        /*003c*/ 	.byte	0x03, 0x1b
        /*003e*/ 	.short	0x00ff


	//----- nvinfo : EIATTR_NUM_BARRIERS
	.align		4
        /*0040*/ 	.byte	0x02, 0x4c
        /*0042*/ 	.byte	0x01
	.zero		1


	//----- nvinfo : EIATTR_MERCURY_ISA_VERSION
	.align		4
        /*0044*/ 	.byte	0x03, 0x5f
        /*0046*/ 	.short	0x0101


	//----- nvinfo : EIATTR_VRC_CTA_INIT_COUNT
	.align		4
        /*0048*/ 	.byte	0x02, 0x4a
	.zero		1
	.zero		1


	//----- nvinfo : EIATTR_EXIT_INSTR_OFFSETS
	.align		4
        /*004c*/ 	.byte	0x04, 0x1c
        /*004e*/ 	.short	(.L_1273 - .L_1272)


	//   ....[0]....
.L_1272:
        /*0050*/ 	.word	0x00000ca0


	//   ....[1]....
        /*0054*/ 	.word	0x00000d20


	//----- nvinfo : EIATTR_CRS_STACK_SIZE
	.align		4
.L_1273:
        /*0058*/ 	.byte	0x04, 0x1e
        /*005a*/ 	.short	(.L_1275 - .L_1274)
.L_1274:
        /*005c*/ 	.word	0x00000000


	//----- nvinfo : EIATTR_CBANK_PARAM_SIZE
	.align		4
.L_1275:
        /*0060*/ 	.byte	0x03, 0x19
        /*0062*/ 	.short	0x0018


	//----- nvinfo : EIATTR_PARAM_CBANK
	.align		4
        /*0064*/ 	.byte	0x04, 0x0a
        /*0066*/ 	.short	(.L_1277 - .L_1276)
	.align		4
.L_1276:
        /*0068*/ 	.word	index@(.nv.constant0._Z26max_reduce_first_kernel_v2PbP6float2Pf)
        /*006c*/ 	.short	0x0380
        /*006e*/ 	.short	0x0018


	//----- nvinfo : EIATTR_SW_WAR
	.align		4
.L_1277:
        /*0070*/ 	.byte	0x04, 0x36
        /*0072*/ 	.short	(.L_1279 - .L_1278)
.L_1278:
        /*0074*/ 	.word	0x00000008
.L_1279:


//--------------------- .nv.info._Z27max_reduce_second_kernel_v1Pf --------------------------
	.section	.nv.info._Z27max_reduce_second_kernel_v1Pf,"",@"SHT_CUDA_INFO"
	.sectionflags	@""
	.align	4


	//----- nvinfo : EIATTR_CUDA_API_VERSION
	.align		4
        /*0000*/ 	.byte	0x04, 0x37
        /*0002*/ 	.short	(.L_1281 - .L_1280)
.L_1280:
        /*0004*/ 	.word	0x00000082


	//----- nvinfo : EIATTR_KPARAM_INFO
	.align		4
.L_1281:
        /*0008*/ 	.byte	0x04, 0x17
        /*000a*/ 	.short	(.L_1283 - .L_1282)
.L_1282:
        /*000c*/ 	.word	0x00000000
        /*0010*/ 	.short	0x0000
        /*0012*/ 	.short	0x0000
        /*0014*/ 	.byte	0x00, 0xf5, 0x21, 0x00


	//----- nvinfo : EIATTR_SPARSE_MMA_MASK
	.align		4
.L_1283:
        /*0018*/ 	.byte	0x03, 0x50
        /*001a*/ 	.short	0x0000


	//----- nvinfo : EIATTR_MAXREG_COUNT
	.align		4
        /*001c*/ 	.byte	0x03, 0x1b
        /*001e*/ 	.short	0x00ff


	//----- nvinfo : EIATTR_NUM_BARRIERS
	.align		4
        /*0020*/ 	.byte	0x02, 0x4c
        /*0022*/ 	.byte	0x01
	.zero		1


	//----- nvinfo : EIATTR_MERCURY_ISA_VERSION
	.align		4
        /*0024*/ 	.byte	0x03, 0x5f
        /*0026*/ 	.short	0x0101


	//----- nvinfo : EIATTR_VRC_CTA_INIT_COUNT
	.align		4
        /*0028*/ 	.byte	0x02, 0x4a
	.zero		1
	.zero		1


	//----- nvinfo : EIATTR_EXIT_INSTR_OFFSETS
	.align		4
        /*002c*/ 	.byte	0x04, 0x1c
        /*002e*/ 	.short	(.L_1285 - .L_1284)


	//   ....[0]....
.L_1284:
        /*0030*/ 	.word	0x00000260


	//   ....[1]....
        /*0034*/ 	.word	0x000002e0


	//----- nvinfo : EIATTR_CRS_STACK_SIZE
	.align		4
.L_1285:
        /*0038*/ 	.byte	0x04, 0x1e
        /*003a*/ 	.short	(.L_1287 - .L_1286)
.L_1286:
        /*003c*/ 	.word	0x00000000


	//----- nvinfo : EIATTR_CBANK_PARAM_SIZE
	.align		4
.L_1287:
        /*0040*/ 	.byte	0x03, 0x19
        /*0042*/ 	.short	0x0008


	//----- nvinfo : EIATTR_PARAM_CBANK
	.align		4
        /*0044*/ 	.byte	0x04, 0x0a
        /*0046*/ 	.short	(.L_1289 - .L_1288)
	.align		4
.L_1288:
        /*0048*/ 	.word	index@(.nv.constant0._Z27max_reduce_second_kernel_v1Pf)
        /*004c*/ 	.short	0x0380
        /*004e*/ 	.short	0x0008


	//----- nvinfo : EIATTR_SW_WAR
	.align		4
.L_1289:
        /*0050*/ 	.byte	0x04, 0x36
        /*0052*/ 	.short	(.L_1291 - .L_1290)
.L_1290:
        /*0054*/ 	.word	0x00000008
.L_1291:


//--------------------- .nv.info._Z26max_reduce_first_kernel_v1P6float2Pf --------------------------
	.section	.nv.info._Z26max_reduce_first_kernel_v1P6float2Pf,"",@"SHT_CUDA_INFO"
	.sectionflags	@""
	.align	4


	//----- nvinfo : EIATTR_CUDA_API_VERSION
	.align		4
        /*0000*/ 	.byte	0x04, 0x37
        /*0002*/ 	.short	(.L_1293 - .L_1292)
.L_1292:
        /*0004*/ 	.word	0x00000082


	//----- nvinfo : EIATTR_KPARAM_INFO
	.align		4
.L_1293:
        /*0008*/ 	.byte	0x04, 0x17
        /*000a*/ 	.short	(.L_1295 - .L_1294)
.L_1294:
        /*000c*/ 	.word	0x00000000
        /*0010*/ 	.short	0x0001
        /*0012*/ 	.short	0x0008
        /*0014*/ 	.byte	0x00, 0xf5, 0x21, 0x00


	//----- nvinfo : EIATTR_KPARAM_INFO
	.align		4
.L_1295:
        /*0018*/ 	.byte	0x04, 0x17
        /*001a*/ 	.short	(.L_1297 - .L_1296)
.L_1296:
        /*001c*/ 	.word	0x00000000
        /*0020*/ 	.short	0x0000
        /*0022*/ 	.short	0x0000
        /*0024*/ 	.byte	0x00, 0xf5, 0x21, 0x00


	//----- nvinfo : EIATTR_SPARSE_MMA_MASK
	.align		4
.L_1297:
        /*0028*/ 	.byte	0x03, 0x50
        /*002a*/ 	.short	0x0000


	//----- nvinfo : EIATTR_MAXREG_COUNT
	.align		4
        /*002c*/ 	.byte	0x03, 0x1b
        /*002e*/ 	.short	0x00ff


	//----- nvinfo : EIATTR_NUM_BARRIERS
	.align		4
        /*0030*/ 	.byte	0x02, 0x4c
        /*0032*/ 	.byte	0x01
	.zero		1


	//----- nvinfo : EIATTR_MERCURY_ISA_VERSION
	.align		4
        /*0034*/ 	.byte	0x03, 0x5f
        /*0036*/ 	.short	0x0101


	//----- nvinfo : EIATTR_VRC_CTA_INIT_COUNT
	.align		4
        /*0038*/ 	.byte	0x02, 0x4a
	.zero		1
	.zero		1


	//----- nvinfo : EIATTR_EXIT_INSTR_OFFSETS
	.align		4
        /*003c*/ 	.byte	0x04, 0x1c
        /*003e*/ 	.short	(.L_1299 - .L_1298)


	//   ....[0]....
.L_1298:
        /*0040*/ 	.word	0x00000c30


	//   ....[1]....
        /*0044*/ 	.word	0x00000cb0


	//----- nvinfo : EIATTR_CRS_STACK_SIZE
	.align		4
.L_1299:
        /*0048*/ 	.byte	0x04, 0x1e
        /*004a*/ 	.short	(.L_1301 - .L_1300)
.L_1300:
        /*004c*/ 	.word	0x00000000


	//----- nvinfo : EIATTR_CBANK_PARAM_SIZE
	.align		4
.L_1301:
        /*0050*/ 	.byte	0x03, 0x19
        /*0052*/ 	.short	0x0010


	//----- nvinfo : EIATTR_PARAM_CBANK
	.align		4
        /*0054*/ 	.byte	0x04, 0x0a
        /*0056*/ 	.short	(.L_1303 - .L_1302)
	.align		4
.L_1302:
        /*0058*/ 	.word	index@(.nv.constant0._Z26max_reduce_first_kernel_v1P6float2Pf)
        /*005c*/ 	.short	0x0380
        /*005e*/ 	.short	0x0010


	//----- nvinfo : EIATTR_SW_WAR
	.align		4
.L_1303:
        /*0060*/ 	.byte	0x04, 0x36
        /*0062*/ 	.short	(.L_1305 - .L_1304)
.L_1304:
        /*0064*/ 	.word	0x00000008
.L_1305:


//--------------------- .nv.info._Z24min_reduce_second_kernelPj --------------------------
	.section	.nv.info._Z24min_reduce_second_kernelPj,"",@"SHT_CUDA_INFO"
	.sectionflags	@""
	.align	4


	//----- nvinfo : EIATTR_CUDA_API_VERSION
	.align		4
        /*0000*/ 	.byte	0x04, 0x37
        /*0002*/ 	.short	(.L_1307 - .L_1306)
.L_1306:
        /*0004*/ 	.word	0x00000082


	//----- nvinfo : EIATTR_KPARAM_INFO
	.align		4
.L_1307:
        /*0008*/ 	.byte	0x04, 0x17
        /*000a*/ 	.short	(.L_1309 - .L_1308)
.L_1308:
        /*000c*/ 	.word	0x00000000
        /*0010*/ 	.short	0x0000
        /*0012*/ 	.short	0x0000
        /*0014*/ 	.byte	0x00, 0xf5, 0x21, 0x00


	//----- nvinfo : EIATTR_SPARSE_MMA_MASK
	.align		4
.L_1309:
        /*0018*/ 	.byte	0x03, 0x50
        /*001a*/ 	.short	0x0000


	//----- nvinfo : EIATTR_MAXREG_COUNT
	.align		4
        /*001c*/ 	.byte	0x03, 0x1b
        /*001e*/ 	.short	0x00ff


	//----- nvinfo : EIATTR_NUM_BARRIERS
	.align		4
        /*0020*/ 	.byte	0x02, 0x4c
        /*0022*/ 	.byte	0x01
	.zero		1


	//----- nvinfo : EIATTR_MERCURY_ISA_VERSION
	.align		4
        /*0024*/ 	.byte	0x03, 0x5f
        /*0026*/ 	.short	0x0101


	//----- nvinfo : EIATTR_VRC_CTA_INIT_COUNT
	.align		4
        /*0028*/ 	.byte	0x02, 0x4a
	.zero		1
	.zero		1


	//----- nvinfo : EIATTR_EXIT_INSTR_OFFSETS
	.align		4
        /*002c*/ 	.byte	0x04, 0x1c
        /*002e*/ 	.short	(.L_1311 - .L_1310)


	//   ....[0]....
.L_1310:
        /*0030*/ 	.word	0x000002d0


	//   ....[1]....
        /*0034*/ 	.word	0x00000360


	//----- nvinfo : EIATTR_CRS_STACK_SIZE
	.align		4
.L_1311:
        /*0038*/ 	.byte	0x04, 0x1e
        /*003a*/ 	.short	(.L_1313 - .L_1312)
.L_1312:
        /*003c*/ 	.word	0x00000000


	//----- nvinfo : EIATTR_CBANK_PARAM_SIZE
	.align		4
.L_1313:
        /*0040*/ 	.byte	0x03, 0x19
        /*0042*/ 	.short	0x0008


	//----- nvinfo : EIATTR_PARAM_CBANK
	.align		4
        /*0044*/ 	.byte	0x04, 0x0a
        /*0046*/ 	.short	(.L_1315 - .L_1314)
	.align		4
.L_1314:
        /*0048*/ 	.word	index@(.nv.constant0._Z24min_reduce_second_kernelPj)
        /*004c*/ 	.short	0x0380
        /*004e*/ 	.short	0x0008


	//----- nvinfo : EIATTR_SW_WAR
	.align		4
.L_1315:
        /*0050*/ 	.byte	0x04, 0x36
        /*0052*/ 	.short	(.L_1317 - .L_1316)
.L_1316:
        /*0054*/ 	.word	0x00000008
.L_1317:


//--------------------- .nv.info._Z23min_reduce_first_kernelPbPj --------------------------
	.section	.nv.info._Z23min_reduce_first_kernelPbPj,"",@"SHT_CUDA_INFO"
	.sectionflags	@""
	.align	4


	//----- nvinfo : EIATTR_CUDA_API_VERSION
	.align		4
        /*0000*/ 	.byte	0x04, 0x37
        /*0002*/ 	.short	(.L_1319 - .L_1318)
.L_1318:
        /*0004*/ 	.word	0x00000082


	//----- nvinfo : EIATTR_KPARAM_INFO
	.align		4
.L_1319:
        /*0008*/ 	.byte	0x04, 0x17
        /*000a*/ 	.short	(.L_1321 - .L_1320)
.L_1320:
        /*000c*/ 	.word	0x00000000
        /*0010*/ 	.short	0x0001
        /*0012*/ 	.short	0x0008
        /*0014*/ 	.byte	0x00, 0xf5, 0x21, 0x00


	//----- nvinfo : EIATTR_KPARAM_INFO
	.align		4
.L_1321:
        /*0018*/ 	.byte	0x04, 0x17
        /*001a*/ 	.short	(.L_1323 - .L_1322)
.L_1322:
        /*001c*/ 	.word	0x00000000
        /*0020*/ 	.short	0x0000
        /*0022*/ 	.short	0x0000
        /*0024*/ 	.byte	0x00, 0xf5, 0x21, 0x00


	//----- nvinfo : EIATTR_SPARSE_MMA_MASK
	.align		4
.L_1323:
        /*0028*/ 	.byte	0x03, 0x50
        /*002a*/ 	.short	0x0000


	//----- nvinfo : EIATTR_MAXREG_COUNT
	.align		4
        /*002c*/ 	.byte	0x03, 0x1b
        /*002e*/ 	.short	0x00ff


	//----- nvinfo : EIATTR_NUM_BARRIERS
	.align		4
        /*0030*/ 	.byte	0x02, 0x4c
        /*0032*/ 	.byte	0x01
	.zero		1


	//----- nvinfo : EIATTR_MERCURY_ISA_VERSION
	.align		4
        /*0034*/ 	.byte	0x03, 0x5f
        /*0036*/ 	.short	0x0101


	//----- nvinfo : EIATTR_VRC_CTA_INIT_COUNT
	.align		4
        /*0038*/ 	.byte	0x02, 0x4a
	.zero		1
	.zero		1


	//----- nvinfo : EIATTR_EXIT_INSTR_OFFSETS
	.align		4
        /*003c*/ 	.byte	0x04, 0x1c
        /*003e*/ 	.short	(.L_1325 - .L_1324)


	//   ....[0]....
.L_1324:
        /*0040*/ 	.word	0x00000300


	//   ....[1]....
        /*0044*/ 	.word	0x00000390


	//----- nvinfo : EIATTR_CRS_STACK_SIZE
	.align		4
.L_1325:
        /*0048*/ 	.byte	0x04, 0x1e
        /*004a*/ 	.short	(.L_1327 - .L_1326)
.L_1326:
        /*004c*/ 	.word	0x00000000


	//----- nvinfo : EIATTR_CBANK_PARAM_SIZE
	.align		4
.L_1327:
        /*0050*/ 	.byte	0x03, 0x19
        /*0052*/ 	.short	0x0010


	//----- nvinfo : EIATTR_PARAM_CBANK
	.align		4
        /*0054*/ 	.byte	0x04, 0x0a
        /*0056*/ 	.short	(.L_1329 - .L_1328)
	.align		4
.L_1328:
        /*0058*/ 	.word	index@(.nv.constant0._Z23min_reduce_first_kernelPbPj)
        /*005c*/ 	.short	0x0380
        /*005e*/ 	.short	0x0010


	//----- nvinfo : EIATTR_SW_WAR
	.align		4
.L_1329:
        /*0060*/ 	.byte	0x04, 0x36
        /*0062*/ 	.short	(.L_1331 - .L_1330)
.L_1330:
        /*0064*/ 	.word	0x00000008
.L_1331:


//--------------------- .nv.info._Z29fill_exclusion_zone_kernel_v2PbS_Pjj --------------------------
	.section	.nv.info._Z29fill_exclusion_zone_kernel_v2PbS_Pjj,"",@"SHT_CUDA_INFO"
	.sectionflags	@""
	.align	4


	//----- nvinfo : EIATTR_CUDA_API_VERSION
	.align		4
        /*0000*/ 	.byte	0x04, 0x37
        /*0002*/ 	.short	(.L_1333 - .L_1332)
.L_1332:
        /*0004*/ 	.word	0x00000082


	//----- nvinfo : EIATTR_KPARAM_INFO
	.align		4
.L_1333:
        /*0008*/ 	.byte	0x04, 0x17
        /*000a*/ 	.short	(.L_1335 - .L_1334)
.L_1334:
        /*000c*/ 	.word	0x00000000
        /*0010*/ 	.short	0x0003
        /*0012*/ 	.short	0x0018
        /*0014*/ 	.byte	0x00, 0xf0, 0x11, 0x00


	//----- nvinfo : EIATTR_KPARAM_INFO
	.align		4
.L_1335:
        /*0018*/ 	.byte	0x04, 0x17
        /*001a*/ 	.short	(.L_1337 - .L_1336)
.L_1336:
        /*001c*/ 	.word	0x00000000
        /*0020*/ 	.short	0x0002
        /*0022*/ 	.short	0x0010
        /*0024*/ 	.byte	0x00, 0xf5, 0x21, 0x00


	//----- nvinfo : EIATTR_KPARAM_INFO
	.align		4
.L_1337:
        /*0028*/ 	.byte	0x04, 0x17
        /*002a*/ 	.short	(.L_1339 - .L_1338)
.L_1338:
        /*002c*/ 	.word	0x00000000
        /*0030*/ 	.short	0x0001
        /*0032*/ 	.short	0x0008
        /*0034*/ 	.byte	0x00, 0xf5, 0x21, 0x00


	//----- nvinfo : EIATTR_KPARAM_INFO
	.align		4
.L_1339:
        /*0038*/ 	.byte	0x04, 0x17
        /*003a*/ 	.short	(.L_1341 - .L_1340)
.L_1340:
        /*003c*/ 	.word	0x00000000
        /*0040*/ 	.short	0x0000
        /*0042*/ 	.short	0x0000
        /*0044*/ 	.byte	0x00, 0xf5, 0x21, 0x00


	//----- nvinfo : EIATTR_SPARSE_MMA_MASK
	.align		4
.L_1341:
        /*0048*/ 	.byte	0x03, 0x50
        /*004a*/ 	.short	0x0000


	//----- nvinfo : EIATTR_MAXREG_COUNT
	.align		4
        /*004c*/ 	.byte	0x03, 0x1b
        /*004e*/ 	.short	0x00ff


	//----- nvinfo : EIATTR_MERCURY_ISA_VERSION
	.align		4
        /*0050*/ 	.byte	0x03, 0x5f
        /*0052*/ 	.short	0x0101


	//----- nvinfo : EIATTR_VRC_CTA_INIT_COUNT
	.align		4
        /*0054*/ 	.byte	0x02, 0x4a
	.zero		1
	.zero		1


	//----- nvinfo : EIATTR_EXIT_INSTR_OFFSETS
	.align		4
        /*0058*/ 	.byte	0x04, 0x1c
        /*005a*/ 	.short	(.L_1343 - .L_1342)


	//   ....[0]....
.L_1342:
        /*005c*/ 	.word	0x00000110


	//   ....[1]....
        /*0060*/ 	.word	0x00000180


	//   ....[2]....
        /*0064*/ 	.word	0x00000d20


	//   ....[3]....
        /*0068*/ 	.word	0x00001b80


	//----- nvinfo : EIATTR_CRS_STACK_SIZE
	.align		4
.L_1343:
        /*006c*/ 	.byte	0x04, 0x1e
        /*006e*/ 	.short	(.L_1345 - .L_1344)
.L_1344:
        /*0070*/ 	.word	0x00000000


	//----- nvinfo : EIATTR_CBANK_PARAM_SIZE
	.align		4
.L_1345:
        /*0074*/ 	.byte	0x03, 0x19
        /*0076*/ 	.short	0x001c


	//----- nvinfo : EIATTR_PARAM_CBANK
	.align		4
        /*0078*/ 	.byte	0x04, 0x0a
        /*007a*/ 	.short	(.L_1347 - .L_1346)
	.align		4
.L_1346:
        /*007c*/ 	.word	index@(.nv.constant0._Z29fill_exclusion_zone_kernel_v2PbS_Pjj)
        /*0080*/ 	.short	0x0380
        /*0082*/ 	.short	0x001c


	//----- nvinfo : EIATTR_SW_WAR
	.align		4
.L_1347:
        /*0084*/ 	.byte	0x04, 0x36
        /*0086*/ 	.short	(.L_1349 - .L_1348)
.L_1348:
        /*0088*/ 	.word	0x00000008
.L_1349:


//--------------------- .nv.info._Z29fill_exclusion_zone_kernel_v1PbS_j --------------------------
	.section	.nv.info._Z29fill_exclusion_zone_kernel_v1PbS_j,"",@"SHT_CUDA_INFO"
	.sectionflags	@""
	.align	4


	//----- nvinfo : EIATTR_CUDA_API_VERSION
	.align		4
        /*0000*/ 	.byte	0x04, 0x37
        /*0002*/ 	.short	(.L_1351 - .L_1350)
.L_1350:
        /*0004*/ 	.word	0x00000082


	//----- nvinfo : EIATTR_KPARAM_INFO
	.align		4
.L_1351:
        /*0008*/ 	.byte	0x04, 0x17
        /*000a*/ 	.short	(.L_1353 - .L_1352)
.L_1352:
        /*000c*/ 	.word	0x00000000
        /*0010*/ 	.short	0x0002
        /*0012*/ 	.short	0x0010
        /*0014*/ 	.byte	0x00, 0xf0, 0x11, 0x00


	//----- nvinfo : EIATTR_KPARAM_INFO
	.align		4
.L_1353:
        /*0018*/ 	.byte	0x04, 0x17
        /*001a*/ 	.short	(.L_1355 - .L_1354)
.L_1354:
        /*001c*/ 	.word	0x00000000
        /*0020*/ 	.short	0x0001
        /*0022*/ 	.short	0x0008
        /*0024*/ 	.byte	0x00, 0xf5, 0x21, 0x00


	//----- nvinfo : EIATTR_KPARAM_INFO
	.align		4
.L_1355:
        /*0028*/ 	.byte	0x04, 0x17
        /*002a*/ 	.short	(.L_1357 - .L_1356)
.L_1356:
        /*002c*/ 	.word	0x00000000
        /*0030*/ 	.short	0x0000
        /*0032*/ 	.short	0x0000
        /*0034*/ 	.byte	0x00, 0xf5, 0x21, 0x00


	//----- nvinfo : EIATTR_SPARSE_MMA_MASK
	.align		4
.L_1357:
        /*0038*/ 	.byte	0x03, 0x50
        /*003a*/ 	.short	0x0000


	//----- nvinfo : EIATTR_MAXREG_COUNT
	.align		4
        /*003c*/ 	.byte	0x03, 0x1b
        /*003e*/ 	.short	0x00ff


	//----- nvinfo : EIATTR_MERCURY_ISA_VERSION
	.align		4
        /*0040*/ 	.byte	0x03, 0x5f
        /*0042*/ 	.short	0x0101


	//----- nvinfo : EIATTR_VRC_CTA_INIT_COUNT
	.align		4
        /*0044*/ 	.byte	0x02, 0x4a
	.zero		1
	.zero		1


	//----- nvinfo : EIATTR_EXIT_INSTR_OFFSETS
	.align		4
        /*0048*/ 	.byte	0x04, 0x1c
        /*004a*/ 	.short	(.L_1359 - .L_1358)


	//   ....[0]....
.L_1358:
        /*004c*/ 	.word	0x00000110


	//   ....[1]....
        /*0050*/ 	.word	0x00000180


	//   ....[2]....
        /*0054*/ 	.word	0x00000770


	//----- nvinfo : EIATTR_CRS_STACK_SIZE
	.align		4
.L_1359:
        /*0058*/ 	.byte	0x04, 0x1e
        /*005a*/ 	.short	(.L_1361 - .L_1360)
.L_1360:
        /*005c*/ 	.word	0x00000000


	//----- nvinfo : EIATTR_CBANK_PARAM_SIZE
	.align		4
.L_1361:
        /*0060*/ 	.byte	0x03, 0x19
        /*0062*/ 	.short	0x0014


	//----- nvinfo : EIATTR_PARAM_CBANK
	.align		4
        /*0064*/ 	.byte	0x04, 0x0a
        /*0066*/ 	.short	(.L_1363 - .L_1362)
	.align		4
.L_1362:
        /*0068*/ 	.word	index@(.nv.constant0._Z29fill_exclusion_zone_kernel_v1PbS_j)
        /*006c*/ 	.short	0x0380
        /*006e*/ 	.short	0x0014


	//----- nvinfo : EIATTR_SW_WAR
	.align		4
.L_1363:
        /*0070*/ 	.byte	0x04, 0x36
        /*0072*/ 	.short	(.L_1365 - .L_1364)
.L_1364:
        /*0074*/ 	.word	0x00000008
.L_1365:


//--------------------- .nv.info._Z26Green_matrix_create_KernelP6float2 --------------------------
	.section	.nv.info._Z26Green_matrix_create_KernelP6float2,"",@"SHT_CUDA_INFO"
	.sectionflags	@""
	.align	4


	//----- nvinfo : EIATTR_CUDA_API_VERSION
	.align		4
        /*0000*/ 	.byte	0x04, 0x37
        /*0002*/ 	.short	(.L_1367 - .L_1366)
.L_1366:
        /*0004*/ 	.word	0x00000082


	//----- nvinfo : EIATTR_KPARAM_INFO
	.align		4
.L_1367:
        /*0008*/ 	.byte	0x04, 0x17
        /*000a*/ 	.short	(.L_1369 - .L_1368)
.L_1368:
        /*000c*/ 	.word	0x00000000
        /*0010*/ 	.short	0x0000
        /*0012*/ 	.short	0x0000
        /*0014*/ 	.byte	0x00, 0xf5, 0x21, 0x00


	//----- nvinfo : EIATTR_SPARSE_MMA_MASK
	.align		4
.L_1369:
        /*0018*/ 	.byte	0x03, 0x50
        /*001a*/ 	.short	0x0000


	//----- nvinfo : EIATTR_MAXREG_COUNT
	.align		4
        /*001c*/ 	.byte	0x03, 0x1b
        /*001e*/ 	.short	0x00ff


	//----- nvinfo : EIATTR_MERCURY_ISA_VERSION
	.align		4
        /*0020*/ 	.byte	0x03, 0x5f
        /*0022*/ 	.short	0x0101


	//----- nvinfo : EIATTR_VRC_CTA_INIT_COUNT
	.align		4
        /*0024*/ 	.byte	0x02, 0x4a
	.zero		1
	.zero		1


	//----- nvinfo : EIATTR_EXIT_INSTR_OFFSETS
	.align		4
        /*0028*/ 	.byte	0x04, 0x1c
        /*002a*/ 	.short	(.L_1371 - .L_1370)


	//   ....[0]....
.L_1370:
        /*002c*/ 	.word	0x00002a10


	//   ....[1]....
        /*0030*/ 	.word	0x00002b80


	//----- nvinfo : EIATTR_CRS_STACK_SIZE
	.align		4
.L_1371:
        /*0034*/ 	.byte	0x04, 0x1e
        /*0036*/ 	.short	(.L_1373 - .L_1372)
.L_1372:
        /*0038*/ 	.word	0x00000000


	//----- nvinfo : EIATTR_CBANK_PARAM_SIZE
	.align		4
.L_1373:
        /*003c*/ 	.byte	0x03, 0x19
        /*003e*/ 	.short	0x0008


	//----- nvinfo : EIATTR_PARAM_CBANK
	.align		4
        /*0040*/ 	.byte	0x04, 0x0a
        /*0042*/ 	.short	(.L_1375 - .L_1374)
	.align		4
.L_1374:
        /*0044*/ 	.word	index@(.nv.constant0._Z26Green_matrix_create_KernelP6float2)
        /*0048*/ 	.short	0x0380
        /*004a*/ 	.short	0x0008


	//----- nvinfo : EIATTR_SW_WAR
	.align		4
.L_1375:
        /*004c*/ 	.byte	0x04, 0x36
        /*004e*/ 	.short	(.L_1377 - .L_1376)
.L_1376:
        /*0050*/ 	.word	0x00000008
.L_1377:


//--------------------- .nv.info._Z29dublicate_unsigned_int_kernelPjS_ --------------------------
	.section	.nv.info._Z29dublicate_unsigned_int_kernelPjS_,"",@"SHT_CUDA_INFO"
	.sectionflags	@""
	.align	4


	//----- nvinfo : EIATTR_CUDA_API_VERSION
	.align		4
        /*0000*/ 	.byte	0x04, 0x37
        /*0002*/ 	.short	(.L_1379 - .L_1378)
.L_1378:
        /*0004*/ 	.word	0x00000082


	//----- nvinfo : EIATTR_KPARAM_INFO
	.align		4
.L_1379:
        /*0008*/ 	.byte	0x04, 0x17
        /*000a*/ 	.short	(.L_1381 - .L_1380)
.L_1380:
        /*000c*/ 	.word	0x00000000
        /*0010*/ 	.short	0x0001
        /*0012*/ 	.short	0x0008
        /*0014*/ 	.byte	0x00, 0xf5, 0x21, 0x00


	//----- nvinfo : EIATTR_KPARAM_INFO
	.align		4
.L_1381:
        /*0018*/ 	.byte	0x04, 0x17
        /*001a*/ 	.short	(.L_1383 - .L_1382)
.L_1382:
        /*001c*/ 	.word	0x00000000
        /*0020*/ 	.short	0x0000
        /*0022*/ 	.short	0x0000
        /*0024*/ 	.byte	0x00, 0xf5, 0x21, 0x00


	//----- nvinfo : EIATTR_SPARSE_MMA_MASK
	.align		4
.L_1383:
        /*0028*/ 	.byte	0x03, 0x50
        /*002a*/ 	.short	0x0000


	//----- nvinfo : EIATTR_MAXREG_COUNT
	.align		4
        /*002c*/ 	.byte	0x03, 0x1b
        /*002e*/ 	.short	0x00ff


	//----- nvinfo : EIATTR_MERCURY_ISA_VERSION
	.align		4
        /*0030*/ 	.byte	0x03, 0x5f
        /*0032*/ 	.short	0x0101


	//----- nvinfo : EIATTR_VRC_CTA_INIT_COUNT
	.align		4
        /*0034*/ 	.byte	0x02, 0x4a
	.zero		1
	.zero		1


	//----- nvinfo : EIATTR_EXIT_INSTR_OFFSETS
	.align		4
        /*0038*/ 	.byte	0x04, 0x1c
        /*003a*/ 	.short	(.L_1385 - .L_1384)


	//   ....[0]....
.L_1384:
        /*003c*/ 	.word	0x00000090


	//----- nvinfo : EIATTR_CBANK_PARAM_SIZE
	.align		4
.L_1385:
        /*0040*/ 	.byte	0x03, 0x19
        /*0042*/ 	.short	0x0010


	//----- nvinfo : EIATTR_PARAM_CBANK
	.align		4
        /*0044*/ 	.byte	0x04, 0x0a
        /*0046*/ 	.short	(.L_1387 - .L_1386)
	.align		4
.L_1386:
        /*0048*/ 	.word	index@(.nv.constant0._Z29dublicate_unsigned_int_kernelPjS_)
        /*004c*/ 	.short	0x0380
        /*004e*/ 	.short	0x0010


	//----- nvinfo : EIATTR_SW_WAR
	.align		4
.L_1387:
        /*0050*/ 	.byte	0x04, 0x36
        /*0052*/ 	.short	(.L_1389 - .L_1388)
.L_1388:
        /*0054*/ 	.word	0x00000008
.L_1389:


//--------------------- .nv.info._Z22dublicate_float_kernelPfS_ --------------------------
	.section	.nv.info._Z22dublicate_float_kernelPfS_,"",@"SHT_CUDA_INFO"
	.sectionflags	@""
	.align	4


	//----- nvinfo : EIATTR_CUDA_API_VERSION
	.align		4
        /*0000*/ 	.byte	0x04, 0x37
        /*0002*/ 	.short	(.L_1391 - .L_1390)
.L_1390:
        /*0004*/ 	.word	0x00000082


	//----- nvinfo : EIATTR_KPARAM_INFO
	.align		4
.L_1391:
        /*0008*/ 	.byte	0x04, 0x17
        /*000a*/ 	.short	(.L_1393 - .L_1392)
.L_1392:
        /*000c*/ 	.word	0x00000000
        /*0010*/ 	.short	0x0001
        /*0012*/ 	.short	0x0008
        /*0014*/ 	.byte	0x00, 0xf5, 0x21, 0x00


	//----- nvinfo : EIATTR_KPARAM_INFO
	.align		4
.L_1393:
        /*0018*/ 	.byte	0x04, 0x17
        /*001a*/ 	.short	(.L_1395 - .L_1394)
.L_1394:
        /*001c*/ 	.word	0x00000000
        /*0020*/ 	.short	0x0000
        /*0022*/ 	.short	0x0000
        /*0024*/ 	.byte	0x00, 0xf5, 0x21, 0x00


	//----- nvinfo : EIATTR_SPARSE_MMA_MASK
	.align		4
.L_1395:
        /*0028*/ 	.byte	0x03, 0x50
        /*002a*/ 	.short	0x0000


	//----- nvinfo : EIATTR_MAXREG_COUNT
	.align		4
        /*002c*/ 	.byte	0x03, 0x1b
        /*002e*/ 	.short	0x00ff


	//----- nvinfo : EIATTR_MERCURY_ISA_VERSION
	.align		4
        /*0030*/ 	.byte	0x03, 0x5f
        /*0032*/ 	.short	0x0101


	//----- nvinfo : EIATTR_VRC_CTA_INIT_COUNT
	.align		4
        /*0034*/ 	.byte	0x02, 0x4a
	.zero		1
	.zero		1


	//----- nvinfo : EIATTR_EXIT_INSTR_OFFSETS
	.align		4
        /*0038*/ 	.byte	0x04, 0x1c
        /*003a*/ 	.short	(.L_1397 - .L_1396)


	//   ....[0]....
.L_1396:
        /*003c*/ 	.word	0x00000090


	//----- nvinfo : EIATTR_CBANK_PARAM_SIZE
	.align		4
.L_1397:
        /*0040*/ 	.byte	0x03, 0x19
        /*0042*/ 	.short	0x0010


	//----- nvinfo : EIATTR_PARAM_CBANK
	.align		4
        /*0044*/ 	.byte	0x04, 0x0a
        /*0046*/ 	.short	(.L_1399 - .L_1398)
	.align		4
.L_1398:
        /*0048*/ 	.word	index@(.nv.constant0._Z22dublicate_float_kernelPfS_)
        /*004c*/ 	.short	0x0380
        /*004e*/ 	.short	0x0010


	//----- nvinfo : EIATTR_SW_WAR
	.align		4
.L_1399:
        /*0050*/ 	.byte	0x04, 0x36
        /*0052*/ 	.short	(.L_1401 - .L_1400)
.L_1400:
        /*0054*/ 	.word	0x00000008
.L_1401:


//--------------------- .nv.info._Z21init_random_x0_kernelP6float2 --------------------------
	.section	.nv.info._Z21init_random_x0_kernelP6float2,"",@"SHT_CUDA_INFO"
	.sectionflags	@""
	.align	4


	//----- nvinfo : EIATTR_CUDA_API_VERSION
	.align		4
        /*0000*/ 	.byte	0x04, 0x37
        /*0002*/ 	.short	(.L_1403 - .L_1402)
.L_1402:
        /*0004*/ 	.word	0x00000082


	//----- nvinfo : EIATTR_KPARAM_INFO
	.align		4
.L_1403:
        /*0008*/ 	.byte	0x04, 0x17
        /*000a*/ 	.short	(.L_1405 - .L_1404)
.L_1404:
        /*000c*/ 	.word	0x00000000
        /*0010*/ 	.short	0x0000
        /*0012*/ 	.short	0x0000
        /*0014*/ 	.byte	0x00, 0xf5, 0x21, 0x00


	//----- nvinfo : EIATTR_SPARSE_MMA_MASK
	.align		4
.L_1405:
        /*0018*/ 	.byte	0x03, 0x50
        /*001a*/ 	.short	0x0000


	//----- nvinfo : EIATTR_MAXREG_COUNT
	.align		4
        /*001c*/ 	.byte	0x03, 0x1b
        /*001e*/ 	.short	0x00ff


	//----- nvinfo : EIATTR_MERCURY_ISA_VERSION
	.align		4
        /*0020*/ 	.byte	0x03, 0x5f
        /*0022*/ 	.short	0x0101


	//----- nvinfo : EIATTR_VRC_CTA_INIT_COUNT
	.align		4
        /*0024*/ 	.byte	0x02, 0x4a
	.zero		1
	.zero		1


	//----- nvinfo : EIATTR_EXIT_INSTR_OFFSETS
	.align		4
        /*0028*/ 	.byte	0x04, 0x1c
        /*002a*/ 	.short	(.L_1407 - .L_1406)


	//   ....[0]....
.L_1406:
        /*002c*/ 	.word	0x00000db0


	//----- nvinfo : EIATTR_CRS_STACK_SIZE
	.align		4
.L_1407:
        /*0030*/ 	.byte	0x04, 0x1e
        /*0032*/ 	.short	(.L_1409 - .L_1408)
.L_1408:
        /*0034*/ 	.word	0x00000000


	//----- nvinfo : EIATTR_CBANK_PARAM_SIZE
	.align		4
.L_1409:
        /*0038*/ 	.byte	0x03, 0x19
        /*003a*/ 	.short	0x0008


	//----- nvinfo : EIATTR_PARAM_CBANK
	.align		4
        /*003c*/ 	.byte	0x04, 0x0a
        /*003e*/ 	.short	(.L_1411 - .L_1410)
	.align		4
.L_1410:
        /*0040*/ 	.word	index@(.nv.constant0._Z21init_random_x0_kernelP6float2)
        /*0044*/ 	.short	0x0380
        /*0046*/ 	.short	0x0008


	//----- nvinfo : EIATTR_SW_WAR
	.align		4
.L_1411:
        /*0048*/ 	.byte	0x04, 0x36
        /*004a*/ 	.short	(.L_1413 - .L_1412)
.L_1412:
        /*004c*/ 	.word	0x00000008
.L_1413:


//--------------------- .nv.info._Z22init_x0_by_ones_kernelP6float2 --------------------------
	.section	.nv.info._Z22init_x0_by_ones_kernelP6float2,"",@"SHT_CUDA_INFO"
	.sectionflags	@""
	.align	4


	//----- nvinfo : EIATTR_CUDA_API_VERSION
	.align		4
        /*0000*/ 	.byte	0x04, 0x37
        /*0002*/ 	.short	(.L_1415 - .L_1414)
.L_1414:
        /*0004*/ 	.word	0x00000082


	//----- nvinfo : EIATTR_KPARAM_INFO
	.align		4
.L_1415:
        /*0008*/ 	.byte	0x04, 0x17
        /*000a*/ 	.short	(.L_1417 - .L_1416)
.L_1416:
        /*000c*/ 	.word	0x00000000
        /*0010*/ 	.short	0x0000
        /*0012*/ 	.short	0x0000
        /*0014*/ 	.byte	0x00, 0xf5, 0x21, 0x00


	//----- nvinfo : EIATTR_SPARSE_MMA_MASK
	.align		4
.L_1417:
        /*0018*/ 	.byte	0x03, 0x50
        /*001a*/ 	.short	0x0000


	//----- nvinfo : EIATTR_MAXREG_COUNT
	.align		4
        /*001c*/ 	.byte	0x03, 0x1b
        /*001e*/ 	.short	0x00ff


	//----- nvinfo : EIATTR_MERCURY_ISA_VERSION
	.align		4
        /*0020*/ 	.byte	0x03, 0x5f
        /*0022*/ 	.short	0x0101


	//----- nvinfo : EIATTR_VRC_CTA_INIT_COUNT
	.align		4
        /*0024*/ 	.byte	0x02, 0x4a
	.zero		1
	.zero		1


	//----- nvinfo : EIATTR_EXIT_INSTR_OFFSETS
	.align		4
        /*0028*/ 	.byte	0x04, 0x1c
        /*002a*/ 	.short	(.L_1419 - .L_1418)


	//   ....[0]....
.L_1418:
        /*002c*/ 	.word	0x00000100


	//----- nvinfo : EIATTR_CBANK_PARAM_SIZE
	.align		4
.L_1419:
        /*0030*/ 	.byte	0x03, 0x19
        /*0032*/ 	.short	0x0008


	//----- nvinfo : EIATTR_PARAM_CBANK
	.align		4
        /*0034*/ 	.byte	0x04, 0x0a
        /*0036*/ 	.short	(.L_1421 - .L_1420)
	.align		4
.L_1420:
        /*0038*/ 	.word	index@(.nv.constant0._Z22init_x0_by_ones_kernelP6float2)
        /*003c*/ 	.short	0x0380
        /*003e*/ 	.short	0x0008


	//----- nvinfo : EIATTR_SW_WAR
	.align		4
.L_1421:
        /*0040*/ 	.byte	0x04, 0x36
        /*0042*/ 	.short	(.L_1423 - .L_1422)
.L_1422:
        /*0044*/ 	.word	0x00000008
.L_1423:


//--------------------- .nv.info._Z14init_x0_kernelP6float2 --------------------------
	.section	.nv.info._Z14init_x0_kernelP6float2,"",@"SHT_CUDA_INFO"
	.sectionflags	@""
	.align	4


	//----- nvinfo : EIATTR_CUDA_API_VERSION
	.align		4
        /*0000*/ 	.byte	0x04, 0x37
        /*0002*/ 	.short	(.L_1425 - .L_1424)
.L_1424:
        /*0004*/ 	.word	0x00000082


	//----- nvinfo : EIATTR_KPARAM_INFO
	.align		4
.L_1425:
        /*0008*/ 	.byte	0x04, 0x17
        /*000a*/ 	.short	(.L_1427 - .L_1426)
.L_1426:
        /*000c*/ 	.word	0x00000000
        /*0010*/ 	.short	0x0000
        /*0012*/ 	.short	0x0000
        /*0014*/ 	.byte	0x00, 0xf5, 0x21, 0x00


	//----- nvinfo : EIATTR_SPARSE_MMA_MASK
	.align		4
.L_1427:
        /*0018*/ 	.byte	0x03, 0x50
        /*001a*/ 	.short	0x0000


	//----- nvinfo : EIATTR_MAXREG_COUNT
	.align		4
        /*001c*/ 	.byte	0x03, 0x1b
        /*001e*/ 	.short	0x00ff


	//----- nvinfo : EIATTR_MERCURY_ISA_VERSION
	.align		4
        /*0020*/ 	.byte	0x03, 0x5f
        /*0022*/ 	.short	0x0101


	//----- nvinfo : EIATTR_VRC_CTA_INIT_COUNT
	.align		4
        /*0024*/ 	.byte	0x02, 0x4a
	.zero		1
	.zero		1


	//----- nvinfo : EIATTR_EXIT_INSTR_OFFSETS
	.align		4
        /*0028*/ 	.byte	0x04, 0x1c
        /*002a*/ 	.short	(.L_1429 - .L_1428)


	//   ....[0]....
.L_1428:
        /*002c*/ 	.word	0x00000ba0


	//----- nvinfo : EIATTR_CRS_STACK_SIZE
	.align		4
.L_1429:
        /*0030*/ 	.byte	0x04, 0x1e
        /*0032*/ 	.short	(.L_1431 - .L_1430)
.L_1430:
        /*0034*/ 	.word	0x00000000


	//----- nvinfo : EIATTR_CBANK_PARAM_SIZE
	.align		4
.L_1431:
        /*0038*/ 	.byte	0x03, 0x19
        /*003a*/ 	.short	0x0008


	//----- nvinfo : EIATTR_PARAM_CBANK
	.align		4
        /*003c*/ 	.byte	0x04, 0x0a
        /*003e*/ 	.short	(.L_1433 - .L_1432)
	.align		4
.L_1432:
        /*0040*/ 	.word	index@(.nv.constant0._Z14init_x0_kernelP6float2)
        /*0044*/ 	.short	0x0380
        /*0046*/ 	.short	0x0008


	//----- nvinfo : EIATTR_SW_WAR
	.align		4
.L_1433:
        /*0048*/ 	.byte	0x04, 0x36
        /*004a*/ 	.short	(.L_1435 - .L_1434)
.L_1434:
        /*004c*/ 	.word	0x00000008
.L_1435:


//--------------------- .nv.info._Z10add_kernelP6float2S0_S0_ --------------------------
	.section	.nv.info._Z10add_kernelP6float2S0_S0_,"",@"SHT_CUDA_INFO"
	.sectionflags	@""
	.align	4


	//----- nvinfo : EIATTR_CUDA_API_VERSION
	.align		4
        /*0000*/ 	.byte	0x04, 0x37
        /*0002*/ 	.short	(.L_1437 - .L_1436)
.L_1436:
        /*0004*/ 	.word	0x00000082


	//----- nvinfo : EIATTR_KPARAM_INFO
	.align		4
.L_1437:
        /*0008*/ 	.byte	0x04, 0x17
        /*000a*/ 	.short	(.L_1439 - .L_1438)
.L_1438:
        /*000c*/ 	.word	0x00000000
        /*0010*/ 	.short	0x0002
        /*0012*/ 	.short	0x0010
        /*0014*/ 	.byte	0x00, 0xf5, 0x21, 0x00


	//----- nvinfo : EIATTR_KPARAM_INFO
	.align		4
.L_1439:
        /*0018*/ 	.byte	0x04, 0x17
        /*001a*/ 	.short	(.L_1441 - .L_1440)
.L_1440:
        /*001c*/ 	.word	0x00000000
        /*0020*/ 	.short	0x0001
        /*0022*/ 	.short	0x0008
        /*0024*/ 	.byte	0x00, 0xf5, 0x21, 0x00


	//----- nvinfo : EIATTR_KPARAM_INFO
	.align		4
.L_1441:
        /*0028*/ 	.byte	0x04, 0x17
        /*002a*/ 	.short	(.L_1443 - .L_1442)
.L_1442:
        /*002c*/ 	.word	0x00000000
        /*0030*/ 	.short	0x0000
        /*0032*/ 	.short	0x0000
        /*0034*/ 	.byte	0x00, 0xf5, 0x21, 0x00


	//----- nvinfo : EIATTR_SPARSE_MMA_MASK
	.align		4
.L_1443:
        /*0038*/ 	.byte	0x03, 0x50
        /*003a*/ 	.short	0x0000


	//----- nvinfo : EIATTR_MAXREG_COUNT
	.align		4
        /*003c*/ 	.byte	0x03, 0x1b
        /*003e*/ 	.short	0x00ff


	//----- nvinfo : EIATTR_MERCURY_ISA_VERSION
	.align		4
        /*0040*/ 	.byte	0x03, 0x5f
        /*0042*/ 	.short	0x0101


	//----- nvinfo : EIATTR_VRC_CTA_INIT_COUNT
	.align		4
        /*0044*/ 	.byte	0x02, 0x4a
	.zero		1
	.zero		1


	//----- nvinfo : EIATTR_EXIT_INSTR_OFFSETS
	.align		4
        /*0048*/ 	.byte	0x04, 0x1c
        /*004a*/ 	.short	(.L_1445 - .L_1444)


	//   ....[0]....
.L_1444:
        /*004c*/ 	.word	0x00000150


	//----- nvinfo : EIATTR_CBANK_PARAM_SIZE
	.align		4
.L_1445:
        /*0050*/ 	.byte	0x03, 0x19
        /*0052*/ 	.short	0x0018


	//----- nvinfo : EIATTR_PARAM_CBANK
	.align		4
        /*0054*/ 	.byte	0x04, 0x0a
        /*0056*/ 	.short	(.L_1447 - .L_1446)
	.align		4
.L_1446:
        /*0058*/ 	.word	index@(.nv.constant0._Z10add_kernelP6float2S0_S0_)
        /*005c*/ 	.short	0x0380
        /*005e*/ 	.short	0x0018


	//----- nvinfo : EIATTR_SW_WAR
	.align		4
.L_1447:
        /*0060*/ 	.byte	0x04, 0x36
        /*0062*/ 	.short	(.L_1449 - .L_1448)
.L_1448:
        /*0064*/ 	.word	0x00000008
.L_1449:


//--------------------- .nv.info._Z19get_solution_kernelP6float2S0_S0_ --------------------------
	.section	.nv.info._Z19get_solution_kernelP6float2S0_S0_,"",@"SHT_CUDA_INFO"
	.sectionflags	@""
	.align	4


	//----- nvinfo : EIATTR_CUDA_API_VERSION
	.align		4
        /*0000*/ 	.byte	0x04, 0x37
        /*0002*/ 	.short	(.L_1451 - .L_1450)
.L_1450:
        /*0004*/ 	.word	0x00000082


	//----- nvinfo : EIATTR_KPARAM_INFO
	.align		4
.L_1451:
        /*0008*/ 	.byte	0x04, 0x17
        /*000a*/ 	.short	(.L_1453 - .L_1452)
.L_1452:
        /*000c*/ 	.word	0x00000000
        /*0010*/ 	.short	0x0002
        /*0012*/ 	.short	0x0010
        /*0014*/ 	.byte	0x00, 0xf5, 0x21, 0x00


	//----- nvinfo : EIATTR_KPARAM_INFO
	.align		4
.L_1453:
        /*0018*/ 	.byte	0x04, 0x17
        /*001a*/ 	.short	(.L_1455 - .L_1454)
.L_1454:
        /*001c*/ 	.word	0x00000000
        /*0020*/ 	.short	0x0001
        /*0022*/ 	.short	0x0008
        /*0024*/ 	.byte	0x00, 0xf5, 0x21, 0x00


	//----- nvinfo : EIATTR_KPARAM_INFO
	.align		4
.L_1455:
        /*0028*/ 	.byte	0x04, 0x17
        /*002a*/ 	.short	(.L_1457 - .L_1456)
.L_1456:
        /*002c*/ 	.word	0x00000000
        /*0030*/ 	.short	0x0000
        /*0032*/ 	.short	0x0000
        /*0034*/ 	.byte	0x00, 0xf5, 0x21, 0x00


	//----- nvinfo : EIATTR_SPARSE_MMA_MASK
	.align		4
.L_1457:
        /*0038*/ 	.byte	0x03, 0x50
        /*003a*/ 	.short	0x0000


	//----- nvinfo : EIATTR_MAXREG_COUNT
	.align		4
        /*003c*/ 	.byte	0x03, 0x1b
        /*003e*/ 	.short	0x00ff


	//----- nvinfo : EIATTR_MERCURY_ISA_VERSION
	.align		4
        /*0040*/ 	.byte	0x03, 0x5f
        /*0042*/ 	.short	0x0101


	//----- nvinfo : EIATTR_VRC_CTA_INIT_COUNT
	.align		4
        /*0044*/ 	.byte	0x02, 0x4a
	.zero		1
	.zero		1


	//----- nvinfo : EIATTR_EXIT_INSTR_OFFSETS
	.align		4
        /*0048*/ 	.byte	0x04, 0x1c
        /*004a*/ 	.short	(.L_1459 - .L_1458)


	//   ....[0]....
.L_1458:
        /*004c*/ 	.word	0x00000140


	//----- nvinfo : EIATTR_CBANK_PARAM_SIZE
	.align		4
.L_1459:
        /*0050*/ 	.byte	0x03, 0x19
        /*0052*/ 	.short	0x0018


	//----- nvinfo : EIATTR_PARAM_CBANK
	.align		4
        /*0054*/ 	.byte	0x04, 0x0a
        /*0056*/ 	.short	(.L_1461 - .L_1460)
	.align		4
.L_1460:
        /*0058*/ 	.word	index@(.nv.constant0._Z19get_solution_kernelP6float2S0_S0_)
        /*005c*/ 	.short	0x0380
        /*005e*/ 	.short	0x0018


	//----- nvinfo : EIATTR_SW_WAR
	.align		4
.L_1461:
        /*0060*/ 	.byte	0x04, 0x36
        /*0062*/ 	.short	(.L_1463 - .L_1462)
.L_1462:
        /*0064*/ 	.word	0x00000008
.L_1463:


//--------------------- .nv.info._Z23get_new_solution_kernelP6float2S0_ --------------------------
	.section	.nv.info._Z23get_new_solution_kernelP6float2S0_,"",@"SHT_CUDA_INFO"
	.sectionflags	@""
	.align	4


	//----- nvinfo : EIATTR_CUDA_API_VERSION
	.align		4
        /*0000*/ 	.byte	0x04, 0x37
        /*0002*/ 	.short	(.L_1465 - .L_1464)
.L_1464:
        /*0004*/ 	.word	0x00000082


	//----- nvinfo : EIATTR_KPARAM_INFO
	.align		4
.L_1465:
        /*0008*/ 	.byte	0x04, 0x17
        /*000a*/ 	.short	(.L_1467 - .L_1466)
.L_1466:
        /*000c*/ 	.word	0x00000000
        /*0010*/ 	.short	0x0001
        /*0012*/ 	.short	0x0008
        /*0014*/ 	.byte	0x00, 0xf5, 0x21, 0x00


	//----- nvinfo : EIATTR_KPARAM_INFO
	.align		4
.L_1467:
        /*0018*/ 	.byte	0x04, 0x17
        /*001a*/ 	.short	(.L_1469 - .L_1468)
.L_1468:
        /*001c*/ 	.word	0x00000000
        /*0020*/ 	.short	0x0000
        /*0022*/ 	.short	0x0000
        /*0024*/ 	.byte	0x00, 0xf5, 0x21, 0x00


	//----- nvinfo : EIATTR_SPARSE_MMA_MASK
	.align		4
.L_1469:
        /*0028*/ 	.byte	0x03, 0x50
        /*002a*/ 	.short	0x0000


	//----- nvinfo : EIATTR_MAXREG_COUNT
	.align		4
        /*002c*/ 	.byte	0x03, 0x1b
        /*002e*/ 	.short	0x00ff


	//----- nvinfo : EIATTR_MERCURY_ISA_VERSION
	.align		4
        /*0030*/ 	.byte	0x03, 0x5f
        /*0032*/ 	.short	0x0101


	//----- nvinfo : EIATTR_VRC_CTA_INIT_COUNT
	.align		4
        /*0034*/ 	.byte	0x02, 0x4a
	.zero		1
	.zero		1


	//----- nvinfo : EIATTR_EXIT_INSTR_OFFSETS
	.align		4
        /*0038*/ 	.byte	0x04, 0x1c
        /*003a*/ 	.short	(.L_1471 - .L_1470)


	//   ....[0]....
.L_1470:
        /*003c*/ 	.word	0x00000af0


	//----- nvinfo : EIATTR_CRS_STACK_SIZE
	.align		4
.L_1471:
        /*0040*/ 	.byte	0x04, 0x1e
        /*0042*/ 	.short	(.L_1473 - .L_1472)
.L_1472:
        /*0044*/ 	.word	0x00000000


	//----- nvinfo : EIATTR_CBANK_PARAM_SIZE
	.align		4
.L_1473:
        /*0048*/ 	.byte	0x03, 0x19
        /*004a*/ 	.short	0x0010


	//----- nvinfo : EIATTR_PARAM_CBANK
	.align		4
        /*004c*/ 	.byte	0x04, 0x0a
        /*004e*/ 	.short	(.L_1475 - .L_1474)
	.align		4
.L_1474:
        /*0050*/ 	.word	index@(.nv.constant0._Z23get_new_solution_kernelP6float2S0_)
        /*0054*/ 	.short	0x0380
        /*0056*/ 	.short	0x0010


	//----- nvinfo : EIATTR_SW_WAR
	.align		4
.L_1475:
        /*0058*/ 	.byte	0x04, 0x36
        /*005a*/ 	.short	(.L_1477 - .L_1476)
.L_1476:
        /*005c*/ 	.word	0x00000008
.L_1477:


//--------------------- .nv.info._Z16rearrange_kernelP6float2Pi --------------------------
	.section	.nv.info._Z16rearrange_kernelP6float2Pi,"",@"SHT_CUDA_INFO"
	.sectionflags	@""
	.align	4


	//----- nvinfo : EIATTR_CUDA_API_VERSION
	.align		4
        /*0000*/ 	.byte	0x04, 0x37
        /*0002*/ 	.short	(.L_1479 - .L_1478)
.L_1478:
        /*0004*/ 	.word	0x00000082


	//----- nvinfo : EIATTR_KPARAM_INFO
	.align		4
.L_1479:
        /*0008*/ 	.byte	0x04, 0x17
        /*000a*/ 	.short	(.L_1481 - .L_1480)
.L_1480:
        /*000c*/ 	.word	0x00000000
        /*0010*/ 	.short	0x0001
        /*0012*/ 	.short	0x0008
        /*0014*/ 	.byte	0x00, 0xf5, 0x21, 0x00


	//----- nvinfo : EIATTR_KPARAM_INFO
	.align		4
.L_1481:
        /*0018*/ 	.byte	0x04, 0x17
        /*001a*/ 	.short	(.L_1483 - .L_1482)
.L_1482:
        /*001c*/ 	.word	0x00000000
        /*0020*/ 	.short	0x0000
        /*0022*/ 	.short	0x0000
        /*0024*/ 	.byte	0x00, 0xf5, 0x21, 0x00


	//----- nvinfo : EIATTR_SPARSE_MMA_MASK
	.align		4
.L_1483:
        /*0028*/ 	.byte	0x03, 0x50
        /*002a*/ 	.short	0x0000


	//----- nvinfo : EIATTR_MAXREG_COUNT
	.align		4
        /*002c*/ 	.byte	0x03, 0x1b
        /*002e*/ 	.short	0x00ff


	//----- nvinfo : EIATTR_NUM_BARRIERS
	.align		4
        /*0030*/ 	.byte	0x02, 0x4c
        /*0032*/ 	.byte	0x01
	.zero		1


	//----- nvinfo : EIATTR_MERCURY_ISA_VERSION
	.align		4
        /*0034*/ 	.byte	0x03, 0x5f
        /*0036*/ 	.short	0x0101


	//----- nvinfo : EIATTR_VRC_CTA_INIT_COUNT
	.align		4
        /*0038*/ 	.byte	0x02, 0x4a
	.zero		1
	.zero		1


	//----- nvinfo : EIATTR_EXIT_INSTR_OFFSETS
	.align		4
        /*003c*/ 	.byte	0x04, 0x1c
        /*003e*/ 	.short	(.L_1485 - .L_1484)


	//   ....[0]....
.L_1484:
        /*0040*/ 	.word	0x00000150


	//----- nvinfo : EIATTR_CBANK_PARAM_SIZE
	.align		4
.L_1485:
        /*0044*/ 	.byte	0x03, 0x19
        /*0046*/ 	.short	0x0010


	//----- nvinfo : EIATTR_PARAM_CBANK
	.align		4
        /*0048*/ 	.byte	0x04, 0x0a
        /*004a*/ 	.short	(.L_1487 - .L_1486)
	.align		4
.L_1486:
        /*004c*/ 	.word	index@(.nv.constant0._Z16rearrange_kernelP6float2Pi)
        /*0050*/ 	.short	0x0380
        /*0052*/ 	.short	0x0010


	//----- nvinfo : EIATTR_SW_WAR
	.align		4
.L_1487:
        /*0054*/ 	.byte	0x04, 0x36
        /*0056*/ 	.short	(.L_1489 - .L_1488)
.L_1488:
        /*0058*/ 	.word	0x00000008
.L_1489:


//--------------------- .nv.info._Z20next_residual_kernelP6float2PfS1_ --------------------------
	.section	.nv.info._Z20next_residual_kernelP6float2PfS1_,"",@"SHT_CUDA_INFO"
	.sectionflags	@""
	.align	4


	//----- nvinfo : EIATTR_CUDA_API_VERSION
	.align		4
        /*0000*/ 	.byte	0x04, 0x37
        /*0002*/ 	.short	(.L_1491 - .L_1490)
.L_1490:
        /*0004*/ 	.word	0x00000082


	//----- nvinfo : EIATTR_KPARAM_INFO
	.align		4
.L_1491:
        /*0008*/ 	.byte	0x04, 0x17
        /*000a*/ 	.short	(.L_1493 - .L_1492)
.L_1492:
        /*000c*/ 	.word	0x00000000
        /*0010*/ 	.short	0x0002
        /*0012*/ 	.short	0x0010
        /*0014*/ 	.byte	0x00, 0xf5, 0x21, 0x00


	//----- nvinfo : EIATTR_KPARAM_INFO
	.align		4
.L_1493:
        /*0018*/ 	.byte	0x04, 0x17
        /*001a*/ 	.short	(.L_1495 - .L_1494)
.L_1494:
        /*001c*/ 	.word	0x00000000
        /*0020*/ 	.short	0x0001
        /*0022*/ 	.short	0x0008
        /*0024*/ 	.byte	0x00, 0xf5, 0x21, 0x00


	//----- nvinfo : EIATTR_KPARAM_INFO
	.align		4
.L_1495:
        /*0028*/ 	.byte	0x04, 0x17
        /*002a*/ 	.short	(.L_1497 - .L_1496)
.L_1496:
        /*002c*/ 	.word	0x00000000
        /*0030*/ 	.short	0x0000
        /*0032*/ 	.short	0x0000
        /*0034*/ 	.byte	0x00, 0xf5, 0x21, 0x00


	//----- nvinfo : EIATTR_SPARSE_MMA_MASK
	.align		4
.L_1497:
        /*0038*/ 	.byte	0x03, 0x50
        /*003a*/ 	.short	0x0000


	//----- nvinfo : EIATTR_MAXREG_COUNT
	.align		4
        /*003c*/ 	.byte	0x03, 0x1b
        /*003e*/ 	.short	0x00ff


	//----- nvinfo : EIATTR_MERCURY_ISA_VERSION
	.align		4
        /*0040*/ 	.byte	0x03, 0x5f
        /*0042*/ 	.short	0x0101


	//----- nvinfo : EIATTR_VRC_CTA_INIT_COUNT
	.align		4
        /*0044*/ 	.byte	0x02, 0x4a
	.zero		1
	.zero		1


	//----- nvinfo : EIATTR_EXIT_INSTR_OFFSETS
	.align		4
        /*0048*/ 	.byte	0x04, 0x1c
        /*004a*/ 	.short	(.L_1499 - .L_1498)


	//   ....[0]....
.L_1498:
        /*004c*/ 	.word	0x000009e0


	//----- nvinfo : EIATTR_CRS_STACK_SIZE
	.align		4
.L_1499:
        /*0050*/ 	.byte	0x04, 0x1e
        /*0052*/ 	.short	(.L_1501 - .L_1500)
.L_1500:
        /*0054*/ 	.word	0x00000000


	//----- nvinfo : EIATTR_CBANK_PARAM_SIZE
	.align		4
.L_1501:
        /*0058*/ 	.byte	0x03, 0x19
        /*005a*/ 	.short	0x0018


	//----- nvinfo : EIATTR_PARAM_CBANK
	.align		4
        /*005c*/ 	.byte	0x04, 0x0a
        /*005e*/ 	.short	(.L_1503 - .L_1502)
	.align		4
.L_1502:
        /*0060*/ 	.word	index@(.nv.constant0._Z20next_residual_kernelP6float2PfS1_)
        /*0064*/ 	.short	0x0380
        /*0066*/ 	.short	0x0018


	//----- nvinfo : EIATTR_SW_WAR
	.align		4
.L_1503:
        /*0068*/ 	.byte	0x04, 0x36
        /*006a*/ 	.short	(.L_1505 - .L_1504)
.L_1504:
        /*006c*/ 	.word	0x00000008
.L_1505:


//--------------------- .nv.info._Z13get_cc_kernelP6float2S0_Pf --------------------------
	.section	.nv.info._Z13get_cc_kernelP6float2S0_Pf,"",@"SHT_CUDA_INFO"
	.sectionflags	@""
	.align	4


	//----- nvinfo : EIATTR_CUDA_API_VERSION
	.align		4
        /*0000*/ 	.byte	0x04, 0x37
        /*0002*/ 	.short	(.L_1507 - .L_1506)
.L_1506:
        /*0004*/ 	.word	0x00000082


	//----- nvinfo : EIATTR_KPARAM_INFO
	.align		4
.L_1507:
        /*0008*/ 	.byte	0x04, 0x17
        /*000a*/ 	.short	(.L_1509 - .L_1508)
.L_1508:
        /*000c*/ 	.word	0x00000000
        /*0010*/ 	.short	0x0002
        /*0012*/ 	.short	0x0010
        /*0014*/ 	.byte	0x00, 0xf5, 0x21, 0x00


	//----- nvinfo : EIATTR_KPARAM_INFO
	.align		4
.L_1509:
        /*0018*/ 	.byte	0x04, 0x17
        /*001a*/ 	.short	(.L_1511 - .L_1510)
.L_1510:
        /*001c*/ 	.word	0x00000000
        /*0020*/ 	.short	0x0001
        /*0022*/ 	.short	0x0008
        /*0024*/ 	.byte	0x00, 0xf5, 0x21, 0x00


	//----- nvinfo : EIATTR_KPARAM_INFO
	.align		4
.L_1511:
        /*0028*/ 	.byte	0x04, 0x17
        /*002a*/ 	.short	(.L_1513 - .L_1512)
.L_1512:
        /*002c*/ 	.word	0x00000000
        /*0030*/ 	.short	0x0000
        /*0032*/ 	.short	0x0000
        /*0034*/ 	.byte	0x00, 0xf5, 0x21, 0x00


	//----- nvinfo : EIATTR_SPARSE_MMA_MASK
	.align		4
.L_1513:
        /*0038*/ 	.byte	0x03, 0x50
        /*003a*/ 	.short	0x0000


	//----- nvinfo : EIATTR_MAXREG_COUNT
	.align		4
        /*003c*/ 	.byte	0x03, 0x1b
        /*003e*/ 	.short	0x00ff


	//----- nvinfo : EIATTR_MERCURY_ISA_VERSION
	.align		4
        /*0040*/ 	.byte	0x03, 0x5f
        /*0042*/ 	.short	0x0101


	//----- nvinfo : EIATTR_VRC_CTA_INIT_COUNT
	.align		4
        /*0044*/ 	.byte	0x02, 0x4a
	.zero		1
	.zero		1


	//----- nvinfo : EIATTR_EXIT_INSTR_OFFSETS
	.align		4
        /*0048*/ 	.byte	0x04, 0x1c
        /*004a*/ 	.short	(.L_1515 - .L_1514)


	//   ....[0]....
.L_1514:
        /*004c*/ 	.word	0x00000110


	//----- nvinfo : EIATTR_CBANK_PARAM_SIZE
	.align		4
.L_1515:
        /*0050*/ 	.byte	0x03, 0x19
        /*0052*/ 	.short	0x0018


	//----- nvinfo : EIATTR_PARAM_CBANK
	.align		4
        /*0054*/ 	.byte	0x04, 0x0a
        /*0056*/ 	.short	(.L_1517 - .L_1516)
	.align		4
.L_1516:
        /*0058*/ 	.word	index@(.nv.constant0._Z13get_cc_kernelP6float2S0_Pf)
        /*005c*/ 	.short	0x0380
        /*005e*/ 	.short	0x0018


	//----- nvinfo : EIATTR_SW_WAR
	.align		4
.L_1517:
        /*0060*/ 	.byte	0x04, 0x36
        /*0062*/ 	.short	(.L_1519 - .L_1518)
.L_1518:
        /*0064*/ 	.word	0x00000008
.L_1519:


//--------------------- .nv.info._Z36create_Givens_rotation_matrix_kernelP6float2S0_ --------------------------
	.section	.nv.info._Z36create_Givens_rotation_matrix_kernelP6float2S0_,"",@"SHT_CUDA_INFO"
	.sectionflags	@""
	.align	4


	//----- nvinfo : EIATTR_CUDA_API_VERSION
	.align		4
        /*0000*/ 	.byte	0x04, 0x37
        /*0002*/ 	.short	(.L_1521 - .L_1520)
.L_1520:
        /*0004*/ 	.word	0x00000082


	//----- nvinfo : EIATTR_KPARAM_INFO
	.align		4
.L_1521:
        /*0008*/ 	.byte	0x04, 0x17
        /*000a*/ 	.short	(.L_1523 - .L_1522)
.L_1522:
        /*000c*/ 	.word	0x00000000
        /*0010*/ 	.short	0x0001
        /*0012*/ 	.short	0x0008
        /*0014*/ 	.byte	0x00, 0xf5, 0x21, 0x00


	//----- nvinfo : EIATTR_KPARAM_INFO
	.align		4
.L_1523:
        /*0018*/ 	.byte	0x04, 0x17
        /*001a*/ 	.short	(.L_1525 - .L_1524)
.L_1524:
        /*001c*/ 	.word	0x00000000
        /*0020*/ 	.short	0x0000
        /*0022*/ 	.short	0x0000
        /*0024*/ 	.byte	0x00, 0xf5, 0x21, 0x00


	//----- nvinfo : EIATTR_SPARSE_MMA_MASK
	.align		4
.L_1525:
        /*0028*/ 	.byte	0x03, 0x50
        /*002a*/ 	.short	0x0000


	//----- nvinfo : EIATTR_MAXREG_COUNT
	.align		4
        /*002c*/ 	.byte	0x03, 0x1b
        /*002e*/ 	.short	0x00ff


	//----- nvinfo : EIATTR_MERCURY_ISA_VERSION
	.align		4
        /*0030*/ 	.byte	0x03, 0x5f
        /*0032*/ 	.short	0x0101


	//----- nvinfo : EIATTR_VRC_CTA_INIT_COUNT
	.align		4
        /*0034*/ 	.byte	0x02, 0x4a
	.zero		1
	.zero		1


	//----- nvinfo : EIATTR_EXIT_INSTR_OFFSETS
	.align		4
        /*0038*/ 	.byte	0x04, 0x1c
        /*003a*/ 	.short	(.L_1527 - .L_1526)


	//   ....[0]....
.L_1526:
        /*003c*/ 	.word	0x00000100


	//   ....[1]....
        /*0040*/ 	.word	0x00001580


	//   ....[2]....
        /*0044*/ 	.word	0x000029e0


	//   ....[3]....
        /*0048*/ 	.word	0x00003e60


	//   ....[4]....
        /*004c*/ 	.word	0x000052c0


	//   ....[5]....
        /*0050*/ 	.word	0x00005300


	//----- nvinfo : EIATTR_CRS_STACK_SIZE
	.align		4
.L_1527:
        /*0054*/ 	.byte	0x04, 0x1e
        /*0056*/ 	.short	(.L_1529 - .L_1528)
.L_1528:
        /*0058*/ 	.word	0x00000000


	//----- nvinfo : EIATTR_CBANK_PARAM_SIZE
	.align		4
.L_1529:
        /*005c*/ 	.byte	0x03, 0x19
        /*005e*/ 	.short	0x0010


	//----- nvinfo : EIATTR_PARAM_CBANK
	.align		4
        /*0060*/ 	.byte	0x04, 0x0a
        /*0062*/ 	.short	(.L_1531 - .L_1530)
	.align		4
.L_1530:
        /*0064*/ 	.word	index@(.nv.constant0._Z36create_Givens_rotation_matrix_kernelP6float2S0_)
        /*0068*/ 	.short	0x0380
        /*006a*/ 	.short	0x0010


	//----- nvinfo : EIATTR_SW_WAR
	.align		4
.L_1531:
        /*006c*/ 	.byte	0x04, 0x36
        /*006e*/ 	.short	(.L_1533 - .L_1532)
.L_1532:
        /*0070*/ 	.word	0x00000008
.L_1533:


//--------------------- .nv.info._Z16init_mask_kernelPb --------------------------
	.section	.nv.info._Z16init_mask_kernelPb,"",@"SHT_CUDA_INFO"
	.sectionflags	@""
	.align	4


	//----- nvinfo : EIATTR_CUDA_API_VERSION
	.align		4
        /*0000*/ 	.byte	0x04, 0x37
        /*0002*/ 	.short	(.L_1535 - .L_1534)
.L_1534:
        /*0004*/ 	.word	0x00000082


	//----- nvinfo : EIATTR_KPARAM_INFO
	.align		4
.L_1535:
        /*0008*/ 	.byte	0x04, 0x17
        /*000a*/ 	.short	(.L_1537 - .L_1536)
.L_1536:
        /*000c*/ 	.word	0x00000000
        /*0010*/ 	.short	0x0000
        /*0012*/ 	.short	0x0000
        /*0014*/ 	.byte	0x00, 0xf5, 0x21, 0x00


	//----- nvinfo : EIATTR_SPARSE_MMA_MASK
	.align		4
.L_1537:
        /*0018*/ 	.byte	0x03, 0x50
        /*001a*/ 	.short	0x0000


	//----- nvinfo : EIATTR_MAXREG_COUNT
	.align		4
        /*001c*/ 	.byte	0x03, 0x1b
        /*001e*/ 	.short	0x00ff


	//----- nvinfo : EIATTR_MERCURY_ISA_VERSION
	.align		4
        /*0020*/ 	.byte	0x03, 0x5f
        /*0022*/ 	.short	0x0101


	//----- nvinfo : EIATTR_VRC_CTA_INIT_COUNT
	.align		4
        /*0024*/ 	.byte	0x02, 0x4a
	.zero		1
	.zero		1


	//----- nvinfo : EIATTR_EXIT_INSTR_OFFSETS
	.align		4
        /*0028*/ 	.byte	0x04, 0x1c
        /*002a*/ 	.short	(.L_1539 - .L_1538)


	//   ....[0]....
.L_1538:
        /*002c*/ 	.word	0x00000140


	//----- nvinfo : EIATTR_CBANK_PARAM_SIZE
	.align		4
.L_1539:
        /*0030*/ 	.byte	0x03, 0x19
        /*0032*/ 	.short	0x0008


	//----- nvinfo : EIATTR_PARAM_CBANK
	.align		4
        /*0034*/ 	.byte	0x04, 0x0a
        /*0036*/ 	.short	(.L_1541 - .L_1540)
	.align		4
.L_1540:
        /*0038*/ 	.word	index@(.nv.constant0._Z16init_mask_kernelPb)
        /*003c*/ 	.short	0x0380
        /*003e*/ 	.short	0x0008


	//----- nvinfo : EIATTR_SW_WAR
	.align		4
.L_1541:
        /*0040*/ 	.byte	0x04, 0x36
        /*0042*/ 	.short	(.L_1543 - .L_1542)
.L_1542:
        /*0044*/ 	.word	0x00000008
.L_1543:


//--------------------- .nv.info._Z9init_maskPb   --------------------------
	.section	.nv.info._Z9init_maskPb,"",@"SHT_CUDA_INFO"
	.sectionflags	@""
	.align	4


	//----- nvinfo : EIATTR_CUDA_API_VERSION
	.align		4
        /*0000*/ 	.byte	0x04, 0x37
        /*0002*/ 	.short	(.L_1545 - .L_1544)
.L_1544:
        /*0004*/ 	.word	0x00000082


	//----- nvinfo : EIATTR_KPARAM_INFO
	.align		4
.L_1545:
        /*0008*/ 	.byte	0x04, 0x17
        /*000a*/ 	.short	(.L_1547 - .L_1546)
.L_1546:
        /*000c*/ 	.word	0x00000000
        /*0010*/ 	.short	0x0000
        /*0012*/ 	.short	0x0000
        /*0014*/ 	.byte	0x00, 0xf5, 0x21, 0x00


	//----- nvinfo : EIATTR_SPARSE_MMA_MASK
	.align		4
.L_1547:
        /*0018*/ 	.byte	0x03, 0x50
        /*001a*/ 	.short	0x0000


	//----- nvinfo : EIATTR_MAXREG_COUNT
	.align		4
        /*001c*/ 	.byte	0x03, 0x1b
        /*001e*/ 	.short	0x00ff


	//----- nvinfo : EIATTR_MERCURY_ISA_VERSION
	.align		4
        /*0020*/ 	.byte	0x03, 0x5f
        /*0022*/ 	.short	0x0101


	//----- nvinfo : EIATTR_VRC_CTA_INIT_COUNT
	.align		4
        /*0024*/ 	.byte	0x02, 0x4a
	.zero		1
	.zero		1


	//----- nvinfo : EIATTR_EXIT_INSTR_OFFSETS
	.align		4
        /*0028*/ 	.byte	0x04, 0x1c
        /*002a*/ 	.short	(.L_1549 - .L_1548)


	//   ....[0]....
.L_1548:
        /*002c*/ 	.word	0x000000e0


	//----- nvinfo : EIATTR_CBANK_PARAM_SIZE
	.align		4
.L_1549:
        /*0030*/ 	.byte	0x03, 0x19
        /*0032*/ 	.short	0x0008


	//----- nvinfo : EIATTR_PARAM_CBANK
	.align		4
        /*0034*/ 	.byte	0x04, 0x0a
        /*0036*/ 	.short	(.L_1551 - .L_1550)
	.align		4
.L_1550:
        /*0038*/ 	.word	index@(.nv.constant0._Z9init_maskPb)
        /*003c*/ 	.short	0x0380
        /*003e*/ 	.short	0x0008


	//----- nvinfo : EIATTR_SW_WAR
	.align		4
.L_1551:
        /*0040*/ 	.byte	0x04, 0x36
        /*0042*/ 	.short	(.L_1553 - .L_1552)
.L_1552:
        /*0044*/ 	.word	0x00000008
.L_1553:


//--------------------- .nv.info._Z16transpose_kernelP6float2j --------------------------
	.section	.nv.info._Z16transpose_kernelP6float2j,"",@"SHT_CUDA_INFO"
	.sectionflags	@""
	.align	4


	//----- nvinfo : EIATTR_CUDA_API_VERSION
	.align		4
        /*0000*/ 	.byte	0x04, 0x37
        /*0002*/ 	.short	(.L_1555 - .L_1554)
.L_1554:
        /*0004*/ 	.word	0x00000082


	//----- nvinfo : EIATTR_KPARAM_INFO
	.align		4
.L_1555:
        /*0008*/ 	.byte	0x04, 0x17
        /*000a*/ 	.short	(.L_1557 - .L_1556)
.L_1556:
        /*000c*/ 	.word	0x00000000
        /*0010*/ 	.short	0x0001
        /*0012*/ 	.short	0x0008
        /*0014*/ 	.byte	0x00, 0xf0, 0x11, 0x00


	//----- nvinfo : EIATTR_KPARAM_INFO
	.align		4
.L_1557:
        /*0018*/ 	.byte	0x04, 0x17
        /*001a*/ 	.short	(.L_1559 - .L_1558)
.L_1558:
        /*001c*/ 	.word	0x00000000
        /*0020*/ 	.short	0x0000
        /*0022*/ 	.short	0x0000
        /*0024*/ 	.byte	0x00, 0xf5, 0x21, 0x00


	//----- nvinfo : EIATTR_SPARSE_MMA_MASK
	.align		4
.L_1559:
        /*0028*/ 	.byte	0x03, 0x50
        /*002a*/ 	.short	0x0000


	//----- nvinfo : EIATTR_MAXREG_COUNT
	.align		4
        /*002c*/ 	.byte	0x03, 0x1b
        /*002e*/ 	.short	0x00ff


	//----- nvinfo : EIATTR_NUM_BARRIERS
	.align		4
        /*0030*/ 	.byte	0x02, 0x4c
        /*0032*/ 	.byte	0x01
	.zero		1


	//----- nvinfo : EIATTR_MERCURY_ISA_VERSION
	.align		4
        /*0034*/ 	.byte	0x03, 0x5f
        /*0036*/ 	.short	0x0101


	//----- nvinfo : EIATTR_VRC_CTA_INIT_COUNT
	.align		4
        /*0038*/ 	.byte	0x02, 0x4a
	.zero		1
	.zero		1


	//----- nvinfo : EIATTR_EXIT_INSTR_OFFSETS
	.align		4
        /*003c*/ 	.byte	0x04, 0x1c
        /*003e*/ 	.short	(.L_1561 - .L_1560)


	//   ....[0]....
.L_1560:
        /*0040*/ 	.word	0x00000220


	//   ....[1]....
        /*0044*/ 	.word	0x00000250


	//----- nvinfo : EIATTR_CRS_STACK_SIZE
	.align		4
.L_1561:
        /*0048*/ 	.byte	0x04, 0x1e
        /*004a*/ 	.short	(.L_1563 - .L_1562)
.L_1562:
        /*004c*/ 	.word	0x00000000


	//----- nvinfo : EIATTR_CBANK_PARAM_SIZE
	.align		4
.L_1563:
        /*0050*/ 	.byte	0x03, 0x19
        /*0052*/ 	.short	0x000c


	//----- nvinfo : EIATTR_PARAM_CBANK
	.align		4
        /*0054*/ 	.byte	0x04, 0x0a
        /*0056*/ 	.short	(.L_1565 - .L_1564)
	.align		4
.L_1564:
        /*0058*/ 	.word	index@(.nv.constant0._Z16transpose_kernelP6float2j)
        /*005c*/ 	.short	0x0380
        /*005e*/ 	.short	0x000c


	//----- nvinfo : EIATTR_SW_WAR
	.align		4
.L_1565:
        /*0060*/ 	.byte	0x04, 0x36
        /*0062*/ 	.short	(.L_1567 - .L_1566)
.L_1566:
        /*0064*/ 	.word	0x00000008
.L_1567:


//--------------------- .nv.info._Z28check_mask_difference_kernelPbS_Pj --------------------------
	.section	.nv.info._Z28check_mask_difference_kernelPbS_Pj,"",@"SHT_CUDA_INFO"
	.sectionflags	@""
	.align	4


	//----- nvinfo : EIATTR_CUDA_API_VERSION
	.align		4
        /*0000*/ 	.byte	0x04, 0x37
        /*0002*/ 	.short	(.L_1569 - .L_1568)
.L_1568:
        /*0004*/ 	.word	0x00000082


	//----- nvinfo : EIATTR_KPARAM_INFO
	.align		4
.L_1569:
        /*0008*/ 	.byte	0x04, 0x17
        /*000a*/ 	.short	(.L_1571 - .L_1570)
.L_1570:
        /*000c*/ 	.word	0x00000000
        /*0010*/ 	.short	0x0002
        /*0012*/ 	.short	0x0010
        /*0014*/ 	.byte	0x00, 0xf5, 0x21, 0x00


	//----- nvinfo : EIATTR_KPARAM_INFO
	.align		4
.L_1571:
        /*0018*/ 	.byte	0x04, 0x17
        /*001a*/ 	.short	(.L_1573 - .L_1572)
.L_1572:
        /*001c*/ 	.word	0x00000000
        /*0020*/ 	.short	0x0001
        /*0022*/ 	.short	0x0008
        /*0024*/ 	.byte	0x00, 0xf5, 0x21, 0x00


	//----- nvinfo : EIATTR_KPARAM_INFO
	.align		4
.L_1573:
        /*0028*/ 	.byte	0x04, 0x17
        /*002a*/ 	.short	(.L_1575 - .L_1574)
.L_1574:
        /*002c*/ 	.word	0x00000000
        /*0030*/ 	.short	0x0000
        /*0032*/ 	.short	0x0000
        /*0034*/ 	.byte	0x00, 0xf5, 0x21, 0x00


	//----- nvinfo : EIATTR_SPARSE_MMA_MASK
	.align		4
.L_1575:
        /*0038*/ 	.byte	0x03, 0x50
        /*003a*/ 	.short	0x0000


	//----- nvinfo : EIATTR_MAXREG_COUNT
	.align		4
        /*003c*/ 	.byte	0x03, 0x1b
        /*003e*/ 	.short	0x00ff


	//----- nvinfo : EIATTR_MERCURY_ISA_VERSION
	.align		4
        /*0040*/ 	.byte	0x03, 0x5f
        /*0042*/ 	.short	0x0101


	//----- nvinfo : EIATTR_VRC_CTA_INIT_COUNT
	.align		4
        /*0044*/ 	.byte	0x02, 0x4a
	.zero		1
	.zero		1


	//----- nvinfo : EIATTR_EXIT_INSTR_OFFSETS
	.align		4
        /*0048*/ 	.byte	0x04, 0x1c
        /*004a*/ 	.short	(.L_1577 - .L_1576)


	//   ....[0]....
.L_1576:
        /*004c*/ 	.word	0x00000130


	//   ....[1]....
        /*0050*/ 	.word	0x00000190


	//   ....[2]....
        /*0054*/ 	.word	0x000001e0


	//----- nvinfo : EIATTR_CRS_STACK_SIZE
	.align		4
.L_1577:
        /*0058*/ 	.byte	0x04, 0x1e
        /*005a*/ 	.short	(.L_1579 - .L_1578)
.L_1578:
        /*005c*/ 	.word	0x00000000


	//----- nvinfo : EIATTR_CBANK_PARAM_SIZE
	.align		4
.L_1579:
        /*0060*/ 	.byte	0x03, 0x19
        /*0062*/ 	.short	0x0018


	//----- nvinfo : EIATTR_PARAM_CBANK
	.align		4
        /*0064*/ 	.byte	0x04, 0x0a
        /*0066*/ 	.short	(.L_1581 - .L_1580)
	.align		4
.L_1580:
        /*0068*/ 	.word	index@(.nv.constant0._Z28check_mask_difference_kernelPbS_Pj)
        /*006c*/ 	.short	0x0380
        /*006e*/ 	.short	0x0018


	//----- nvinfo : EIATTR_SW_WAR
	.align		4
.L_1581:
        /*0070*/ 	.byte	0x04, 0x36
        /*0072*/ 	.short	(.L_1583 - .L_1582)
.L_1582:
        /*0074*/ 	.word	0x00000008
.L_1583:


//--------------------- .nv.info._Z21dublicate_mask_kernelPbS_ --------------------------
	.section	.nv.info._Z21dublicate_mask_kernelPbS_,"",@"SHT_CUDA_INFO"
	.sectionflags	@""
	.align	4


	//----- nvinfo : EIATTR_CUDA_API_VERSION
	.align		4
        /*0000*/ 	.byte	0x04, 0x37
        /*0002*/ 	.short	(.L_1585 - .L_1584)
.L_1584:
        /*0004*/ 	.word	0x00000082


	//----- nvinfo : EIATTR_KPARAM_INFO
	.align		4
.L_1585:
        /*0008*/ 	.byte	0x04, 0x17
        /*000a*/ 	.short	(.L_1587 - .L_1586)
.L_1586:
        /*000c*/ 	.word	0x00000000
        /*0010*/ 	.short	0x0001
        /*0012*/ 	.short	0x0008
        /*0014*/ 	.byte	0x00, 0xf5, 0x21, 0x00


	//----- nvinfo : EIATTR_KPARAM_INFO
	.align		4
.L_1587:
        /*0018*/ 	.byte	0x04, 0x17
        /*001a*/ 	.short	(.L_1589 - .L_1588)
.L_1588:
        /*001c*/ 	.word	0x00000000
        /*0020*/ 	.short	0x0000
        /*0022*/ 	.short	0x0000
        /*0024*/ 	.byte	0x00, 0xf5, 0x21, 0x00


	//----- nvinfo : EIATTR_SPARSE_MMA_MASK
	.align		4
.L_1589:
        /*0028*/ 	.byte	0x03, 0x50
        /*002a*/ 	.short	0x0000


	//----- nvinfo : EIATTR_MAXREG_COUNT
	.align		4
        /*002c*/ 	.byte	0x03, 0x1b
        /*002e*/ 	.short	0x00ff


	//----- nvinfo : EIATTR_MERCURY_ISA_VERSION
	.align		4
        /*0030*/ 	.byte	0x03, 0x5f
        /*0032*/ 	.short	0x0101


	//----- nvinfo : EIATTR_VRC_CTA_INIT_COUNT
	.align		4
        /*0034*/ 	.byte	0x02, 0x4a
	.zero		1
	.zero		1


	//----- nvinfo : EIATTR_EXIT_INSTR_OFFSETS
	.align		4
        /*0038*/ 	.byte	0x04, 0x1c
        /*003a*/ 	.short	(.L_1591 - .L_1590)


	//   ....[0]....
.L_1590:
        /*003c*/ 	.word	0x000000d0


	//----- nvinfo : EIATTR_CBANK_PARAM_SIZE
	.align		4
.L_1591:
        /*0040*/ 	.byte	0x03, 0x19
        /*0042*/ 	.short	0x0010


	//----- nvinfo : EIATTR_PARAM_CBANK
	.align		4
        /*0044*/ 	.byte	0x04, 0x0a
        /*0046*/ 	.short	(.L_1593 - .L_1592)
	.align		4
.L_1592:
        /*0048*/ 	.word	index@(.nv.constant0._Z21dublicate_mask_kernelPbS_)
        /*004c*/ 	.short	0x0380
        /*004e*/ 	.short	0x0010


	//----- nvinfo : EIATTR_SW_WAR
	.align		4
.L_1593:
        /*0050*/ 	.byte	0x04, 0x36
        /*0052*/ 	.short	(.L_1595 - .L_1594)
.L_1594:
        /*0054*/ 	.word	0x00000008
.L_1595:


//--------------------- .nv.info._Z16dublicate_kernelP6float2S0_ --------------------------
	.section	.nv.info._Z16dublicate_kernelP6float2S0_,"",@"SHT_CUDA_INFO"
	.sectionflags	@""
	.align	4


	//----- nvinfo : EIATTR_CUDA_API_VERSION
	.align		4
        /*0000*/ 	.byte	0x04, 0x37
        /*0002*/ 	.short	(.L_1597 - .L_1596)
.L_1596:
        /*0004*/ 	.word	0x00000082


	//----- nvinfo : EIATTR_KPARAM_INFO
	.align		4
.L_1597:
        /*0008*/ 	.byte	0x04, 0x17
        /*000a*/ 	.short	(.L_1599 - .L_1598)
.L_1598:
        /*000c*/ 	.word	0x00000000
        /*0010*/ 	.short	0x0001
        /*0012*/ 	.short	0x0008
        /*0014*/ 	.byte	0x00, 0xf5, 0x21, 0x00


	//----- nvinfo : EIATTR_KPARAM_INFO
	.align		4
.L_1599:
        /*0018*/ 	.byte	0x04, 0x17
        /*001a*/ 	.short	(.L_1601 - .L_1600)
.L_1600:
        /*001c*/ 	.word	0x00000000
        /*0020*/ 	.short	0x0000
        /*0022*/ 	.short	0x0000
        /*0024*/ 	.byte	0x00, 0xf5, 0x21, 0x00


	//----- nvinfo : EIATTR_SPARSE_MMA_MASK
	.align		4
.L_1601:
        /*0028*/ 	.byte	0x03, 0x50
        /*002a*/ 	.short	0x0000


	//----- nvinfo : EIATTR_MAXREG_COUNT
	.align		4
        /*002c*/ 	.byte	0x03, 0x1b
        /*002e*/ 	.short	0x00ff


	//----- nvinfo : EIATTR_MERCURY_ISA_VERSION
	.align		4
        /*0030*/ 	.byte	0x03, 0x5f
        /*0032*/ 	.short	0x0101


	//----- nvinfo : EIATTR_VRC_CTA_INIT_COUNT
	.align		4
        /*0034*/ 	.byte	0x02, 0x4a
	.zero		1
	.zero		1


	//----- nvinfo : EIATTR_EXIT_INSTR_OFFSETS
	.align		4
        /*0038*/ 	.byte	0x04, 0x1c
        /*003a*/ 	.short	(.L_1603 - .L_1602)


	//   ....[0]....
.L_1602:
        /*003c*/ 	.word	0x000000c0


	//----- nvinfo : EIATTR_CBANK_PARAM_SIZE
	.align		4
.L_1603:
        /*0040*/ 	.byte	0x03, 0x19
        /*0042*/ 	.short	0x0010


	//----- nvinfo : EIATTR_PARAM_CBANK
	.align		4
        /*0044*/ 	.byte	0x04, 0x0a
        /*0046*/ 	.short	(.L_1605 - .L_1604)
	.align		4
.L_1604:
        /*0048*/ 	.word	index@(.nv.constant0._Z16dublicate_kernelP6float2S0_)
        /*004c*/ 	.short	0x0380
        /*004e*/ 	.short	0x0010


	//----- nvinfo : EIATTR_SW_WAR
	.align		4
.L_1605:
        /*0050*/ 	.byte	0x04, 0x36
        /*0052*/ 	.short	(.L_1607 - .L_1606)
.L_1606:
        /*0054*/ 	.word	0x00000008
.L_1607:


//--------------------- .nv.info._Z28residual_vs_tolerance_kernelPfPbf --------------------------
	.section	.nv.info._Z28residual_vs_tolerance_kernelPfPbf,"",@"SHT_CUDA_INFO"
	.sectionflags	@""
	.align	4


	//----- nvinfo : EIATTR_CUDA_API_VERSION
	.align		4
        /*0000*/ 	.byte	0x04, 0x37
        /*0002*/ 	.short	(.L_1609 - .L_1608)
.L_1608:
        /*0004*/ 	.word	0x00000082


	//----- nvinfo : EIATTR_KPARAM_INFO
	.align		4
.L_1609:
        /*0008*/ 	.byte	0x04, 0x17
        /*000a*/ 	.short	(.L_1611 - .L_1610)
.L_1610:
        /*000c*/ 	.word	0x00000000
        /*0010*/ 	.short	0x0002
        /*0012*/ 	.short	0x0010
        /*0014*/ 	.byte	0x00, 0xf0, 0x11, 0x00


	//----- nvinfo : EIATTR_KPARAM_INFO
	.align		4
.L_1611:
        /*0018*/ 	.byte	0x04, 0x17
        /*001a*/ 	.short	(.L_1613 - .L_1612)
.L_1612:
        /*001c*/ 	.word	0x00000000
        /*0020*/ 	.short	0x0001
        /*0022*/ 	.short	0x0008
        /*0024*/ 	.byte	0x00, 0xf5, 0x21, 0x00


	//----- nvinfo : EIATTR_KPARAM_INFO
	.align		4
.L_1613:
        /*0028*/ 	.byte	0x04, 0x17
        /*002a*/ 	.short	(.L_1615 - .L_1614)
.L_1614:
        /*002c*/ 	.word	0x00000000
        /*0030*/ 	.short	0x0000
        /*0032*/ 	.short	0x0000
        /*0034*/ 	.byte	0x00, 0xf5, 0x21, 0x00


	//----- nvinfo : EIATTR_SPARSE_MMA_MASK
	.align		4
.L_1615:
        /*0038*/ 	.byte	0x03, 0x50
        /*003a*/ 	.short	0x0000


	//----- nvinfo : EIATTR_MAXREG_COUNT
	.align		4
        /*003c*/ 	.byte	0x03, 0x1b
        /*003e*/ 	.short	0x00ff


	//----- nvinfo : EIATTR_MERCURY_ISA_VERSION
	.align		4
        /*0040*/ 	.byte	0x03, 0x5f
        /*0042*/ 	.short	0x0101


	//----- nvinfo : EIATTR_VRC_CTA_INIT_COUNT
	.align		4
        /*0044*/ 	.byte	0x02, 0x4a
	.zero		1
	.zero		1


	//----- nvinfo : EIATTR_EXIT_INSTR_OFFSETS
	.align		4
        /*0048*/ 	.byte	0x04, 0x1c
        /*004a*/ 	.short	(.L_1617 - .L_1616)


	//   ....[0]....
.L_1616:
        /*004c*/ 	.word	0x00000090


	//----- nvinfo : EIATTR_CBANK_PARAM_SIZE
	.align		4
.L_1617:
        /*0050*/ 	.byte	0x03, 0x19
        /*0052*/ 	.short	0x0014


	//----- nvinfo : EIATTR_PARAM_CBANK
	.align		4
        /*0054*/ 	.byte	0x04, 0x0a
        /*0056*/ 	.short	(.L_1619 - .L_1618)
	.align		4
.L_1618:
        /*0058*/ 	.word	index@(.nv.constant0._Z28residual_vs_tolerance_kernelPfPbf)
        /*005c*/ 	.short	0x0380
        /*005e*/ 	.short	0x0014


	//----- nvinfo : EIATTR_SW_WAR
	.align		4
.L_1619:
        /*0060*/ 	.byte	0x04, 0x36
        /*0062*/ 	.short	(.L_1621 - .L_1620)
.L_1620:
        /*0064*/ 	.word	0x00000008
.L_1621:


//--------------------- .nv.info._Z16sqrt_real_kernelP6float2 --------------------------
	.section	.nv.info._Z16sqrt_real_kernelP6float2,"",@"SHT_CUDA_INFO"
	.sectionflags	@""
	.align	4


	//----- nvinfo : EIATTR_CUDA_API_VERSION
	.align		4
        /*0000*/ 	.byte	0x04, 0x37
        /*0002*/ 	.short	(.L_1623 - .L_1622)
.L_1622:
        /*0004*/ 	.word	0x00000082


	//----- nvinfo : EIATTR_KPARAM_INFO
	.align		4
.L_1623:
        /*0008*/ 	.byte	0x04, 0x17
        /*000a*/ 	.short	(.L_1625 - .L_1624)
.L_1624:
        /*000c*/ 	.word	0x00000000
        /*0010*/ 	.short	0x0000
        /*0012*/ 	.short	0x0000
        /*0014*/ 	.byte	0x00, 0xf5, 0x21, 0x00


	//----- nvinfo : EIATTR_SPARSE_MMA_MASK
	.align		4
.L_1625:
        /*0018*/ 	.byte	0x03, 0x50
        /*001a*/ 	.short	0x0000


	//----- nvinfo : EIATTR_MAXREG_COUNT
	.align		4
        /*001c*/ 	.byte	0x03, 0x1b
        /*001e*/ 	.short	0x00ff


	//----- nvinfo : EIATTR_MERCURY_ISA_VERSION
	.align		4
        /*0020*/ 	.byte	0x03, 0x5f
        /*0022*/ 	.short	0x0101


	//----- nvinfo : EIATTR_VRC_CTA_INIT_COUNT
	.align		4
        /*0024*/ 	.byte	0x02, 0x4a
	.zero		1
	.zero		1


	//----- nvinfo : EIATTR_EXIT_INSTR_OFFSETS
	.align		4
        /*0028*/ 	.byte	0x04, 0x1c
        /*002a*/ 	.short	(.L_1627 - .L_1626)


	//   ....[0]....
.L_1626:
        /*002c*/ 	.word	0x00000120


	//----- nvinfo : EIATTR_CRS_STACK_SIZE
	.align		4
.L_1627:
        /*0030*/ 	.byte	0x04, 0x1e
        /*0032*/ 	.short	(.L_1629 - .L_1628)
.L_1628:
        /*0034*/ 	.word	0x00000000


	//----- nvinfo : EIATTR_CBANK_PARAM_SIZE
	.align		4
.L_1629:
        /*0038*/ 	.byte	0x03, 0x19
        /*003a*/ 	.short	0x0008


	//----- nvinfo : EIATTR_PARAM_CBANK
	.align		4
        /*003c*/ 	.byte	0x04, 0x0a
        /*003e*/ 	.short	(.L_1631 - .L_1630)
	.align		4
.L_1630:
        /*0040*/ 	.word	index@(.nv.constant0._Z16sqrt_real_kernelP6float2)
        /*0044*/ 	.short	0x0380
        /*0046*/ 	.short	0x0008


	//----- nvinfo : EIATTR_SW_WAR
	.align		4
.L_1631:
        /*0048*/ 	.byte	0x04, 0x36
        /*004a*/ 	.short	(.L_1633 - .L_1632)
.L_1632:
        /*004c*/ 	.word	0x00000008
.L_1633:


//--------------------- .nv.info._Z17sqrt_float_kernelPf --------------------------
	.section	.nv.info._Z17sqrt_float_kernelPf,"",@"SHT_CUDA_INFO"
	.sectionflags	@""
	.align	4


	//----- nvinfo : EIATTR_CUDA_API_VERSION
	.align		4
        /*0000*/ 	.byte	0x04, 0x37
        /*0002*/ 	.short	(.L_1635 - .L_1634)
.L_1634:
        /*0004*/ 	.word	0x00000082


	//----- nvinfo : EIATTR_KPARAM_INFO
	.align		4
.L_1635:
        /*0008*/ 	.byte	0x04, 0x17
        /*000a*/ 	.short	(.L_1637 - .L_1636)
.L_1636:
        /*000c*/ 	.word	0x00000000
        /*0010*/ 	.short	0x0000
        /*0012*/ 	.short	0x0000
        /*0014*/ 	.byte	0x00, 0xf5, 0x21, 0x00


	//----- nvinfo : EIATTR_SPARSE_MMA_MASK
	.align		4
.L_1637:
        /*0018*/ 	.byte	0x03, 0x50
        /*001a*/ 	.short	0x0000


	//----- nvinfo : EIATTR_MAXREG_COUNT
	.align		4
        /*001c*/ 	.byte	0x03, 0x1b
        /*001e*/ 	.short	0x00ff


	//----- nvinfo : EIATTR_MERCURY_ISA_VERSION
	.align		4
        /*0020*/ 	.byte	0x03, 0x5f
        /*0022*/ 	.short	0x0101


	//----- nvinfo : EIATTR_VRC_CTA_INIT_COUNT
	.align		4
        /*0024*/ 	.byte	0x02, 0x4a
	.zero		1
	.zero		1


	//----- nvinfo : EIATTR_EXIT_INSTR_OFFSETS
	.align		4
        /*0028*/ 	.byte	0x04, 0x1c
        /*002a*/ 	.short	(.L_1639 - .L_1638)


	//   ....[0]....
.L_1638:
        /*002c*/ 	.word	0x00000110


	//----- nvinfo : EIATTR_CRS_STACK_SIZE
	.align		4
.L_1639:
        /*0030*/ 	.byte	0x04, 0x1e
        /*0032*/ 	.short	(.L_1641 - .L_1640)
.L_1640:
        /*0034*/ 	.word	0x00000000


	//----- nvinfo : EIATTR_CBANK_PARAM_SIZE
	.align		4
.L_1641:
        /*0038*/ 	.byte	0x03, 0x19
        /*003a*/ 	.short	0x0008


	//----- nvinfo : EIATTR_PARAM_CBANK
	.align		4
        /*003c*/ 	.byte	0x04, 0x0a
        /*003e*/ 	.short	(.L_1643 - .L_1642)
	.align		4
.L_1642:
        /*0040*/ 	.word	index@(.nv.constant0._Z17sqrt_float_kernelPf)
        /*0044*/ 	.short	0x0380
        /*0046*/ 	.short	0x0008


	//----- nvinfo : EIATTR_SW_WAR
	.align		4
.L_1643:
        /*0048*/ 	.byte	0x04, 0x36
        /*004a*/ 	.short	(.L_1645 - .L_1644)
.L_1644:
        /*004c*/ 	.word	0x00000008
.L_1645:


//--------------------- .nv.info._Z20weight_divide_kernelP6float2S0_S0_ --------------------------
	.section	.nv.info._Z20weight_divide_kernelP6float2S0_S0_,"",@"SHT_CUDA_INFO"
	.sectionflags	@""
	.align	4


	//----- nvinfo : EIATTR_CUDA_API_VERSION
	.align		4
        /*0000*/ 	.byte	0x04, 0x37
        /*0002*/ 	.short	(.L_1647 - .L_1646)
.L_1646:
        /*0004*/ 	.word	0x00000082


	//----- nvinfo : EIATTR_KPARAM_INFO
	.align		4
.L_1647:
        /*0008*/ 	.byte	0x04, 0x17
        /*000a*/ 	.short	(.L_1649 - .L_1648)
.L_1648:
        /*000c*/ 	.word	0x00000000
        /*0010*/ 	.short	0x0002
        /*0012*/ 	.short	0x0010
        /*0014*/ 	.byte	0x00, 0xf5, 0x21, 0x00


	//----- nvinfo : EIATTR_KPARAM_INFO
	.align		4
.L_1649:
        /*0018*/ 	.byte	0x04, 0x17
        /*001a*/ 	.short	(.L_1651 - .L_1650)
.L_1650:
        /*001c*/ 	.word	0x00000000
        /*0020*/ 	.short	0x0001
        /*0022*/ 	.short	0x0008
        /*0024*/ 	.byte	0x00, 0xf5, 0x21, 0x00


	//----- nvinfo : EIATTR_KPARAM_INFO
	.align		4
.L_1651:
        /*0028*/ 	.byte	0x04, 0x17
        /*002a*/ 	.short	(.L_1653 - .L_1652)
.L_1652:
        /*002c*/ 	.word	0x00000000
        /*0030*/ 	.short	0x0000
        /*0032*/ 	.short	0x0000
        /*0034*/ 	.byte	0x00, 0xf5, 0x21, 0x00


	//----- nvinfo : EIATTR_SPARSE_MMA_MASK
	.align		4
.L_1653:
        /*0038*/ 	.byte	0x03, 0x50
        /*003a*/ 	.short	0x0000


	//----- nvinfo : EIATTR_MAXREG_COUNT
	.align		4
        /*003c*/ 	.byte	0x03, 0x1b
        /*003e*/ 	.short	0x00ff


	//----- nvinfo : EIATTR_MERCURY_ISA_VERSION
	.align		4
        /*0040*/ 	.byte	0x03, 0x5f
        /*0042*/ 	.short	0x0101


	//----- nvinfo : EIATTR_VRC_CTA_INIT_COUNT
	.align		4
        /*0044*/ 	.byte	0x02, 0x4a
	.zero		1
	.zero		1


	//----- nvinfo : EIATTR_EXIT_INSTR_OFFSETS
	.align		4
        /*0048*/ 	.byte	0x04, 0x1c
        /*004a*/ 	.short	(.L_1655 - .L_1654)


	//   ....[0]....
.L_1654:
        /*004c*/ 	.word	0x000002b0


	//----- nvinfo : EIATTR_CRS_STACK_SIZE
	.align		4
.L_1655:
        /*0050*/ 	.byte	0x04, 0x1e
        /*0052*/ 	.short	(.L_1657 - .L_1656)
.L_1656:
        /*0054*/ 	.word	0x00000000


	//----- nvinfo : EIATTR_CBANK_PARAM_SIZE
	.align		4
.L_1657:
        /*0058*/ 	.byte	0x03, 0x19
        /*005a*/ 	.short	0x0018


	//----- nvinfo : EIATTR_PARAM_CBANK
	.align		4
        /*005c*/ 	.byte	0x04, 0x0a
        /*005e*/ 	.short	(.L_1659 - .L_1658)
	.align		4
.L_1658:
        /*0060*/ 	.word	index@(.nv.constant0._Z20weight_divide_kernelP6float2S0_S0_)
        /*0064*/ 	.short	0x0380
        /*0066*/ 	.short	0x0018


	//----- nvinfo : EIATTR_SW_WAR
	.align		4
.L_1659:
        /*0068*/ 	.byte	0x04, 0x36
        /*006a*/ 	.short	(.L_1661 - .L_1660)
.L_1660:
        /*006c*/ 	.word	0x00000008
.L_1661:


//--------------------- .nv.info._Z22weight_subtract_kernelP6float2S0_S0_ --------------------------
	.section	.nv.info._Z22weight_subtract_kernelP6float2S0_S0_,"",@"SHT_CUDA_INFO"
	.sectionflags	@""
	.align	4


	//----- nvinfo : EIATTR_CUDA_API_VERSION
	.align		4
        /*0000*/ 	.byte	0x04, 0x37
        /*0002*/ 	.short	(.L_1663 - .L_1662)
.L_1662:
        /*0004*/ 	.word	0x00000082


	//----- nvinfo : EIATTR_KPARAM_INFO
	.align		4
.L_1663:
        /*0008*/ 	.byte	0x04, 0x17
        /*000a*/ 	.short	(.L_1665 - .L_1664)
.L_1664:
        /*000c*/ 	.word	0x00000000
        /*0010*/ 	.short	0x0002
        /*0012*/ 	.short	0x0010
        /*0014*/ 	.byte	0x00, 0xf5, 0x21, 0x00


	//----- nvinfo : EIATTR_KPARAM_INFO
	.align		4
.L_1665:
        /*0018*/ 	.byte	0x04, 0x17
        /*001a*/ 	.short	(.L_1667 - .L_1666)
.L_1666:
        /*001c*/ 	.word	0x00000000
        /*0020*/ 	.short	0x0001
        /*0022*/ 	.short	0x0008
        /*0024*/ 	.byte	0x00, 0xf5, 0x21, 0x00


	//----- nvinfo : EIATTR_KPARAM_INFO
	.align		4
.L_1667:
        /*0028*/ 	.byte	0x04, 0x17
        /*002a*/ 	.short	(.L_1669 - .L_1668)
.L_1668:
        /*002c*/ 	.word	0x00000000
        /*0030*/ 	.short	0x0000
        /*0032*/ 	.short	0x0000
        /*0034*/ 	.byte	0x00, 0xf5, 0x21, 0x00


	//----- nvinfo : EIATTR_SPARSE_MMA_MASK
	.align		4
.L_1669:
        /*0038*/ 	.byte	0x03, 0x50
        /*003a*/ 	.short	0x0000


	//----- nvinfo : EIATTR_MAXREG_COUNT
	.align		4
        /*003c*/ 	.byte	0x03, 0x1b
        /*003e*/ 	.short	0x00ff


	//----- nvinfo : EIATTR_MERCURY_ISA_VERSION
	.align		4
        /*0040*/ 	.byte	0x03, 0x5f
        /*0042*/ 	.short	0x0101


	//----- nvinfo : EIATTR_VRC_CTA_INIT_COUNT
	.align		4
        /*0044*/ 	.byte	0x02, 0x4a
	.zero		1
	.zero		1


	//----- nvinfo : EIATTR_EXIT_INSTR_OFFSETS
	.align		4
        /*0048*/ 	.byte	0x04, 0x1c
        /*004a*/ 	.short	(.L_1671 - .L_1670)


	//   ....[0]....
.L_1670:
        /*004c*/ 	.word	0x00000150


	//----- nvinfo : EIATTR_CBANK_PARAM_SIZE
	.align		4
.L_1671:
        /*0050*/ 	.byte	0x03, 0x19
        /*0052*/ 	.short	0x0018


	//----- nvinfo : EIATTR_PARAM_CBANK
	.align		4
        /*0054*/ 	.byte	0x04, 0x0a
        /*0056*/ 	.short	(.L_1673 - .L_1672)
	.align		4
.L_1672:
        /*0058*/ 	.word	index@(.nv.constant0._Z22weight_subtract_kernelP6float2S0_S0_)
        /*005c*/ 	.short	0x0380
        /*005e*/ 	.short	0x0018


	//----- nvinfo : EIATTR_SW_WAR
	.align		4
.L_1673:
        /*0060*/ 	.byte	0x04, 0x36
        /*0062*/ 	.short	(.L_1675 - .L_1674)
.L_1674:
        /*0064*/ 	.word	0x00000008
.L_1675:


//--------------------- .nv.info._Z20Jtotal_resize_kernelP6float2jS0_ --------------------------
	.section	.nv.info._Z20Jtotal_resize_kernelP6float2jS0_,"",@"SHT_CUDA_INFO"
	.sectionflags	@""
	.align	4


	//----- nvinfo : EIATTR_CUDA_API_VERSION
	.align		4
        /*0000*/ 	.byte	0x04, 0x37
        /*0002*/ 	.short	(.L_1677 - .L_1676)
.L_1676:
        /*0004*/ 	.word	0x00000082


	//----- nvinfo : EIATTR_KPARAM_INFO
	.align		4
.L_1677:
        /*0008*/ 	.byte	0x04, 0x17
        /*000a*/ 	.short	(.L_1679 - .L_1678)
.L_1678:
        /*000c*/ 	.word	0x00000000
        /*0010*/ 	.short	0x0002
        /*0012*/ 	.short	0x0010
        /*0014*/ 	.byte	0x00, 0xf5, 0x21, 0x00


	//----- nvinfo : EIATTR_KPARAM_INFO
	.align		4
.L_1679:
        /*0018*/ 	.byte	0x04, 0x17
        /*001a*/ 	.short	(.L_1681 - .L_1680)
.L_1680:
        /*001c*/ 	.word	0x00000000
        /*0020*/ 	.short	0x0001
        /*0022*/ 	.short	0x0008
        /*0024*/ 	.byte	0x00, 0xf0, 0x11, 0x00


	//----- nvinfo : EIATTR_KPARAM_INFO
	.align		4
.L_1681:
        /*0028*/ 	.byte	0x04, 0x17
        /*002a*/ 	.short	(.L_1683 - .L_1682)
.L_1682:
        /*002c*/ 	.word	0x00000000
        /*0030*/ 	.short	0x0000
        /*0032*/ 	.short	0x0000
        /*0034*/ 	.byte	0x00, 0xf5, 0x21, 0x00


	//----- nvinfo : EIATTR_SPARSE_MMA_MASK
	.align		4
.L_1683:
        /*0038*/ 	.byte	0x03, 0x50
        /*003a*/ 	.short	0x0000


	//----- nvinfo : EIATTR_MAXREG_COUNT
	.align		4
        /*003c*/ 	.byte	0x03, 0x1b
        /*003e*/ 	.short	0x00ff


	//----- nvinfo : EIATTR_MERCURY_ISA_VERSION
	.align		4
        /*0040*/ 	.byte	0x03, 0x5f
        /*0042*/ 	.short	0x0101


	//----- nvinfo : EIATTR_VRC_CTA_INIT_COUNT
	.align		4
        /*0044*/ 	.byte	0x02, 0x4a
	.zero		1
	.zero		1


	//----- nvinfo : EIATTR_EXIT_INSTR_OFFSETS
	.align		4
        /*0048*/ 	.byte	0x04, 0x1c
        /*004a*/ 	.short	(.L_1685 - .L_1684)


	//   ....[0]....
.L_1684:
        /*004c*/ 	.word	0x00000110


	//   ....[1]....
        /*0050*/ 	.word	0x000001b0


	//   ....[2]....
        /*0054*/ 	.word	0x000001f0


	//----- nvinfo : EIATTR_CBANK_PARAM_SIZE
	.align		4
.L_1685:
        /*0058*/ 	.byte	0x03, 0x19
        /*005a*/ 	.short	0x0018


	//----- nvinfo : EIATTR_PARAM_CBANK
	.align		4
        /*005c*/ 	.byte	0x04, 0x0a
        /*005e*/ 	.short	(.L_1687 - .L_1686)
	.align		4
.L_1686:
        /*0060*/ 	.word	index@(.nv.constant0._Z20Jtotal_resize_kernelP6float2jS0_)
        /*0064*/ 	.short	0x0380
        /*0066*/ 	.short	0x0018


	//----- nvinfo : EIATTR_SW_WAR
	.align		4
.L_1687:
        /*0068*/ 	.byte	0x04, 0x36
        /*006a*/ 	.short	(.L_1689 - .L_1688)
.L_1688:
        /*006c*/ 	.word	0x00000008
.L_1689:


//--------------------- .nv.info._Z13resize_kernelP6float2jjjS0_ --------------------------
	.section	.nv.info._Z13resize_kernelP6float2jjjS0_,"",@"SHT_CUDA_INFO"
	.sectionflags	@""
	.align	4


	//----- nvinfo : EIATTR_CUDA_API_VERSION
	.align		4
        /*0000*/ 	.byte	0x04, 0x37
        /*0002*/ 	.short	(.L_1691 - .L_1690)
.L_1690:
        /*0004*/ 	.word	0x00000082


	//----- nvinfo : EIATTR_KPARAM_INFO
	.align		4
.L_1691:
        /*0008*/ 	.byte	0x04, 0x17
        /*000a*/ 	.short	(.L_1693 - .L_1692)
.L_1692:
        /*000c*/ 	.word	0x00000000
        /*0010*/ 	.short	0x0004
        /*0012*/ 	.short	0x0018
        /*0014*/ 	.byte	0x00, 0xf5, 0x21, 0x00


	//----- nvinfo : EIATTR_KPARAM_INFO
	.align		4
.L_1693:
        /*0018*/ 	.byte	0x04, 0x17
        /*001a*/ 	.short	(.L_1695 - .L_1694)
.L_1694:
        /*001c*/ 	.word	0x00000000
        /*0020*/ 	.short	0x0003
        /*0022*/ 	.short	0x0010
        /*0024*/ 	.byte	0x00, 0xf0, 0x11, 0x00


	//----- nvinfo : EIATTR_KPARAM_INFO
	.align		4
.L_1695:
        /*0028*/ 	.byte	0x04, 0x17
        /*002a*/ 	.short	(.L_1697 - .L_1696)
.L_1696:
        /*002c*/ 	.word	0x00000000
        /*0030*/ 	.short	0x0002
        /*0032*/ 	.short	0x000c
        /*0034*/ 	.byte	0x00, 0xf0, 0x11, 0x00


	//----- nvinfo : EIATTR_KPARAM_INFO
	.align		4
.L_1697:
        /*0038*/ 	.byte	0x04, 0x17
        /*003a*/ 	.short	(.L_1699 - .L_1698)
.L_1698:
        /*003c*/ 	.word	0x00000000
        /*0040*/ 	.short	0x0001
        /*0042*/ 	.short	0x0008
        /*0044*/ 	.byte	0x00, 0xf0, 0x11, 0x00


	//----- nvinfo : EIATTR_KPARAM_INFO
	.align		4
.L_1699:
        /*0048*/ 	.byte	0x04, 0x17
        /*004a*/ 	.short	(.L_1701 - .L_1700)
.L_1700:
        /*004c*/ 	.word	0x00000000
        /*0050*/ 	.short	0x0000
        /*0052*/ 	.short	0x0000
        /*0054*/ 	.byte	0x00, 0xf5, 0x21, 0x00


	//----- nvinfo : EIATTR_SPARSE_MMA_MASK
	.align		4
.L_1701:
        /*0058*/ 	.byte	0x03, 0x50
        /*005a*/ 	.short	0x0000


	//----- nvinfo : EIATTR_MAXREG_COUNT
	.align		4
        /*005c*/ 	.byte	0x03, 0x1b
        /*005e*/ 	.short	0x00ff


	//----- nvinfo : EIATTR_MERCURY_ISA_VERSION
	.align		4
        /*0060*/ 	.byte	0x03, 0x5f
        /*0062*/ 	.short	0x0101


	//----- nvinfo : EIATTR_VRC_CTA_INIT_COUNT
	.align		4
        /*0064*/ 	.byte	0x02, 0x4a
	.zero		1
	.zero		1


	//----- nvinfo : EIATTR_EXIT_INSTR_OFFSETS
	.align		4
        /*0068*/ 	.byte	0x04, 0x1c
        /*006a*/ 	.short	(.L_1703 - .L_1702)


	//   ....[0]....
.L_1702:
        /*006c*/ 	.word	0x00000170


	//----- nvinfo : EIATTR_CBANK_PARAM_SIZE
	.align		4
.L_1703:
        /*0070*/ 	.byte	0x03, 0x19
        /*0072*/ 	.short	0x0020


	//----- nvinfo : EIATTR_PARAM_CBANK
	.align		4
        /*0074*/ 	.byte	0x04, 0x0a
        /*0076*/ 	.short	(.L_1705 - .L_1704)
	.align		4
.L_1704:
        /*0078*/ 	.word	index@(.nv.constant0._Z13resize_kernelP6float2jjjS0_)
        /*007c*/ 	.short	0x0380
        /*007e*/ 	.short	0x0020


	//----- nvinfo : EIATTR_SW_WAR
	.align		4
.L_1705:
        /*0080*/ 	.byte	0x04, 0x36
        /*0082*/ 	.short	(.L_1707 - .L_1706)
.L_1706:
        /*0084*/ 	.word	0x00000008
.L_1707:


//--------------------- .nv.info._Z26inner_product_float_kernelP6float2S0_S0_ --------------------------
	.section	.nv.info._Z26inner_product_float_kernelP6float2S0_S0_,"",@"SHT_CUDA_INFO"
	.sectionflags	@""
	.align	4


	//----- nvinfo : EIATTR_CUDA_API_VERSION
	.align		4
        /*0000*/ 	.byte	0x04, 0x37
        /*0002*/ 	.short	(.L_1709 - .L_1708)
.L_1708:
        /*0004*/ 	.word	0x00000082


	//----- nvinfo : EIATTR_KPARAM_INFO
	.align		4
.L_1709:
        /*0008*/ 	.byte	0x04, 0x17
        /*000a*/ 	.short	(.L_1711 - .L_1710)
.L_1710:
        /*000c*/ 	.word	0x00000000
        /*0010*/ 	.short	0x0002
        /*0012*/ 	.short	0x0010
        /*0014*/ 	.byte	0x00, 0xf5, 0x21, 0x00


	//----- nvinfo : EIATTR_KPARAM_INFO
	.align		4
.L_1711:
        /*0018*/ 	.byte	0x04, 0x17
        /*001a*/ 	.short	(.L_1713 - .L_1712)
.L_1712:
        /*001c*/ 	.word	0x00000000
        /*0020*/ 	.short	0x0001
        /*0022*/ 	.short	0x0008
        /*0024*/ 	.byte	0x00, 0xf5, 0x21, 0x00


	//----- nvinfo : EIATTR_KPARAM_INFO
	.align		4
.L_1713:
        /*0028*/ 	.byte	0x04, 0x17
        /*002a*/ 	.short	(.L_1715 - .L_1714)
.L_1714:
        /*002c*/ 	.word	0x00000000
        /*0030*/ 	.short	0x0000
        /*0032*/ 	.short	0x0000
        /*0034*/ 	.byte	0x00, 0xf5, 0x21, 0x00


	//----- nvinfo : EIATTR_SPARSE_MMA_MASK
	.align		4
.L_1715:
        /*0038*/ 	.byte	0x03, 0x50
        /*003a*/ 	.short	0x0000


	//----- nvinfo : EIATTR_MAXREG_COUNT
	.align		4
        /*003c*/ 	.byte	0x03, 0x1b
        /*003e*/ 	.short	0x00ff


	//----- nvinfo : EIATTR_NUM_BARRIERS
	.align		4
        /*0040*/ 	.byte	0x02, 0x4c
        /*0042*/ 	.byte	0x01
	.zero		1


	//----- nvinfo : EIATTR_MERCURY_ISA_VERSION
	.align		4
        /*0044*/ 	.byte	0x03, 0x5f
        /*0046*/ 	.short	0x0101


	//----- nvinfo : EIATTR_VRC_CTA_INIT_COUNT
	.align		4
        /*0048*/ 	.byte	0x02, 0x4a
	.zero		1
	.zero		1


	//----- nvinfo : EIATTR_EXIT_INSTR_OFFSETS
	.align		4
        /*004c*/ 	.byte	0x04, 0x1c
        /*004e*/ 	.short	(.L_1717 - .L_1716)


	//   ....[0]....
.L_1716:
        /*0050*/ 	.word	0x00000340


	//   ....[1]....
        /*0054*/ 	.word	0x00000410


	//----- nvinfo : EIATTR_CRS_STACK_SIZE
	.align		4
.L_1717:
        /*0058*/ 	.byte	0x04, 0x1e
        /*005a*/ 	.short	(.L_1719 - .L_1718)
.L_1718:
        /*005c*/ 	.word	0x00000000


	//----- nvinfo : EIATTR_CBANK_PARAM_SIZE
	.align		4
.L_1719:
        /*0060*/ 	.byte	0x03, 0x19
        /*0062*/ 	.short	0x0018


	//----- nvinfo : EIATTR_PARAM_CBANK
	.align		4
        /*0064*/ 	.byte	0x04, 0x0a
        /*0066*/ 	.short	(.L_1721 - .L_1720)
	.align		4
.L_1720:
        /*0068*/ 	.word	index@(.nv.constant0._Z26inner_product_float_kernelP6float2S0_S0_)
        /*006c*/ 	.short	0x0380
        /*006e*/ 	.short	0x0018


	//----- nvinfo : EIATTR_SW_WAR
	.align		4
.L_1721:
        /*0070*/ 	.byte	0x04, 0x36
        /*0072*/ 	.short	(.L_1723 - .L_1722)
.L_1722:
        /*0074*/ 	.word	0x00000008
.L_1723:


//--------------------- .nv.info._Z35extend_by_zeros_for_gradient_kernelP6float2S0_ --------------------------
	.section	.nv.info._Z35extend_by_zeros_for_gradient_kernelP6float2S0_,"",@"SHT_CUDA_INFO"
	.sectionflags	@""
	.align	4


	//----- nvinfo : EIATTR_CUDA_API_VERSION
	.align		4
        /*0000*/ 	.byte	0x04, 0x37
        /*0002*/ 	.short	(.L_1725 - .L_1724)
.L_1724:
        /*0004*/ 	.word	0x00000082


	//----- nvinfo : EIATTR_KPARAM_INFO
	.align		4
.L_1725:
        /*0008*/ 	.byte	0x04, 0x17
        /*000a*/ 	.short	(.L_1727 - .L_1726)
.L_1726:
        /*000c*/ 	.word	0x00000000
        /*0010*/ 	.short	0x0001
        /*0012*/ 	.short	0x0008
        /*0014*/ 	.byte	0x00, 0xf5, 0x21, 0x00


	//----- nvinfo : EIATTR_KPARAM_INFO
	.align		4
.L_1727:
        /*0018*/ 	.byte	0x04, 0x17
        /*001a*/ 	.short	(.L_1729 - .L_1728)
.L_1728:
        /*001c*/ 	.word	0x00000000
        /*0020*/ 	.short	0x0000
        /*0022*/ 	.short	0x0000
        /*0024*/ 	.byte	0x00, 0xf5, 0x21, 0x00


	//----- nvinfo : EIATTR_SPARSE_MMA_MASK
	.align		4
.L_1729:
        /*0028*/ 	.byte	0x03, 0x50
        /*002a*/ 	.short	0x0000


	//----- nvinfo : EIATTR_MAXREG_COUNT
	.align		4
        /*002c*/ 	.byte	0x03, 0x1b
        /*002e*/ 	.short	0x00ff


	//----- nvinfo : EIATTR_MERCURY_ISA_VERSION
	.align		4
        /*0030*/ 	.byte	0x03, 0x5f
        /*0032*/ 	.short	0x0101


	//----- nvinfo : EIATTR_VRC_CTA_INIT_COUNT
	.align		4
        /*0034*/ 	.byte	0x02, 0x4a
	.zero		1
	.zero		1


	//----- nvinfo : EIATTR_EXIT_INSTR_OFFSETS
	.align		4
        /*0038*/ 	.byte	0x04, 0x1c
        /*003a*/ 	.short	(.L_1731 - .L_1730)


	//   ....[0]....
.L_1730:
        /*003c*/ 	.word	0x00000090


	//   ....[1]....
        /*0040*/ 	.word	0x00000170


	//----- nvinfo : EIATTR_CBANK_PARAM_SIZE
	.align		4
.L_1731:
        /*0044*/ 	.byte	0x03, 0x19
        /*0046*/ 	.short	0x0010


	//----- nvinfo : EIATTR_PARAM_CBANK
	.align		4
        /*0048*/ 	.byte	0x04, 0x0a
        /*004a*/ 	.short	(.L_1733 - .L_1732)
	.align		4
.L_1732:
        /*004c*/ 	.word	index@(.nv.constant0._Z35extend_by_zeros_for_gradient_kernelP6float2S0_)
        /*0050*/ 	.short	0x0380
        /*0052*/ 	.short	0x0010


	//----- nvinfo : EIATTR_SW_WAR
	.align		4
.L_1733:
        /*0054*/ 	.byte	0x04, 0x36
        /*0056*/ 	.short	(.L_1735 - .L_1734)
.L_1734:
        /*0058*/ 	.word	0x00000008
.L_1735:


//--------------------- .nv.info._Z22extend_by_zeros_kernelPbP6float2S1_ --------------------------
	.section	.nv.info._Z22extend_by_zeros_kernelPbP6float2S1_,"",@"SHT_CUDA_INFO"
	.sectionflags	@""
	.align	4


	//----- nvinfo : EIATTR_CUDA_API_VERSION
	.align		4
        /*0000*/ 	.byte	0x04, 0x37
        /*0002*/ 	.short	(.L_1737 - .L_1736)
.L_1736:
        /*0004*/ 	.word	0x00000082


	//----- nvinfo : EIATTR_KPARAM_INFO
	.align		4
.L_1737:
        /*0008*/ 	.byte	0x04, 0x17
        /*000a*/ 	.short	(.L_1739 - .L_1738)
.L_1738:
        /*000c*/ 	.word	0x00000000
        /*0010*/ 	.short	0x0002
        /*0012*/ 	.short	0x0010
        /*0014*/ 	.byte	0x00, 0xf5, 0x21, 0x00


	//----- nvinfo : EIATTR_KPARAM_INFO
	.align		4
.L_1739:
        /*0018*/ 	.byte	0x04, 0x17
        /*001a*/ 	.short	(.L_1741 - .L_1740)
.L_1740:
        /*001c*/ 	.word	0x00000000
        /*0020*/ 	.short	0x0001
        /*0022*/ 	.short	0x0008
        /*0024*/ 	.byte	0x00, 0xf5, 0x21, 0x00


	//----- nvinfo : EIATTR_KPARAM_INFO
	.align		4
.L_1741:
        /*0028*/ 	.byte	0x04, 0x17
        /*002a*/ 	.short	(.L_1743 - .L_1742)
.L_1742:
        /*002c*/ 	.word	0x00000000
        /*0030*/ 	.short	0x0000
        /*0032*/ 	.short	0x0000
        /*0034*/ 	.byte	0x00, 0xf5, 0x21, 0x00


	//----- nvinfo : EIATTR_SPARSE_MMA_MASK
	.align		4
.L_1743:
        /*0038*/ 	.byte	0x03, 0x50
        /*003a*/ 	.short	0x0000


	//----- nvinfo : EIATTR_MAXREG_COUNT
	.align		4
        /*003c*/ 	.byte	0x03, 0x1b
        /*003e*/ 	.short	0x00ff


	//----- nvinfo : EIATTR_MERCURY_ISA_VERSION
	.align		4
        /*0040*/ 	.byte	0x03, 0x5f
        /*0042*/ 	.short	0x0101


	//----- nvinfo : EIATTR_VRC_CTA_INIT_COUNT
	.align		4
        /*0044*/ 	.byte	0x02, 0x4a
	.zero		1
	.zero		1


	//----- nvinfo : EIATTR_EXIT_INSTR_OFFSETS
	.align		4
        /*0048*/ 	.byte	0x04, 0x1c
        /*004a*/ 	.short	(.L_1745 - .L_1744)


	//   ....[0]....
.L_1744:
        /*004c*/ 	.word	0x00000090


	//   ....[1]....
        /*0050*/ 	.word	0x00000200


	//----- nvinfo : EIATTR_CRS_STACK_SIZE
	.align		4
.L_1745:
        /*0054*/ 	.byte	0x04, 0x1e
        /*0056*/ 	.short	(.L_1747 - .L_1746)
.L_1746:
        /*0058*/ 	.word	0x00000000


	//----- nvinfo : EIATTR_CBANK_PARAM_SIZE
	.align		4
.L_1747:
        /*005c*/ 	.byte	0x03, 0x19
        /*005e*/ 	.short	0x0018


	//----- nvinfo : EIATTR_PARAM_CBANK
	.align		4
        /*0060*/ 	.byte	0x04, 0x0a
        /*0062*/ 	.short	(.L_1749 - .L_1748)
	.align		4
.L_1748:
        /*0064*/ 	.word	index@(.nv.constant0._Z22extend_by_zeros_kernelPbP6float2S1_)
        /*0068*/ 	.short	0x0380
        /*006a*/ 	.short	0x0018


	//----- nvinfo : EIATTR_SW_WAR
	.align		4
.L_1749:
        /*006c*/ 	.byte	0x04, 0x36
        /*006e*/ 	.short	(.L_1751 - .L_1750)
.L_1750:
        /*0070*/ 	.word	0x00000008
.L_1751:


//--------------------- .nv.info._Z29residual_normalization_kernelP6float2PfS0_ --------------------------
	.section	.nv.info._Z29residual_normalization_kernelP6float2PfS0_,"",@"SHT_CUDA_INFO"
	.sectionflags	@""
	.align	4


	//----- nvinfo : EIATTR_CUDA_API_VERSION
	.align		4
        /*0000*/ 	.byte	0x04, 0x37
        /*0002*/ 	.short	(.L_1753 - .L_1752)
.L_1752:
        /*0004*/ 	.word	0x00000082


	//----- nvinfo : EIATTR_KPARAM_INFO
	.align		4
.L_1753:
        /*0008*/ 	.byte	0x04, 0x17
        /*000a*/ 	.short	(.L_1755 - .L_1754)
.L_1754:
        /*000c*/ 	.word	0x00000000
        /*0010*/ 	.short	0x0002
        /*0012*/ 	.short	0x0010
        /*0014*/ 	.byte	0x00, 0xf5, 0x21, 0x00


	//----- nvinfo : EIATTR_KPARAM_INFO
	.align		4
.L_1755:
        /*0018*/ 	.byte	0x04, 0x17
        /*001a*/ 	.short	(.L_1757 - .L_1756)
.L_1756:
        /*001c*/ 	.word	0x00000000
        /*0020*/ 	.short	0x0001
        /*0022*/ 	.short	0x0008
        /*0024*/ 	.byte	0x00, 0xf5, 0x21, 0x00


	//----- nvinfo : EIATTR_KPARAM_INFO
	.align		4
.L_1757:
        /*0028*/ 	.byte	0x04, 0x17
        /*002a*/ 	.short	(.L_1759 - .L_1758)
.L_1758:
        /*002c*/ 	.word	0x00000000
        /*0030*/ 	.short	0x0000
        /*0032*/ 	.short	0x0000
        /*0034*/ 	.byte	0x00, 0xf5, 0x21, 0x00


	//----- nvinfo : EIATTR_SPARSE_MMA_MASK
	.align		4
.L_1759:
        /*0038*/ 	.byte	0x03, 0x50
        /*003a*/ 	.short	0x0000


	//----- nvinfo : EIATTR_MAXREG_COUNT
	.align		4
        /*003c*/ 	.byte	0x03, 0x1b
        /*003e*/ 	.short	0x00ff


	//----- nvinfo : EIATTR_MERCURY_ISA_VERSION
	.align		4
        /*0040*/ 	.byte	0x03, 0x5f
        /*0042*/ 	.short	0x0101


	//----- nvinfo : EIATTR_VRC_CTA_INIT_COUNT
	.align		4
        /*0044*/ 	.byte	0x02, 0x4a
	.zero		1
	.zero		1


	//----- nvinfo : EIATTR_EXIT_INSTR_OFFSETS
	.align		4
        /*0048*/ 	.byte	0x04, 0x1c
        /*004a*/ 	.short	(.L_1761 - .L_1760)


	//   ....[0]....
.L_1760:
        /*004c*/ 	.word	0x000002b0


	//----- nvinfo : EIATTR_CRS_STACK_SIZE
	.align		4
.L_1761:
        /*0050*/ 	.byte	0x04, 0x1e
        /*0052*/ 	.short	(.L_1763 - .L_1762)
.L_1762:
        /*0054*/ 	.word	0x00000000


	//----- nvinfo : EIATTR_CBANK_PARAM_SIZE
	.align		4
.L_1763:
        /*0058*/ 	.byte	0x03, 0x19
        /*005a*/ 	.short	0x0018


	//----- nvinfo : EIATTR_PARAM_CBANK
	.align		4
        /*005c*/ 	.byte	0x04, 0x0a
        /*005e*/ 	.short	(.L_1765 - .L_1764)
	.align		4
.L_1764:
        /*0060*/ 	.word	index@(.nv.constant0._Z29residual_normalization_kernelP6float2PfS0_)
        /*0064*/ 	.short	0x0380
        /*0066*/ 	.short	0x0018


	//----- nvinfo : EIATTR_SW_WAR
	.align		4
.L_1765:
        /*0068*/ 	.byte	0x04, 0x36
        /*006a*/ 	.short	(.L_1767 - .L_1766)
.L_1766:
        /*006c*/ 	.word	0x00000008
.L_1767:


//--------------------- .nv.info._Z29sum_squares_reduce_w_b_kernelPfS_S_PjS_S_j --------------------------
	.section	.nv.info._Z29sum_squares_reduce_w_b_kernelPfS_S_PjS_S_j,"",@"SHT_CUDA_INFO"
	.sectionflags	@""
	.align	4


	//----- nvinfo : EIATTR_CUDA_API_VERSION
	.align		4
        /*0000*/ 	.byte	0x04, 0x37
        /*0002*/ 	.short	(.L_1769 - .L_1768)
.L_1768:
        /*0004*/ 	.word	0x00000082


	//----- nvinfo : EIATTR_KPARAM_INFO
	.align		4
.L_1769:
        /*0008*/ 	.byte	0x04, 0x17
        /*000a*/ 	.short	(.L_1771 - .L_1770)
.L_1770:
        /*000c*/ 	.word	0x00000000
        /*0010*/ 	.short	0x0006
        /*0012*/ 	.short	0x0030
        /*0014*/ 	.byte	0x00, 0xf0, 0x11, 0x00


	//----- nvinfo : EIATTR_KPARAM_INFO
	.align		4
.L_1771:
        /*0018*/ 	.byte	0x04, 0x17
        /*001a*/ 	.short	(.L_1773 - .L_1772)
.L_1772:
        /*001c*/ 	.word	0x00000000
        /*0020*/ 	.short	0x0005
        /*0022*/ 	.short	0x0028
        /*0024*/ 	.byte	0x00, 0xf5, 0x21, 0x00


	//----- nvinfo : EIATTR_KPARAM_INFO
	.align		4
.L_1773:
        /*0028*/ 	.byte	0x04, 0x17
        /*002a*/ 	.short	(.L_1775 - .L_1774)
.L_1774:
        /*002c*/ 	.word	0x00000000
        /*0030*/ 	.short	0x0004
        /*0032*/ 	.short	0x0020
        /*0034*/ 	.byte	0x00, 0xf5, 0x21, 0x00


	//----- nvinfo : EIATTR_KPARAM_INFO
	.align		4
.L_1775:
        /*0038*/ 	.byte	0x04, 0x17
        /*003a*/ 	.short	(.L_1777 - .L_1776)
.L_1776:
        /*003c*/ 	.word	0x00000000
        /*0040*/ 	.short	0x0003
        /*0042*/ 	.short	0x0018
        /*0044*/ 	.byte	0x00, 0xf5, 0x21, 0x00


	//----- nvinfo : EIATTR_KPARAM_INFO
	.align		4
.L_1777:
        /*0048*/ 	.byte	0x04, 0x17
        /*004a*/ 	.short	(.L_1779 - .L_1778)
.L_1778:
        /*004c*/ 	.word	0x00000000
        /*0050*/ 	.short	0x0002
        /*0052*/ 	.short	0x0010
        /*0054*/ 	.byte	0x00, 0xf5, 0x21, 0x00


	//----- nvinfo : EIATTR_KPARAM_INFO
	.align		4
.L_1779:
        /*0058*/ 	.byte	0x04, 0x17
        /*005a*/ 	.short	(.L_1781 - .L_1780)
.L_1780:
        /*005c*/ 	.word	0x00000000
        /*0060*/ 	.short	0x0001
        /*0062*/ 	.short	0x0008
        /*0064*/ 	.byte	0x00, 0xf5, 0x21, 0x00


	//----- nvinfo : EIATTR_KPARAM_INFO
	.align		4
.L_1781:
        /*0068*/ 	.byte	0x04, 0x17
        /*006a*/ 	.short	(.L_1783 - .L_1782)
.L_1782:
        /*006c*/ 	.word	0x00000000
        /*0070*/ 	.short	0x0000
        /*0072*/ 	.short	0x0000
        /*0074*/ 	.byte	0x00, 0xf5, 0x21, 0x00


	//----- nvinfo : EIATTR_SPARSE_MMA_MASK
	.align		4
.L_1783:
        /*0078*/ 	.byte	0x03, 0x50
        /*007a*/ 	.short	0x0000


	//----- nvinfo : EIATTR_MAXREG_COUNT
	.align		4
        /*007c*/ 	.byte	0x03, 0x1b
        /*007e*/ 	.short	0x00ff


	//----- nvinfo : EIATTR_NUM_BARRIERS
	.align		4
        /*0080*/ 	.byte	0x02, 0x4c
        /*0082*/ 	.byte	0x01
	.zero		1


	//----- nvinfo : EIATTR_MERCURY_ISA_VERSION
	.align		4
        /*0084*/ 	.byte	0x03, 0x5f
        /*0086*/ 	.short	0x0101


	//----- nvinfo : EIATTR_VRC_CTA_INIT_COUNT
	.align		4
        /*0088*/ 	.byte	0x02, 0x4a
	.zero		1
	.zero		1


	//----- nvinfo : EIATTR_EXIT_INSTR_OFFSETS
	.align		4
        /*008c*/ 	.byte	0x04, 0x1c
        /*008e*/ 	.short	(.L_1785 - .L_1784)


	//   ....[0]....
.L_1784:
        /*0090*/ 	.word	0x00001780


	//   ....[1]....
        /*0094*/ 	.word	0x000018a0


	//----- nvinfo : EIATTR_CRS_STACK_SIZE
	.align		4
.L_1785:
        /*0098*/ 	.byte	0x04, 0x1e
        /*009a*/ 	.short	(.L_1787 - .L_1786)
.L_1786:
        /*009c*/ 	.word	0x00000000


	//----- nvinfo : EIATTR_CBANK_PARAM_SIZE
	.align		4
.L_1787:
        /*00a0*/ 	.byte	0x03, 0x19
        /*00a2*/ 	.short	0x0034


	//----- nvinfo : EIATTR_PARAM_CBANK
	.align		4
        /*00a4*/ 	.byte	0x04, 0x0a
        /*00a6*/ 	.short	(.L_1789 - .L_1788)
	.align		4
.L_1788:
        /*00a8*/ 	.word	index@(.nv.constant0._Z29sum_squares_reduce_w_b_kernelPfS_S_PjS_S_j)
        /*00ac*/ 	.short	0x0380
        /*00ae*/ 	.short	0x0034


	//----- nvinfo : EIATTR_SW_WAR
	.align		4
.L_1789:
        /*00b0*/ 	.byte	0x04, 0x36
        /*00b2*/ 	.short	(.L_1791 - .L_1790)
.L_1790:
        /*00b4*/ 	.word	0x00000008
.L_1791:


//--------------------- .nv.info._Z36sum_indicators_squared_reduce_kernelPfS_j --------------------------
	.section	.nv.info._Z36sum_indicators_squared_reduce_kernelPfS_j,"",@"SHT_CUDA_INFO"
	.sectionflags	@""
	.align	4


	//----- nvinfo : EIATTR_CUDA_API_VERSION
	.align		4
        /*0000*/ 	.byte	0x04, 0x37
        /*0002*/ 	.short	(.L_1793 - .L_1792)
.L_1792:
        /*0004*/ 	.word	0x00000082


	//----- nvinfo : EIATTR_KPARAM_INFO
	.align		4
.L_1793:
        /*0008*/ 	.byte	0x04, 0x17
        /*000a*/ 	.short	(.L_1795 - .L_1794)
.L_1794:
        /*000c*/ 	.word	0x00000000
        /*0010*/ 	.short	0x0002
        /*0012*/ 	.short	0x0010
        /*0014*/ 	.byte	0x00, 0xf0, 0x11, 0x00


	//----- nvinfo : EIATTR_KPARAM_INFO
	.align		4
.L_1795:
        /*0018*/ 	.byte	0x04, 0x17
        /*001a*/ 	.short	(.L_1797 - .L_1796)
.L_1796:
        /*001c*/ 	.word	0x00000000
        /*0020*/ 	.short	0x0001
        /*0022*/ 	.short	0x0008
        /*0024*/ 	.byte	0x00, 0xf5, 0x21, 0x00


	//----- nvinfo : EIATTR_KPARAM_INFO
	.align		4
.L_1797:
        /*0028*/ 	.byte	0x04, 0x17
        /*002a*/ 	.short	(.L_1799 - .L_1798)
.L_1798:
        /*002c*/ 	.word	0x00000000
        /*0030*/ 	.short	0x0000
        /*0032*/ 	.short	0x0000
        /*0034*/ 	.byte	0x00, 0xf5, 0x21, 0x00


	//----- nvinfo : EIATTR_SPARSE_MMA_MASK
	.align		4
.L_1799:
        /*0038*/ 	.byte	0x03, 0x50
        /*003a*/ 	.short	0x0000


	//----- nvinfo : EIATTR_MAXREG_COUNT
	.align		4
        /*003c*/ 	.byte	0x03, 0x1b
        /*003e*/ 	.short	0x00ff


	//----- nvinfo : EIATTR_NUM_BARRIERS
	.align		4
        /*0040*/ 	.byte	0x02, 0x4c
        /*0042*/ 	.byte	0x01
	.zero		1


	//----- nvinfo : EIATTR_MERCURY_ISA_VERSION
	.align		4
        /*0044*/ 	.byte	0x03, 0x5f
        /*0046*/ 	.short	0x0101


	//----- nvinfo : EIATTR_VRC_CTA_INIT_COUNT
	.align		4
        /*0048*/ 	.byte	0x02, 0x4a
	.zero		1
	.zero		1


	//----- nvinfo : EIATTR_EXIT_INSTR_OFFSETS
	.align		4
        /*004c*/ 	.byte	0x04, 0x1c
        /*004e*/ 	.short	(.L_1801 - .L_1800)


	//   ....[0]....
.L_1800:
        /*0050*/ 	.word	0x00000700


	//   ....[1]....
        /*0054*/ 	.word	0x00000770


	//----- nvinfo : EIATTR_CRS_STACK_SIZE
	.align		4
.L_1801:
        /*0058*/ 	.byte	0x04, 0x1e
        /*005a*/ 	.short	(.L_1803 - .L_1802)
.L_1802:
        /*005c*/ 	.word	0x00000000


	//----- nvinfo : EIATTR_CBANK_PARAM_SIZE
	.align		4
.L_1803:
        /*0060*/ 	.byte	0x03, 0x19
        /*0062*/ 	.short	0x0014


	//----- nvinfo : EIATTR_PARAM_CBANK
	.align		4
        /*0064*/ 	.byte	0x04, 0x0a
        /*0066*/ 	.short	(.L_1805 - .L_1804)
	.align		4
.L_1804:
        /*0068*/ 	.word	index@(.nv.constant0._Z36sum_indicators_squared_reduce_kernelPfS_j)
        /*006c*/ 	.short	0x0380
        /*006e*/ 	.short	0x0014


	//----- nvinfo : EIATTR_SW_WAR
	.align		4
.L_1805:
        /*0070*/ 	.byte	0x04, 0x36
        /*0072*/ 	.short	(.L_1807 - .L_1806)
.L_1806:
        /*0074*/ 	.word	0x00000008
.L_1807:


//--------------------- .nv.info._Z30sum_squares_reduce_real_kernelP6float2S0_ --------------------------
	.section	.nv.info._Z30sum_squares_reduce_real_kernelP6float2S0_,"",@"SHT_CUDA_INFO"
	.sectionflags	@""
	.align	4


	//----- nvinfo : EIATTR_CUDA_API_VERSION
	.align		4
        /*0000*/ 	.byte	0x04, 0x37
        /*0002*/ 	.short	(.L_1809 - .L_1808)
.L_1808:
        /*0004*/ 	.word	0x00000082


	//----- nvinfo : EIATTR_KPARAM_INFO
	.align		4
.L_1809:
        /*0008*/ 	.byte	0x04, 0x17
        /*000a*/ 	.short	(.L_1811 - .L_1810)
.L_1810:
        /*000c*/ 	.word	0x00000000
        /*0010*/ 	.short	0x0001
        /*0012*/ 	.short	0x0008
        /*0014*/ 	.byte	0x00, 0xf5, 0x21, 0x00


	//----- nvinfo : EIATTR_KPARAM_INFO
	.align		4
.L_1811:
        /*0018*/ 	.byte	0x04, 0x17
        /*001a*/ 	.short	(.L_1813 - .L_1812)
.L_1812:
        /*001c*/ 	.word	0x00000000
        /*0020*/ 	.short	0x0000
        /*0022*/ 	.short	0x0000
        /*0024*/ 	.byte	0x00, 0xf5, 0x21, 0x00


	//----- nvinfo : EIATTR_SPARSE_MMA_MASK
	.align		4
.L_1813:
        /*0028*/ 	.byte	0x03, 0x50
        /*002a*/ 	.short	0x0000


	//----- nvinfo : EIATTR_MAXREG_COUNT
	.align		4
        /*002c*/ 	.byte	0x03, 0x1b
        /*002e*/ 	.short	0x00ff


	//----- nvinfo : EIATTR_NUM_BARRIERS
	.align		4
        /*0030*/ 	.byte	0x02, 0x4c
        /*0032*/ 	.byte	0x01
	.zero		1


	//----- nvinfo : EIATTR_MERCURY_ISA_VERSION
	.align		4
        /*0034*/ 	.byte	0x03, 0x5f
        /*0036*/ 	.short	0x0101


	//----- nvinfo : EIATTR_VRC_CTA_INIT_COUNT
	.align		4
        /*0038*/ 	.byte	0x02, 0x4a
	.zero		1
	.zero		1


	//----- nvinfo : EIATTR_EXIT_INSTR_OFFSETS
	.align		4
        /*003c*/ 	.byte	0x04, 0x1c
        /*003e*/ 	.short	(.L_1815 - .L_1814)


	//   ....[0]....
.L_1814:
        /*0040*/ 	.word	0x00000b40


	//   ....[1]....
        /*0044*/ 	.word	0x00000bb0


	//----- nvinfo : EIATTR_CRS_STACK_SIZE
	.align		4
.L_1815:
        /*0048*/ 	.byte	0x04, 0x1e
        /*004a*/ 	.short	(.L_1817 - .L_1816)
.L_1816:
        /*004c*/ 	.word	0x00000000


	//----- nvinfo : EIATTR_CBANK_PARAM_SIZE
	.align		4
.L_1817:
        /*0050*/ 	.byte	0x03, 0x19
        /*0052*/ 	.short	0x0010


	//----- nvinfo : EIATTR_PARAM_CBANK
	.align		4
        /*0054*/ 	.byte	0x04, 0x0a
        /*0056*/ 	.short	(.L_1819 - .L_1818)
	.align		4
.L_1818:
        /*0058*/ 	.word	index@(.nv.constant0._Z30sum_squares_reduce_real_kernelP6float2S0_)
        /*005c*/ 	.short	0x0380
        /*005e*/ 	.short	0x0010


	//----- nvinfo : EIATTR_SW_WAR
	.align		4
.L_1819:
        /*0060*/ 	.byte	0x04, 0x36
        /*0062*/ 	.short	(.L_1821 - .L_1820)
.L_1820:
        /*0064*/ 	.word	0x00000008
.L_1821:


//--------------------- .nv.info._Z31sum_squares_reduce_float_kernelPfS_ --------------------------
	.section	.nv.info._Z31sum_squares_reduce_float_kernelPfS_,"",@"SHT_CUDA_INFO"
	.sectionflags	@""
	.align	4


	//----- nvinfo : EIATTR_CUDA_API_VERSION
	.align		4
        /*0000*/ 	.byte	0x04, 0x37
        /*0002*/ 	.short	(.L_1823 - .L_1822)
.L_1822:
        /*0004*/ 	.word	0x00000082


	//----- nvinfo : EIATTR_KPARAM_INFO
	.align		4
.L_1823:
        /*0008*/ 	.byte	0x04, 0x17
        /*000a*/ 	.short	(.L_1825 - .L_1824)
.L_1824:
        /*000c*/ 	.word	0x00000000
        /*0010*/ 	.short	0x0001
        /*0012*/ 	.short	0x0008
        /*0014*/ 	.byte	0x00, 0xf5, 0x21, 0x00


	//----- nvinfo : EIATTR_KPARAM_INFO
	.align		4
.L_1825:
        /*0018*/ 	.byte	0x04, 0x17
        /*001a*/ 	.short	(.L_1827 - .L_1826)
.L_1826:
        /*001c*/ 	.word	0x00000000
        /*0020*/ 	.short	0x0000
        /*0022*/ 	.short	0x0000
        /*0024*/ 	.byte	0x00, 0xf5, 0x21, 0x00


	//----- nvinfo : EIATTR_SPARSE_MMA_MASK
	.align		4
.L_1827:
        /*0028*/ 	.byte	0x03, 0x50
        /*002a*/ 	.short	0x0000


	//----- nvinfo : EIATTR_MAXREG_COUNT
	.align		4
        /*002c*/ 	.byte	0x03, 0x1b
        /*002e*/ 	.short	0x00ff


	//----- nvinfo : EIATTR_NUM_BARRIERS
	.align		4
        /*0030*/ 	.byte	0x02, 0x4c
        /*0032*/ 	.byte	0x01
	.zero		1


	//----- nvinfo : EIATTR_MERCURY_ISA_VERSION
	.align		4
        /*0034*/ 	.byte	0x03, 0x5f
        /*0036*/ 	.short	0x0101


	//----- nvinfo : EIATTR_VRC_CTA_INIT_COUNT
	.align		4
        /*0038*/ 	.byte	0x02, 0x4a
	.zero		1
	.zero		1


	//----- nvinfo : EIATTR_EXIT_INSTR_OFFSETS
	.align		4
        /*003c*/ 	.byte	0x04, 0x1c
        /*003e*/ 	.short	(.L_1829 - .L_1828)


	//   ....[0]....
.L_1828:
        /*0040*/ 	.word	0x00000250


	//   ....[1]....
        /*0044*/ 	.word	0x000002c0


	//----- nvinfo : EIATTR_CRS_STACK_SIZE
	.align		4
.L_1829:
        /*0048*/ 	.byte	0x04, 0x1e
        /*004a*/ 	.short	(.L_1831 - .L_1830)
.L_1830:
        /*004c*/ 	.word	0x00000000


	//----- nvinfo : EIATTR_CBANK_PARAM_SIZE
	.align		4
.L_1831:
        /*0050*/ 	.byte	0x03, 0x19
        /*0052*/ 	.short	0x0010


	//----- nvinfo : EIATTR_PARAM_CBANK
	.align		4
        /*0054*/ 	.byte	0x04, 0x0a
        /*0056*/ 	.short	(.L_1833 - .L_1832)
	.align		4
.L_1832:
        /*0058*/ 	.word	index@(.nv.constant0._Z31sum_squares_reduce_float_kernelPfS_)
        /*005c*/ 	.short	0x0380
        /*005e*/ 	.short	0x0010


	//----- nvinfo : EIATTR_SW_WAR
	.align		4
.L_1833:
        /*0060*/ 	.byte	0x04, 0x36
        /*0062*/ 	.short	(.L_1835 - .L_1834)
.L_1834:
        /*0064*/ 	.word	0x00000008
.L_1835:


//--------------------- .nv.info._Z25sum_squares_reduce_kernelP6float2Pf --------------------------
	.section	.nv.info._Z25sum_squares_reduce_kernelP6float2Pf,"",@"SHT_CUDA_INFO"
	.sectionflags	@""
	.align	4


	//----- nvinfo : EIATTR_CUDA_API_VERSION
	.align		4
        /*0000*/ 	.byte	0x04, 0x37
        /*0002*/ 	.short	(.L_1837 - .L_1836)
.L_1836:
        /*0004*/ 	.word	0x00000082


	//----- nvinfo : EIATTR_KPARAM_INFO
	.align		4
.L_1837:
        /*0008*/ 	.byte	0x04, 0x17
        /*000a*/ 	.short	(.L_1839 - .L_1838)
.L_1838:
        /*000c*/ 	.word	0x00000000
        /*0010*/ 	.short	0x0001
        /*0012*/ 	.short	0x0008
        /*0014*/ 	.byte	0x00, 0xf5, 0x21, 0x00


	//----- nvinfo : EIATTR_KPARAM_INFO
	.align		4
.L_1839:
        /*0018*/ 	.byte	0x04, 0x17
        /*001a*/ 	.short	(.L_1841 - .L_1840)
.L_1840:
        /*001c*/ 	.word	0x00000000
        /*0020*/ 	.short	0x0000
        /*0022*/ 	.short	0x0000
        /*0024*/ 	.byte	0x00, 0xf5, 0x21, 0x00


	//----- nvinfo : EIATTR_SPARSE_MMA_MASK
	.align		4
.L_1841:
        /*0028*/ 	.byte	0x03, 0x50
        /*002a*/ 	.short	0x0000


	//----- nvinfo : EIATTR_MAXREG_COUNT
	.align		4
        /*002c*/ 	.byte	0x03, 0x1b
        /*002e*/ 	.short	0x00ff


	//----- nvinfo : EIATTR_NUM_BARRIERS
	.align		4
        /*0030*/ 	.byte	0x02, 0x4c
        /*0032*/ 	.byte	0x01
	.zero		1


	//----- nvinfo : EIATTR_MERCURY_ISA_VERSION
	.align		4
        /*0034*/ 	.byte	0x03, 0x5f
        /*0036*/ 	.short	0x0101


	//----- nvinfo : EIATTR_VRC_CTA_INIT_COUNT
	.align		4
        /*0038*/ 	.byte	0x02, 0x4a
	.zero		1
	.zero		1


	//----- nvinfo : EIATTR_EXIT_INSTR_OFFSETS
	.align		4
        /*003c*/ 	.byte	0x04, 0x1c
        /*003e*/ 	.short	(.L_1843 - .L_1842)


	//   ....[0]....
.L_1842:
        /*0040*/ 	.word	0x00000b30


	//   ....[1]....
        /*0044*/ 	.word	0x00000ba0


	//----- nvinfo : EIATTR_CRS_STACK_SIZE
	.align		4
.L_1843:
        /*0048*/ 	.byte	0x04, 0x1e
        /*004a*/ 	.short	(.L_1845 - .L_1844)
.L_1844:
        /*004c*/ 	.word	0x00000000


	//----- nvinfo : EIATTR_CBANK_PARAM_SIZE
	.align		4
.L_1845:
        /*0050*/ 	.byte	0x03, 0x19
        /*0052*/ 	.short	0x0010


	//----- nvinfo : EIATTR_PARAM_CBANK
	.align		4
        /*0054*/ 	.byte	0x04, 0x0a
        /*0056*/ 	.short	(.L_1847 - .L_1846)
	.align		4
.L_1846:
        /*0058*/ 	.word	index@(.nv.constant0._Z25sum_squares_reduce_kernelP6float2Pf)
        /*005c*/ 	.short	0x0380
        /*005e*/ 	.short	0x0010


	//----- nvinfo : EIATTR_SW_WAR
	.align		4
.L_1847:
        /*0060*/ 	.byte	0x04, 0x36
        /*0062*/ 	.short	(.L_1849 - .L_1848)
.L_1848:
        /*0064*/ 	.word	0x00000008
.L_1849:


//--------------------- .nv.info._Z38_2D_to_1D_compared_for_gradient_KernelPbP6float2S1_S1_j --------------------------
	.section	.nv.info._Z38_2D_to_1D_compared_for_gradient_KernelPbP6float2S1_S1_j,"",@"SHT_CUDA_INFO"
	.sectionflags	@""
	.align	4


	//----- nvinfo : EIATTR_CUDA_API_VERSION
	.align		4
        /*0000*/ 	.byte	0x04, 0x37
        /*0002*/ 	.short	(.L_1851 - .L_1850)
.L_1850:
        /*0004*/ 	.word	0x00000082


	//----- nvinfo : EIATTR_KPARAM_INFO
	.align		4
.L_1851:
        /*0008*/ 	.byte	0x04, 0x17
        /*000a*/ 	.short	(.L_1853 - .L_1852)
.L_1852:
        /*000c*/ 	.word	0x00000000
        /*0010*/ 	.short	0x0004
        /*0012*/ 	.short	0x0020
        /*0014*/ 	.byte	0x00, 0xf0, 0x11, 0x00


	//----- nvinfo : EIATTR_KPARAM_INFO
	.align		4
.L_1853:
        /*0018*/ 	.byte	0x04, 0x17
        /*001a*/ 	.short	(.L_1855 - .L_1854)
.L_1854:
        /*001c*/ 	.word	0x00000000
        /*0020*/ 	.short	0x0003
        /*0022*/ 	.short	0x0018
        /*0024*/ 	.byte	0x00, 0xf5, 0x21, 0x00


	//----- nvinfo : EIATTR_KPARAM_INFO
	.align		4
.L_1855:
        /*0028*/ 	.byte	0x04, 0x17
        /*002a*/ 	.short	(.L_1857 - .L_1856)
.L_1856:
        /*002c*/ 	.word	0x00000000
        /*0030*/ 	.short	0x0002
        /*0032*/ 	.short	0x0010
        /*0034*/ 	.byte	0x00, 0xf5, 0x21, 0x00


	//----- nvinfo : EIATTR_KPARAM_INFO
	.align		4
.L_1857:
        /*0038*/ 	.byte	0x04, 0x17
        /*003a*/ 	.short	(.L_1859 - .L_1858)
.L_1858:
        /*003c*/ 	.word	0x00000000
        /*0040*/ 	.short	0x0001
        /*0042*/ 	.short	0x0008
        /*0044*/ 	.byte	0x00, 0xf5, 0x21, 0x00


	//----- nvinfo : EIATTR_KPARAM_INFO
	.align		4
.L_1859:
        /*0048*/ 	.byte	0x04, 0x17
        /*004a*/ 	.short	(.L_1861 - .L_1860)
.L_1860:
        /*004c*/ 	.word	0x00000000
        /*0050*/ 	.short	0x0000
        /*0052*/ 	.short	0x0000
        /*0054*/ 	.byte	0x00, 0xf5, 0x21, 0x00


	//----- nvinfo : EIATTR_SPARSE_MMA_MASK
	.align		4
.L_1861:
        /*0058*/ 	.byte	0x03, 0x50
        /*005a*/ 	.short	0x0000


	//----- nvinfo : EIATTR_MAXREG_COUNT
	.align		4
        /*005c*/ 	.byte	0x03, 0x1b
        /*005e*/ 	.short	0x00ff


	//----- nvinfo : EIATTR_MERCURY_ISA_VERSION
	.align		4
        /*0060*/ 	.byte	0x03, 0x5f
        /*0062*/ 	.short	0x0101


	//----- nvinfo : EIATTR_VRC_CTA_INIT_COUNT
	.align		4
        /*0064*/ 	.byte	0x02, 0x4a
	.zero		1
	.zero		1


	//----- nvinfo : EIATTR_EXIT_INSTR_OFFSETS
	.align		4
        /*0068*/ 	.byte	0x04, 0x1c
        /*006a*/ 	.short	(.L_1863 - .L_1862)


	//   ....[0]....
.L_1862:
        /*006c*/ 	.word	0x00000090


	//   ....[1]....
        /*0070*/ 	.word	0x00000220


	//----- nvinfo : EIATTR_CBANK_PARAM_SIZE
	.align		4
.L_1863:
        /*0074*/ 	.byte	0x03, 0x19
        /*0076*/ 	.short	0x0024


	//----- nvinfo : EIATTR_PARAM_CBANK
	.align		4
        /*0078*/ 	.byte	0x04, 0x0a
        /*007a*/ 	.short	(.L_1865 - .L_1864)
	.align		4
.L_1864:
        /*007c*/ 	.word	index@(.nv.constant0._Z38_2D_to_1D_compared_for_gradient_KernelPbP6float2S1_S1_j)
        /*0080*/ 	.short	0x0380
        /*0082*/ 	.short	0x0024


	//----- nvinfo : EIATTR_SW_WAR
	.align		4
.L_1865:
        /*0084*/ 	.byte	0x04, 0x36
        /*0086*/ 	.short	(.L_1867 - .L_1866)
.L_1866:
        /*0088*/ 	.word	0x00000008
.L_1867:


//--------------------- .nv.info._Z25_2D_to_1D_compared_KernelP6float2S0_S0_ --------------------------
	.section	.nv.info._Z25_2D_to_1D_compared_KernelP6float2S0_S0_,"",@"SHT_CUDA_INFO"
	.sectionflags	@""
	.align	4


	//----- nvinfo : EIATTR_CUDA_API_VERSION
	.align		4
        /*0000*/ 	.byte	0x04, 0x37
        /*0002*/ 	.short	(.L_1869 - .L_1868)
.L_1868:
        /*0004*/ 	.word	0x00000082


	//----- nvinfo : EIATTR_KPARAM_INFO
	.align		4
.L_1869:
        /*0008*/ 	.byte	0x04, 0x17
        /*000a*/ 	.short	(.L_1871 - .L_1870)
.L_1870:
        /*000c*/ 	.word	0x00000000
        /*0010*/ 	.short	0x0002
        /*0012*/ 	.short	0x0010
        /*0014*/ 	.byte	0x00, 0xf5, 0x21, 0x00


	//----- nvinfo : EIATTR_KPARAM_INFO
	.align		4
.L_1871:
        /*0018*/ 	.byte	0x04, 0x17
        /*001a*/ 	.short	(.L_1873 - .L_1872)
.L_1872:
        /*001c*/ 	.word	0x00000000
        /*0020*/ 	.short	0x0001
        /*0022*/ 	.short	0x0008
        /*0024*/ 	.byte	0x00, 0xf5, 0x21, 0x00


	//----- nvinfo : EIATTR_KPARAM_INFO
	.align		4
.L_1873:
        /*0028*/ 	.byte	0x04, 0x17
        /*002a*/ 	.short	(.L_1875 - .L_1874)
.L_1874:
        /*002c*/ 	.word	0x00000000
        /*0030*/ 	.short	0x0000
        /*0032*/ 	.short	0x0000
        /*0034*/ 	.byte	0x00, 0xf5, 0x21, 0x00


	//----- nvinfo : EIATTR_SPARSE_MMA_MASK
	.align		4
.L_1875:
        /*0038*/ 	.byte	0x03, 0x50
        /*003a*/ 	.short	0x0000


	//----- nvinfo : EIATTR_MAXREG_COUNT
	.align		4
        /*003c*/ 	.byte	0x03, 0x1b
        /*003e*/ 	.short	0x00ff


	//----- nvinfo : EIATTR_MERCURY_ISA_VERSION
	.align		4
        /*0040*/ 	.byte	0x03, 0x5f
        /*0042*/ 	.short	0x0101


	//----- nvinfo : EIATTR_VRC_CTA_INIT_COUNT
	.align		4
        /*0044*/ 	.byte	0x02, 0x4a
	.zero		1
	.zero		1


	//----- nvinfo : EIATTR_EXIT_INSTR_OFFSETS
	.align		4
        /*0048*/ 	.byte	0x04, 0x1c
        /*004a*/ 	.short	(.L_1877 - .L_1876)


	//   ....[0]....
.L_1876:
        /*004c*/ 	.word	0x00000090


	//   ....[1]....
        /*0050*/ 	.word	0x00000c50


	//----- nvinfo : EIATTR_CRS_STACK_SIZE
	.align		4
.L_1877:
        /*0054*/ 	.byte	0x04, 0x1e
        /*0056*/ 	.short	(.L_1879 - .L_1878)
.L_1878:
        /*0058*/ 	.word	0x00000000


	//----- nvinfo : EIATTR_CBANK_PARAM_SIZE
	.align		4
.L_1879:
        /*005c*/ 	.byte	0x03, 0x19
        /*005e*/ 	.short	0x0018


	//----- nvinfo : EIATTR_PARAM_CBANK
	.align		4
        /*0060*/ 	.byte	0x04, 0x0a
        /*0062*/ 	.short	(.L_1881 - .L_1880)
	.align		4
.L_1880:
        /*0064*/ 	.word	index@(.nv.constant0._Z25_2D_to_1D_compared_KernelP6float2S0_S0_)
        /*0068*/ 	.short	0x0380
        /*006a*/ 	.short	0x0018


	//----- nvinfo : EIATTR_SW_WAR
	.align		4
.L_1881:
        /*006c*/ 	.byte	0x04, 0x36
        /*006e*/ 	.short	(.L_1883 - .L_1882)
.L_1882:
        /*0070*/ 	.word	0x00000008
.L_1883:


//--------------------- .nv.info._Z36_2D_to_1D_kernel_to_compute_gradientP6float2S0_PfPj --------------------------
	.section	.nv.info._Z36_2D_to_1D_kernel_to_compute_gradientP6float2S0_PfPj,"",@"SHT_CUDA_INFO"
	.sectionflags	@""
	.align	4


	//----- nvinfo : EIATTR_CUDA_API_VERSION
	.align		4
        /*0000*/ 	.byte	0x04, 0x37
        /*0002*/ 	.short	(.L_1885 - .L_1884)
.L_1884:
        /*0004*/ 	.word	0x00000082


	//----- nvinfo : EIATTR_KPARAM_INFO
	.align		4
.L_1885:
        /*0008*/ 	.byte	0x04, 0x17
        /*000a*/ 	.short	(.L_1887 - .L_1886)
.L_1886:
        /*000c*/ 	.word	0x00000000
        /*0010*/ 	.short	0x0003
        /*0012*/ 	.short	0x0018
        /*0014*/ 	.byte	0x00, 0xf5, 0x21, 0x00


	//----- nvinfo : EIATTR_KPARAM_INFO
	.align		4
.L_1887:
        /*0018*/ 	.byte	0x04, 0x17
        /*001a*/ 	.short	(.L_1889 - .L_1888)
.L_1888:
        /*001c*/ 	.word	0x00000000
        /*0020*/ 	.short	0x0002
        /*0022*/ 	.short	0x0010
        /*0024*/ 	.byte	0x00, 0xf5, 0x21, 0x00


	//----- nvinfo : EIATTR_KPARAM_INFO
	.align		4
.L_1889:
        /*0028*/ 	.byte	0x04, 0x17
        /*002a*/ 	.short	(.L_1891 - .L_1890)
.L_1890:
        /*002c*/ 	.word	0x00000000
        /*0030*/ 	.short	0x0001
        /*0032*/ 	.short	0x0008
        /*0034*/ 	.byte	0x00, 0xf5, 0x21, 0x00


	//----- nvinfo : EIATTR_KPARAM_INFO
	.align		4
.L_1891:
        /*0038*/ 	.byte	0x04, 0x17
        /*003a*/ 	.short	(.L_1893 - .L_1892)
.L_1892:
        /*003c*/ 	.word	0x00000000
        /*0040*/ 	.short	0x0000
        /*0042*/ 	.short	0x0000
        /*0044*/ 	.byte	0x00, 0xf5, 0x21, 0x00


	//----- nvinfo : EIATTR_SPARSE_MMA_MASK
	.align		4
.L_1893:
        /*0048*/ 	.byte	0x03, 0x50
        /*004a*/ 	.short	0x0000


	//----- nvinfo : EIATTR_MAXREG_COUNT
	.align		4
        /*004c*/ 	.byte	0x03, 0x1b
        /*004e*/ 	.short	0x00ff


	//----- nvinfo : EIATTR_MERCURY_ISA_VERSION
	.align		4
        /*0050*/ 	.byte	0x03, 0x5f
        /*0052*/ 	.short	0x0101


	//----- nvinfo : EIATTR_VRC_CTA_INIT_COUNT
	.align		4
        /*0054*/ 	.byte	0x02, 0x4a
	.zero		1
	.zero		1


	//----- nvinfo : EIATTR_EXIT_INSTR_OFFSETS
	.align		4
        /*0058*/ 	.byte	0x04, 0x1c
        /*005a*/ 	.short	(.L_1895 - .L_1894)


	//   ....[0]....
.L_1894:
        /*005c*/ 	.word	0x00000200


	//----- nvinfo : EIATTR_CBANK_PARAM_SIZE
	.align		4
.L_1895:
        /*0060*/ 	.byte	0x03, 0x19
        /*0062*/ 	.short	0x0020


	//----- nvinfo : EIATTR_PARAM_CBANK
	.align		4
        /*0064*/ 	.byte	0x04, 0x0a
        /*0066*/ 	.short	(.L_1897 - .L_1896)
	.align		4
.L_1896:
        /*0068*/ 	.word	index@(.nv.constant0._Z36_2D_to_1D_kernel_to_compute_gradientP6float2S0_PfPj)
        /*006c*/ 	.short	0x0380
        /*006e*/ 	.short	0x0020


	//----- nvinfo : EIATTR_SW_WAR
	.align		4
.L_1897:
        /*0070*/ 	.byte	0x04, 0x36
        /*0072*/ 	.short	(.L_1899 - .L_1898)
.L_1898:
        /*0074*/ 	.word	0x00000008
.L_1899:


//--------------------- .nv.info._Z29_2D_to_1D_kernel_for_gradientPbP6float2S1_S1_ --------------------------
	.section	.nv.info._Z29_2D_to_1D_kernel_for_gradientPbP6float2S1_S1_,"",@"SHT_CUDA_INFO"
	.sectionflags	@""
	.align	4


	//----- nvinfo : EIATTR_CUDA_API_VERSION
	.align		4
        /*0000*/ 	.byte	0x04, 0x37
        /*0002*/ 	.short	(.L_1901 - .L_1900)
.L_1900:
        /*0004*/ 	.word	0x00000082


	//----- nvinfo : EIATTR_KPARAM_INFO
	.align		4
.L_1901:
        /*0008*/ 	.byte	0x04, 0x17
        /*000a*/ 	.short	(.L_1903 - .L_1902)
.L_1902:
        /*000c*/ 	.word	0x00000000
        /*0010*/ 	.short	0x0003
        /*0012*/ 	.short	0x0018
        /*0014*/ 	.byte	0x00, 0xf5, 0x21, 0x00


	//----- nvinfo : EIATTR_KPARAM_INFO
	.align		4
.L_1903:
        /*0018*/ 	.byte	0x04, 0x17
        /*001a*/ 	.short	(.L_1905 - .L_1904)
.L_1904:
        /*001c*/ 	.word	0x00000000
        /*0020*/ 	.short	0x0002
        /*0022*/ 	.short	0x0010
        /*0024*/ 	.byte	0x00, 0xf5, 0x21, 0x00


	//----- nvinfo : EIATTR_KPARAM_INFO
	.align		4
.L_1905:
        /*0028*/ 	.byte	0x04, 0x17
        /*002a*/ 	.short	(.L_1907 - .L_1906)
.L_1906:
        /*002c*/ 	.word	0x00000000
        /*0030*/ 	.short	0x0001
        /*0032*/ 	.short	0x0008
        /*0034*/ 	.byte	0x00, 0xf5, 0x21, 0x00


	//----- nvinfo : EIATTR_KPARAM_INFO
	.align		4
.L_1907:
        /*0038*/ 	.byte	0x04, 0x17
        /*003a*/ 	.short	(.L_1909 - .L_1908)
.L_1908:
        /*003c*/ 	.word	0x00000000
        /*0040*/ 	.short	0x0000
        /*0042*/ 	.short	0x0000
        /*0044*/ 	.byte	0x00, 0xf5, 0x21, 0x00


	//----- nvinfo : EIATTR_SPARSE_MMA_MASK
	.align		4
.L_1909:
        /*0048*/ 	.byte	0x03, 0x50
        /*004a*/ 	.short	0x0000


	//----- nvinfo : EIATTR_MAXREG_COUNT
	.align		4
        /*004c*/ 	.byte	0x03, 0x1b
        /*004e*/ 	.short	0x00ff


	//----- nvinfo : EIATTR_MERCURY_ISA_VERSION
	.align		4
        /*0050*/ 	.byte	0x03, 0x5f
        /*0052*/ 	.short	0x0101


	//----- nvinfo : EIATTR_VRC_CTA_INIT_COUNT
	.align		4
        /*0054*/ 	.byte	0x02, 0x4a
	.zero		1
	.zero		1


	//----- nvinfo : EIATTR_EXIT_INSTR_OFFSETS
	.align		4
        /*0058*/ 	.byte	0x04, 0x1c
        /*005a*/ 	.short	(.L_1911 - .L_1910)


	//   ....[0]....
.L_1910:
        /*005c*/ 	.word	0x000001a0


	//----- nvinfo : EIATTR_CBANK_PARAM_SIZE
	.align		4
.L_1911:
        /*0060*/ 	.byte	0x03, 0x19
        /*0062*/ 	.short	0x0020


	//----- nvinfo : EIATTR_PARAM_CBANK
	.align		4
        /*0064*/ 	.byte	0x04, 0x0a
        /*0066*/ 	.short	(.L_1913 - .L_1912)
	.align		4
.L_1912:
        /*0068*/ 	.word	index@(.nv.constant0._Z29_2D_to_1D_kernel_for_gradientPbP6float2S1_S1_)
        /*006c*/ 	.short	0x0380
        /*006e*/ 	.short	0x0020


	//----- nvinfo : EIATTR_SW_WAR
	.align		4
.L_1913:
        /*0070*/ 	.byte	0x04, 0x36
        /*0072*/ 	.short	(.L_1915 - .L_1914)
.L_1914:
        /*0074*/ 	.word	0x00000008
.L_1915:


//--------------------- .nv.info._Z16_2D_to_1D_kernelP6float2S0_S0_ --------------------------
	.section	.nv.info._Z16_2D_to_1D_kernelP6float2S0_S0_,"",@"SHT_CUDA_INFO"
	.sectionflags	@""
	.align	4


	//----- nvinfo : EIATTR_CUDA_API_VERSION
	.align		4
        /*0000*/ 	.byte	0x04, 0x37
        /*0002*/ 	.short	(.L_1917 - .L_1916)
.L_1916:
        /*0004*/ 	.word	0x00000082


	//----- nvinfo : EIATTR_KPARAM_INFO
	.align		4
.L_1917:
        /*0008*/ 	.byte	0x04, 0x17
        /*000a*/ 	.short	(.L_1919 - .L_1918)
.L_1918:
        /*000c*/ 	.word	0x00000000
        /*0010*/ 	.short	0x0002
        /*0012*/ 	.short	0x0010
        /*0014*/ 	.byte	0x00, 0xf5, 0x21, 0x00


	//----- nvinfo : EIATTR_KPARAM_INFO
	.align		4
.L_1919:
        /*0018*/ 	.byte	0x04, 0x17
        /*001a*/ 	.short	(.L_1921 - .L_1920)
.L_1920:
        /*001c*/ 	.word	0x00000000
        /*0020*/ 	.short	0x0001
        /*0022*/ 	.short	0x0008
        /*0024*/ 	.byte	0x00, 0xf5, 0x21, 0x00


	//----- nvinfo : EIATTR_KPARAM_INFO
	.align		4
.L_1921:
        /*0028*/ 	.byte	0x04, 0x17
        /*002a*/ 	.short	(.L_1923 - .L_1922)
.L_1922:
        /*002c*/ 	.word	0x00000000
        /*0030*/ 	.short	0x0000
        /*0032*/ 	.short	0x0000
        /*0034*/ 	.byte	0x00, 0xf5, 0x21, 0x00


	//----- nvinfo : EIATTR_SPARSE_MMA_MASK
	.align		4
.L_1923:
        /*0038*/ 	.byte	0x03, 0x50
        /*003a*/ 	.short	0x0000


	//----- nvinfo : EIATTR_MAXREG_COUNT
	.align		4
        /*003c*/ 	.byte	0x03, 0x1b
        /*003e*/ 	.short	0x00ff


	//----- nvinfo : EIATTR_MERCURY_ISA_VERSION
	.align		4
        /*0040*/ 	.byte	0x03, 0x5f
        /*0042*/ 	.short	0x0101


	//----- nvinfo : EIATTR_VRC_CTA_INIT_COUNT
	.align		4
        /*0044*/ 	.byte	0x02, 0x4a
	.zero		1
	.zero		1


	//----- nvinfo : EIATTR_EXIT_INSTR_OFFSETS
	.align		4
        /*0048*/ 	.byte	0x04, 0x1c
        /*004a*/ 	.short	(.L_1925 - .L_1924)


	//   ....[0]....
.L_1924:
        /*004c*/ 	.word	0x00000150


	//----- nvinfo : EIATTR_CBANK_PARAM_SIZE
	.align		4
.L_1925:
        /*0050*/ 	.byte	0x03, 0x19
        /*0052*/ 	.short	0x0018


	//----- nvinfo : EIATTR_PARAM_CBANK
	.align		4
        /*0054*/ 	.byte	0x04, 0x0a
        /*0056*/ 	.short	(.L_1927 - .L_1926)
	.align		4
.L_1926:
        /*0058*/ 	.word	index@(.nv.constant0._Z16_2D_to_1D_kernelP6float2S0_S0_)
        /*005c*/ 	.short	0x0380
        /*005e*/ 	.short	0x0018


	//----- nvinfo : EIATTR_SW_WAR
	.align		4
.L_1927:
        /*0060*/ 	.byte	0x04, 0x36
        /*0062*/ 	.short	(.L_1929 - .L_1928)
.L_1928:
        /*0064*/ 	.word	0x00000008
.L_1929:


//--------------------- .nv.info._Z22MatMul_ElemWise_KernelP6float2S0_ --------------------------
	.section	.nv.info._Z22MatMul_ElemWise_KernelP6float2S0_,"",@"SHT_CUDA_INFO"
	.sectionflags	@""
	.align	4


	//----- nvinfo : EIATTR_CUDA_API_VERSION
	.align		4
        /*0000*/ 	.byte	0x04, 0x37
        /*0002*/ 	.short	(.L_1931 - .L_1930)
.L_1930:
        /*0004*/ 	.word	0x00000082


	//----- nvinfo : EIATTR_KPARAM_INFO
	.align		4
.L_1931:
        /*0008*/ 	.byte	0x04, 0x17
        /*000a*/ 	.short	(.L_1933 - .L_1932)
.L_1932:
        /*000c*/ 	.word	0x00000000
        /*0010*/ 	.short	0x0001
        /*0012*/ 	.short	0x0008
        /*0014*/ 	.byte	0x00, 0xf5, 0x21, 0x00


	//----- nvinfo : EIATTR_KPARAM_INFO
	.align		4
.L_1933:
        /*0018*/ 	.byte	0x04, 0x17
        /*001a*/ 	.short	(.L_1935 - .L_1934)
.L_1934:
        /*001c*/ 	.word	0x00000000
        /*0020*/ 	.short	0x0000
        /*0022*/ 	.short	0x0000
        /*0024*/ 	.byte	0x00, 0xf5, 0x21, 0x00


	//----- nvinfo : EIATTR_SPARSE_MMA_MASK
	.align		4
.L_1935:
        /*0028*/ 	.byte	0x03, 0x50
        /*002a*/ 	.short	0x0000


	//----- nvinfo : EIATTR_MAXREG_COUNT
	.align		4
        /*002c*/ 	.byte	0x03, 0x1b
        /*002e*/ 	.short	0x00ff


	//----- nvinfo : EIATTR_MERCURY_ISA_VERSION
	.align		4
        /*0030*/ 	.byte	0x03, 0x5f
        /*0032*/ 	.short	0x0101


	//----- nvinfo : EIATTR_VRC_CTA_INIT_COUNT
	.align		4
        /*0034*/ 	.byte	0x02, 0x4a
	.zero		1
	.zero		1


	//----- nvinfo : EIATTR_EXIT_INSTR_OFFSETS
	.align		4
        /*0038*/ 	.byte	0x04, 0x1c
        /*003a*/ 	.short	(.L_1937 - .L_1936)


	//   ....[0]....
.L_1936:
        /*003c*/ 	.word	0x00000090


	//   ....[1]....
        /*0040*/ 	.word	0x00000340


	//----- nvinfo : EIATTR_CRS_STACK_SIZE
	.align		4
.L_1937:
        /*0044*/ 	.byte	0x04, 0x1e
        /*0046*/ 	.short	(.L_1939 - .L_1938)
.L_1938:
        /*0048*/ 	.word	0x00000000


	//----- nvinfo : EIATTR_CBANK_PARAM_SIZE
	.align		4
.L_1939:
        /*004c*/ 	.byte	0x03, 0x19
        /*004e*/ 	.short	0x0010


	//----- nvinfo : EIATTR_PARAM_CBANK
	.align		4
        /*0050*/ 	.byte	0x04, 0x0a
        /*0052*/ 	.short	(.L_1941 - .L_1940)
	.align		4
.L_1940:
        /*0054*/ 	.word	index@(.nv.constant0._Z22MatMul_ElemWise_KernelP6float2S0_)
        /*0058*/ 	.short	0x0380
        /*005a*/ 	.short	0x0010


	//----- nvinfo : EIATTR_SW_WAR
	.align		4
.L_1941:
        /*005c*/ 	.byte	0x04, 0x36
        /*005e*/ 	.short	(.L_1943 - .L_1942)
.L_1942:
        /*0060*/ 	.word	0x00000008
.L_1943:


//--------------------- .nv.callgraph             --------------------------
	.section	.nv.callgraph,"",@"SHT_CUDA_CALLGRAPH"
	.align	4
	.sectionentsize	8
	.align		4
        /*0000*/ 	.word	0x00000000
	.align		4
        /*0004*/ 	.word	0xffffffff
	.align		4
        /*0008*/ 	.word	0x00000000
	.align		4
        /*000c*/ 	.word	0xfffffffe
	.align		4
        /*0010*/ 	.word	0x00000000
	.align		4
        /*0014*/ 	.word	0xfffffffd
	.align		4
        /*0018*/ 	.word	0x00000000
	.align		4
        /*001c*/ 	.word	0xfffffffc


//--------------------- .nv.constant4             --------------------------
	.section	.nv.constant4,"a",@progbits
	.align	8
	.align		8
.nv.constant4:
        /*0000*/ 	.dword	precalc_xorwow_matrix
	.align		8
        /*0008*/ 	.dword	precalc_xorwow_offset_matrix
	.align		8
        /*0010*/ 	.dword	mrg32k3aM1
	.align		8
        /*0018*/ 	.dword	mrg32k3aM2
	.align		8
        /*0020*/ 	.dword	mrg32k3aM1SubSeq
	.align		8
        /*0028*/ 	.dword	mrg32k3aM2SubSeq
	.align		8
        /*0030*/ 	.dword	mrg32k3aM1Seq
	.align		8
        /*0038*/ 	.dword	mrg32k3aM2Seq
	.align		8
        /*0040*/ 	.dword	__cudart_i2opi_f


//--------------------- .nv.constant3             --------------------------
	.section	.nv.constant3,"a",@progbits
	.align	8
.nv.constant3:
	.type		__cr_lgamma_table,@object
	.size		__cr_lgamma_table,(.L_8 - __cr_lgamma_table)
__cr_lgamma_table:
        /*0000*/ 	.byte	0x00, 0x00, 0x00, 0x00, 0x00, 0x00, 0x00, 0x00, 0x00, 0x00, 0x00, 0x00, 0x00, 0x00, 0x00, 0x00
        /*0010*/ 	.byte	0xef, 0x39, 0xfa, 0xfe, 0x42, 0x2e, 0xe6, 0x3f, 0x02, 0x20, 0x2a, 0xfa, 0x0b, 0xab, 0xfc, 0x3f
        /*0020*/ 	.byte	0xf9, 0x2c, 0x92, 0x7c, 0xa7, 0x6c, 0x09, 0x40, 0xc9, 0x79, 0x44, 0x3c, 0x64, 0x26, 0x13, 0x40
        /*0030*/ 	.byte	0xca, 0x01, 0xcf, 0x3a, 0x27, 0x51, 0x1a, 0x40, 0x30, 0xcc, 0x2d, 0xf3, 0xe1, 0x0c, 0x21, 0x40
        /*0040*/ 	.byte	0x0d, 0xb7, 0xfc, 0x82, 0x8e, 0x35, 0x25, 0x40
.L_8:


//--------------------- .nv.constant2._Z15init_w_b_kernelPfS_S_S_f --------------------------
	.section	.nv.constant2._Z15init_w_b_kernelPfS_S_S_f,"a",@progbits
	.sectionflags	@""
	.align	4
.nv.constant2._Z15init_w_b_kernelPfS_S_S_f:
        /*0000*/ 	.byte	0x60, 0x02, 0x00, 0x00, 0xa0, 0x00, 0x00, 0x00, 0x30, 0x05, 0x00, 0x00, 0xe0, 0x04, 0x00, 0x00
        /*0010*/ 	.byte	0x80, 0x04, 0x00, 0x00, 0x30, 0x05, 0x00, 0x00


//--------------------- .text._Z33minus_100_gradient_checker_kernelPbPjPf --------------------------
	.section	.text._Z33minus_100_gradient_checker_kernelPbPjPf,"ax",@progbits
	.align	128
        .global         _Z33minus_100_gradient_checker_kernelPbPjPf
        .type           _Z33minus_100_gradient_checker_kernelPbPjPf,@function
        .size           _Z33minus_100_gradient_checker_kernelPbPjPf,(.L_x_597 - _Z33minus_100_gradient_checker_kernelPbPjPf)
        .other          _Z33minus_100_gradient_checker_kernelPbPjPf,@"STO_CUDA_ENTRY STV_DEFAULT"
_Z33minus_100_gradient_checker_kernelPbPjPf:
.text._Z33minus_100_gradient_checker_kernelPbPjPf:
[----:B------:R-:W-:Y:S08]  /*0000*/  LDC R1, c[0x0][0x37c] ;  /* 0x0000df00ff017b82 */ /* 0x000ff00000000800 */
[----:B------:R-:W0:Y:S01]  /*0010*/  LDC.64 R2, c[0x0][0x388] ;  /* 0x0000e200ff027b82 */ /* 0x000e220000000a00 */
[----:B------:R-:W0:Y:S07]  /*0020*/  LDCU.64 UR4, c[0x0][0x358] ;  /* 0x00006b00ff0477ac */ /* 0x000e2e0008000a00 */
[----:B------:R-:W1:Y:S01]  /*0030*/  LDC.64 R4, c[0x0][0x390] ;  /* 0x0000e400ff047b82 */ /* 0x000e620000000a00 */
[----:B0-----:R-:W1:Y:S07]  /*0040*/  LDG.E R3, desc[UR4][R2.64] ;  /* 0x0000000402037981 */ /* 0x001e6e000c1e1900 */
[----:B------:R-:W0:Y:S01]  /*0050*/  LDC.64 R6, c[0x0][0x380] ;  /* 0x0000e000ff067b82 */ /* 0x000e220000000a00 */
[----:B-1----:R-:W-:-:S06]  /*0060*/  IMAD.WIDE.U32 R4, R3, 0x4, R4 ;  /* 0x0000000403047825 */ /* 0x002fcc00078e0004 */
[----:B------:R-:W2:Y:S02]  /*0070*/  LDG.E R4, desc[UR4][R4.64] ;  /* 0x0000000404047981 */ /* 0x000ea4000c1e1900 */
[----:B--2---:R-:W-:-:S04]  /*0080*/  FSETP.GEU.AND P0, PT, R4, -10, PT ;  /* 0xc12000000400780b */ /* 0x004fc80003f0e000 */
[----:B------:R-:W-:-:S05]  /*0090*/  SEL R9, RZ, 0x1, P0 ;  /* 0x00000001ff097807 */ /* 0x000fca0000000000 */
[----:B0-----:R-:W-:Y:S01]  /*00a0*/  STG.E.U8 desc[UR4][R6.64], R9 ;  /* 0x0000000906007986 */ /* 0x001fe2000c101104 */
[----:B------:R-:W-:Y:S05]  /*00b0*/  EXIT ;  /* 0x000000000000794d */ /* 0x000fea0003800000 */
.L_x_0:
[----:B------:R-:W-:-:S00]  /*00c0*/  BRA `(.L_x_0) ;  /* 0xfffffffc00fc7947 */ /* 0x000fc0000383ffff */
[----:B------:R-:W-:-:S00]  /*00d0*/  NOP ;  /* 0x0000000000007918 */ /* 0x000fc00000000000 */
        /* <DEDUP_REMOVED lines=10> */
.L_x_597:


//--------------------- .text._Z38adjust_grad_to_mask_to_subtract_kernelPfPbjj --------------------------
	.section	.text._Z38adjust_grad_to_mask_to_subtract_kernelPfPbjj,"ax",@progbits
	.align	128
        .global         _Z38adjust_grad_to_mask_to_subtract_kernelPfPbjj
        .type           _Z38adjust_grad_to_mask_to_subtract_kernelPfPbjj,@function
        .size           _Z38adjust_grad_to_mask_to_subtract_kernelPfPbjj,(.L_x_598 - _Z38adjust_grad_to_mask_to_subtract_kernelPfPbjj)
        .other          _Z38adjust_grad_to_mask_to_subtract_kernelPfPbjj,@"STO_CUDA_ENTRY STV_DEFAULT"
_Z38adjust_grad_to_mask_to_subtract_kernelPfPbjj:
.text._Z38adjust_grad_to_mask_to_subtract_kernelPfPbjj:
[----:B------:R-:W-:Y:S01]  /*0000*/  LDC R1, c[0x0][0x37c] ;  /* 0x0000df00ff017b82 */ /* 0x000fe20000000800 */
[----:B------:R-:W0:Y:S01]  /*0010*/  S2R R0, SR_CTAID.X ;  /* 0x0000000000007919 */ /* 0x000e220000002500 */
[----:B------:R-:W1:Y:S01]  /*0020*/  LDCU.64 UR4, c[0x0][0x390] ;  /* 0x00007200ff0477ac */ /* 0x000e620008000a00 */
[----:B------:R-:W0:Y:S01]  /*0030*/  S2R R3, SR_TID.X ;  /* 0x0000000000037919 */ /* 0x000e220000002100 */
[----:B------:R-:W2:Y:S01]  /*0040*/  S2R R5, SR_CTAID.Y ;  /* 0x0000000000057919 */ /* 0x000ea20000002600 */
[----:B------:R-:W2:Y:S01]  /*0050*/  S2R R4, SR_TID.Y ;  /* 0x0000000000047919 */ /* 0x000ea20000002200 */
[----:B-1----:R-:W-:Y:S01]  /*0060*/  UIADD3 UR4, UPT, UPT, UR4, 0x1, UR5 ;  /* 0x0000000104047890 */ /* 0x002fe2000fffe005 */
[----:B0-----:R-:W-:-:S05]  /*0070*/  IMAD R0, R0, 0x20, R3 ;  /* 0x0000002000007824 */ /* 0x001fca00078e0203 */
[----:B------:R-:W-:-:S05]  /*0080*/  ISETP.GE.U32.AND P0, PT, R0, UR4, PT ;  /* 0x0000000400007c0c */ /* 0x000fca000bf06070 */
[----:B------:R-:W0:Y:S01]  /*0090*/  LDCU.64 UR4, c[0x0][0x358] ;  /* 0x00006b00ff0477ac */ /* 0x000e220008000a00 */
[----:B--2---:R-:W-:-:S05]  /*00a0*/  IMAD R5, R5, 0x20, R4 ;  /* 0x0000002005057824 */ /* 0x004fca00078e0204 */
[----:B------:R-:W-:Y:S02]  /*00b0*/  LEA R7, R0, R5, 0xa ;  /* 0x0000000500077211 */ /* 0x000fe400078e50ff */
[----:B------:R-:W1:Y:S01]  /*00c0*/  @!P0 LDC.64 R2, c[0x0][0x380] ;  /* 0x0000e000ff028b82 */ /* 0x000e620000000a00 */
[----:B------:R-:W-:Y:S02]  /*00d0*/  @!P0 IMAD.MOV.U32 R5, RZ, RZ, -0x3d380000 ;  /* 0xc2c80000ff058424 */ /* 0x000fe400078e00ff */
[----:B-1----:R-:W-:-:S05]  /*00e0*/  @!P0 IMAD.WIDE.U32 R2, R7, 0x4, R2 ;  /* 0x0000000407028825 */ /* 0x002fca00078e0002 */
[----:B0-----:R0:W-:Y:S01]  /*00f0*/  @!P0 STG.E desc[UR4][R2.64], R5 ;  /* 0x0000000502008986 */ /* 0x0011e2000c101904 */
[----:B------:R-:W-:Y:S05]  /*0100*/  @!P0 EXIT ;  /* 0x000000000000894d */ /* 0x000fea0003800000 */
[----:B------:R-:W1:Y:S01]  /*0110*/  LDCU.64 UR6, c[0x0][0x388] ;  /* 0x00007100ff0677ac */ /* 0x000e620008000a00 */
[----:B0-----:R-:W0:Y:S01]  /*0120*/  LDC.64 R4, c[0x0][0x380] ;  /* 0x0000e000ff047b82 */ /* 0x001e220000000a00 */
[----:B-1----:R-:W-:-:S04]  /*0130*/  IADD3 R2, P0, PT, R7, UR6, RZ ;  /* 0x0000000607027c10 */ /* 0x002fc8000ff1e0ff */
[----:B------:R-:W-:-:S05]  /*0140*/  IADD3.X R3, PT, PT, RZ, UR7, RZ, P0, !PT ;  /* 0x00000007ff037c10 */ /* 0x000fca00087fe4ff */
[----:B------:R-:W2:Y:S01]  /*0150*/  LDG.E.U8 R2, desc[UR4][R2.64] ;  /* 0x0000000402027981 */ /* 0x000ea2000c1e1100 */
[----:B------:R-:W-:Y:S01]  /*0160*/  BSSY.RECONVERGENT B0, `(.L_x_1) ;  /* 0x0000009000007945 */ /* 0x000fe20003800200 */
[----:B0-----:R-:W-:Y:S01]  /*0170*/  IMAD.WIDE.U32 R4, R7, 0x4, R4 ;  /* 0x0000000407047825 */ /* 0x001fe200078e0004 */
[----:B--2---:R-:W-:-:S13]  /*0180*/  ISETP.NE.AND P0, PT, R2, RZ, PT ;  /* 0x000000ff0200720c */ /* 0x004fda0003f05270 */
[----:B------:R-:W-:Y:S05]  /*0190*/  @!P0 BRA `(.L_x_2) ;  /* 0x0000000000148947 */ /* 0x000fea0003800000 */
[----:B------:R-:W2:Y:S02]  /*01a0*/  LDG.E R3, desc[UR4][R4.64] ;  /* 0x0000000404037981 */ /* 0x000ea4000c1e1900 */
[----:B--2---:R-:W-:-:S13]  /*01b0*/  FSETP.GEU.AND P0, PT, R3, RZ, PT ;  /* 0x000000ff0300720b */ /* 0x004fda0003f0e000 */
[----:B------:R-:W-:-:S05]  /*01c0*/  @!P0 FADD R3, -R3, -RZ ;  /* 0x800000ff03038221 */ /* 0x000fca0000000100 */
[----:B------:R0:W-:Y:S01]  /*01d0*/  @!P0 STG.E desc[UR4][R4.64], R3 ;  /* 0x0000000304008986 */ /* 0x0001e2000c101904 */
[----:B------:R-:W-:Y:S05]  /*01e0*/  @!P0 EXIT ;  /* 0x000000000000894d */ /* 0x000fea0003800000 */
.L_x_2:
[----:B------:R-:W-:Y:S05]  /*01f0*/  BSYNC.RECONVERGENT B0 ;  /* 0x0000000000007941 */ /* 0x000fea0003800200 */
.L_x_1:
[----:B0-----:R-:W-:-:S05]  /*0200*/  HFMA2 R3, -RZ, RZ, -3.390625, 0 ;  /* 0xc2c80000ff037431 */ /* 0x001fca00000001ff */
[----:B------:R-:W-:Y:S01]  /*0210*/  STG.E desc[UR4][R4.64], R3 ;  /* 0x0000000304007986 */ /* 0x000fe2000c101904 */
[----:B------:R-:W-:Y:S05]  /*0220*/  EXIT ;  /* 0x000000000000794d */ /* 0x000fea0003800000 */
.L_x_3:
        /* <DEDUP_REMOVED lines=13> */
.L_x_598:


//--------------------- .text._Z26adjust_grad_to_mask_kernelPfPbjj --------------------------
	.section	.text._Z26adjust_grad_to_mask_kernelPfPbjj,"ax",@progbits
	.align	128
        .global         _Z26adjust_grad_to_mask_kernelPfPbjj
        .type           _Z26adjust_grad_to_mask_kernelPfPbjj,@function
        .size           _Z26adjust_grad_to_mask_kernelPfPbjj,(.L_x_599 - _Z26adjust_grad_to_mask_kernelPfPbjj)
        .other          _Z26adjust_grad_to_mask_kernelPfPbjj,@"STO_CUDA_ENTRY STV_DEFAULT"
_Z26adjust_grad_to_mask_kernelPfPbjj:
.text._Z26adjust_grad_to_mask_kernelPfPbjj:
[----:B------:R-:W-:Y:S01]  /*0000*/  LDC R1, c[0x0][0x37c] ;  /* 0x0000df00ff017b82 */ /* 0x000fe20000000800 */
[----:B------:R-:W0:Y:S01]  /*0010*/  S2R R5, SR_CTAID.Y ;  /* 0x0000000000057919 */ /* 0x000e220000002600 */
[----:B------:R-:W-:Y:S01]  /*0020*/  BSSY.RECONVERGENT B1, `(.L_x_4) ;  /* 0x0000032000017945 */ /* 0x000fe20003800200 */
[----:B------:R-:W1:Y:S03]  /*0030*/  LDCU.64 UR6, c[0x0][0x358] ;  /* 0x00006b00ff0677ac */ /* 0x000e660008000a00 */
[----:B------:R-:W-:Y:S01]  /*0040*/  BSSY.RELIABLE B0, `(.L_x_5) ;  /* 0x000001f000007945 */ /* 0x000fe20003800100 */
[----:B------:R-:W0:Y:S01]  /*0050*/  S2R R0, SR_TID.Y ;  /* 0x0000000000007919 */ /* 0x000e220000002200 */
[----:B------:R-:W2:Y:S01]  /*0060*/  S2R R4, SR_CTAID.X ;  /* 0x0000000000047919 */ /* 0x000ea20000002500 */
[----:B------:R-:W2:Y:S01]  /*0070*/  S2R R3, SR_TID.X ;  /* 0x0000000000037919 */ /* 0x000ea20000002100 */
[----:B0-----:R-:W-:-:S05]  /*0080*/  IMAD R5, R5, 0x20, R0 ;  /* 0x0000002005057824 */ /* 0x001fca00078e0200 */
[----:B------:R-:W-:Y:S01]  /*0090*/  ISETP.GT.U32.AND P0, PT, R5, 0x3fe, PT ;  /* 0x000003fe0500780c */ /* 0x000fe20003f04070 */
[----:B--2---:R-:W-:-:S04]  /*00a0*/  IMAD R4, R4, 0x20, R3 ;  /* 0x0000002004047824 */ /* 0x004fc800078e0203 */
[----:B------:R-:W-:-:S08]  /*00b0*/  IMAD R0, R4, 0x400, R5 ;  /* 0x0000040004007824 */ /* 0x000fd000078e0205 */
[----:B-1----:R-:W-:Y:S05]  /*00c0*/  @P0 BRA `(.L_x_6) ;  /* 0x0000000000300947 */ /* 0x002fea0003800000 */
[----:B------:R-:W0:Y:S01]  /*00d0*/  LDCU.64 UR4, c[0x0][0x388] ;  /* 0x00007100ff0477ac */ /* 0x000e220008000a00 */
[----:B------:R-:W-:Y:S01]  /*00e0*/  VIADD R2, R0, 0x1 ;  /* 0x0000000100027836 */ /* 0x000fe20000000000 */
[----:B0-----:R-:W-:Y:S01]  /*00f0*/  MOV R7, UR4 ;  /* 0x0000000400077c02 */ /* 0x001fe20008000f00 */
[----:B------:R-:W-:-:S03]  /*0100*/  IMAD.U32 R6, RZ, RZ, UR5 ;  /* 0x00000005ff067e24 */ /* 0x000fc6000f8e00ff */
[----:B------:R-:W-:-:S05]  /*0110*/  IADD3 R2, P0, PT, R2, R7, RZ ;  /* 0x0000000702027210 */ /* 0x000fca0007f1e0ff */
[----:B------:R-:W-:-:S05]  /*0120*/  IMAD.X R3, RZ, RZ, R6, P0 ;  /* 0x000000ffff037224 */ /* 0x000fca00000e0606 */
[----:B------:R-:W2:Y:S02]  /*0130*/  LDG.E.U8 R2, desc[UR6][R2.64] ;  /* 0x0000000602027981 */ /* 0x000ea4000c1e1100 */
[----:B--2---:R-:W-:-:S13]  /*0140*/  ISETP.NE.AND P0, PT, R2, RZ, PT ;  /* 0x000000ff0200720c */ /* 0x004fda0003f05270 */
[----:B------:R-:W-:Y:S05]  /*0150*/  @P0 BREAK.RELIABLE B0 ;  /* 0x0000000000000942 */ /* 0x000fea0003800100 */
[----:B------:R-:W-:Y:S05]  /*0160*/  @P0 BRA `(.L_x_7) ;  /* 0x0000000000740947 */ /* 0x000fea0003800000 */
[----:B------:R-:W-:-:S13]  /*0170*/  ISETP.NE.AND P0, PT, R5, RZ, PT ;  /* 0x000000ff0500720c */ /* 0x000fda0003f05270 */
[----:B------:R-:W-:Y:S05]  /*0180*/  @!P0 BRA `(.L_x_8) ;  /* 0x0000000000288947 */ /* 0x000fea0003800000 */
.L_x_6:
        /* <DEDUP_REMOVED lines=10> */
.L_x_8:
[----:B------:R-:W-:Y:S05]  /*0230*/  BSYNC.RELIABLE B0 ;  /* 0x0000000000007941 */ /* 0x000fea0003800100 */
.L_x_5:
[----:B------:R-:W-:Y:S01]  /*0240*/  VIADD R3, R4, 0x1 ;  /* 0x0000000104037836 */ /* 0x000fe20000000000 */
[----:B------:R-:W-:Y:S01]  /*0250*/  IADD3 R2, P1, PT, R0, R7, RZ ;  /* 0x0000000700027210 */ /* 0x000fe20007f3e0ff */
[----:B------:R-:W-:Y:S03]  /*0260*/  BSSY.RELIABLE B2, `(.L_x_9) ;  /* 0x000000a000027945 */ /* 0x000fe60003800100 */
[----:B------:R-:W-:Y:S02]  /*0270*/  ISETP.GT.U32.AND P0, PT, R3, 0x3ff, PT ;  /* 0x000003ff0300780c */ /* 0x000fe40003f04070 */
[----:B------:R-:W-:-:S11]  /*0280*/  IADD3.X R3, PT, PT, RZ, R6, RZ, P1, !PT ;  /* 0x00000006ff037210 */ /* 0x000fd60000ffe4ff */
[----:B------:R-:W-:Y:S05]  /*0290*/  @P0 BRA `(.L_x_10) ;  /* 0x0000000000180947 */ /* 0x000fea0003800000 */
[----:B------:R-:W2:Y:S02]  /*02a0*/  LDG.E.U8 R5, desc[UR6][R2.64+0x400] ;  /* 0x0004000602057981 */ /* 0x000ea4000c1e1100 */
[----:B--2---:R-:W-:-:S13]  /*02b0*/  ISETP.NE.AND P0, PT, R5, RZ, PT ;  /* 0x000000ff0500720c */ /* 0x004fda0003f05270 */
[----:B------:R-:W-:Y:S05]  /*02c0*/  @P0 BREAK.RELIABLE B2 ;  /* 0x0000000000020942 */ /* 0x000fea0003800100 */
[----:B------:R-:W-:Y:S05]  /*02d0*/  @P0 BRA `(.L_x_7) ;  /* 0x0000000000180947 */ /* 0x000fea0003800000 */
[----:B------:R-:W-:-:S13]  /*02e0*/  ISETP.NE.AND P0, PT, R4, RZ, PT ;  /* 0x000000ff0400720c */ /* 0x000fda0003f05270 */
[----:B------:R-:W-:Y:S05]  /*02f0*/  @!P0 BRA `(.L_x_11) ;  /* 0x0000000000708947 */ /* 0x000fea0003800000 */
.L_x_10:
[----:B------:R-:W-:Y:S05]  /*0300*/  BSYNC.RELIABLE B2 ;  /* 0x0000000000027941 */ /* 0x000fea0003800100 */
.L_x_9:
[----:B------:R-:W2:Y:S02]  /*0310*/  LDG.E.U8 R2, desc[UR6][R2.64+-0x400] ;  /* 0xfffc000602027981 */ /* 0x000ea4000c1e1100 */
[----:B--2---:R-:W-:-:S13]  /*0320*/  ISETP.NE.AND P0, PT, R2, RZ, PT ;  /* 0x000000ff0200720c */ /* 0x004fda0003f05270 */
[----:B------:R-:W-:Y:S05]  /*0330*/  @!P0 BRA `(.L_x_11) ;  /* 0x0000000000608947 */ /* 0x000fea0003800000 */
.L_x_7:
[----:B------:R-:W-:Y:S05]  /*0340*/  BSYNC.RECONVERGENT B1 ;  /* 0x0000000000017941 */ /* 0x000fea0003800200 */
.L_x_4:
[----:B------:R-:W0:Y:S02]  /*0350*/  LDCU.64 UR4, c[0x0][0x390] ;  /* 0x00007200ff0477ac */ /* 0x000e240008000a00 */
[----:B0-----:R-:W-:-:S06]  /*0360*/  UIADD3 UR4, UPT, UPT, UR4, 0x1, UR5 ;  /* 0x0000000104047890 */ /* 0x001fcc000fffe005 */
[----:B------:R-:W-:-:S13]  /*0370*/  ISETP.GE.U32.AND P0, PT, R4, UR4, PT ;  /* 0x0000000404007c0c */ /* 0x000fda000bf06070 */
[----:B------:R-:W0:Y:S01]  /*0380*/  @!P0 LDC.64 R2, c[0x0][0x380] ;  /* 0x0000e000ff028b82 */ /* 0x000e220000000a00 */
[----:B------:R-:W-:Y:S02]  /*0390*/  @!P0 IMAD.MOV.U32 R5, RZ, RZ, -0x3d380000 ;  /* 0xc2c80000ff058424 */ /* 0x000fe400078e00ff */
[----:B0-----:R-:W-:-:S05]  /*03a0*/  @!P0 IMAD.WIDE.U32 R2, R0, 0x4, R2 ;  /* 0x0000000400028825 */ /* 0x001fca00078e0002 */
[----:B------:R0:W-:Y:S01]  /*03b0*/  @!P0 STG.E desc[UR6][R2.64], R5 ;  /* 0x0000000502008986 */ /* 0x0001e2000c101906 */
[----:B------:R-:W-:Y:S05]  /*03c0*/  @!P0 EXIT ;  /* 0x000000000000894d */ /* 0x000fea0003800000 */
[----:B0-----:R-:W-:Y:S01]  /*03d0*/  IADD3 R2, P0, PT, R0, R7, RZ ;  /* 0x0000000700027210 */ /* 0x001fe20007f1e0ff */
[----:B------:R-:W0:Y:S04]  /*03e0*/  LDC.64 R4, c[0x0][0x380] ;  /* 0x0000e000ff047b82 */ /* 0x000e280000000a00 */
[----:B------:R-:W-:-:S05]  /*03f0*/  IMAD.X R3, RZ, RZ, R6, P0 ;  /* 0x000000ffff037224 */ /* 0x000fca00000e0606 */
[----:B------:R-:W2:Y:S01]  /*0400*/  LDG.E.U8 R2, desc[UR6][R2.64] ;  /* 0x0000000602027981 */ /* 0x000ea2000c1e1100 */
[----:B------:R-:W-:Y:S01]  /*0410*/  BSSY.RECONVERGENT B1, `(.L_x_12) ;  /* 0x0000007000017945 */ /* 0x000fe20003800200 */
[----:B0-----:R-:W-:Y:S01]  /*0420*/  IMAD.WIDE.U32 R4, R0, 0x4, R4 ;  /* 0x0000000400047825 */ /* 0x001fe200078e0004 */
[----:B--2---:R-:W-:-:S13]  /*0430*/  ISETP.NE.AND P0, PT, R2, RZ, PT ;  /* 0x000000ff0200720c */ /* 0x004fda0003f05270 */
[----:B------:R-:W-:Y:S05]  /*0440*/  @P0 BRA `(.L_x_13) ;  /* 0x00000000000c0947 */ /* 0x000fea0003800000 */
[----:B------:R-:W2:Y:S02]  /*0450*/  LDG.E R0, desc[UR6][R4.64] ;  /* 0x0000000604007981 */ /* 0x000ea4000c1e1900 */
[----:B--2---:R-:W-:-:S13]  /*0460*/  FSETP.GT.AND P0, PT, R0, RZ, PT ;  /* 0x000000ff0000720b */ /* 0x004fda0003f04000 */
[----:B------:R-:W-:Y:S05]  /*0470*/  @P0 EXIT ;  /* 0x000000000000094d */ /* 0x000fea0003800000 */
.L_x_13:
[----:B------:R-:W-:Y:S05]  /*0480*/  BSYNC.RECONVERGENT B1 ;  /* 0x0000000000017941 */ /* 0x000fea0003800200 */
.L_x_12:
[----:B------:R-:W-:-:S05]  /*0490*/  HFMA2 R3, -RZ, RZ, -3.390625, 0 ;  /* 0xc2c80000ff037431 */ /* 0x000fca00000001ff */
[----:B------:R-:W-:Y:S01]  /*04a0*/  STG.E desc[UR6][R4.64], R3 ;  /* 0x0000000304007986 */ /* 0x000fe2000c101906 */
[----:B------:R-:W-:Y:S05]  /*04b0*/  EXIT ;  /* 0x000000000000794d */ /* 0x000fea0003800000 */
.L_x_11:
[----:B------:R-:W0:Y:S01]  /*04c0*/  LDC.64 R2, c[0x0][0x380] ;  /* 0x0000e000ff027b82 */ /* 0x000e220000000a00 */
[----:B------:R-:W-:Y:S02]  /*04d0*/  IMAD.MOV.U32 R5, RZ, RZ, -0x3d380000 ;  /* 0xc2c80000ff057424 */ /* 0x000fe400078e00ff */
[----:B0-----:R-:W-:-:S05]  /*04e0*/  IMAD.WIDE.U32 R2, R0, 0x4, R2 ;  /* 0x0000000400027825 */ /* 0x001fca00078e0002 */
[----:B------:R-:W-:Y:S01]  /*04f0*/  STG.E desc[UR6][R2.64], R5 ;  /* 0x0000000502007986 */ /* 0x000fe2000c101906 */
[----:B------:R-:W-:Y:S05]  /*0500*/  EXIT ;  /* 0x000000000000794d */ /* 0x000fea0003800000 */
.L_x_14:
        /* <DEDUP_REMOVED lines=15> */
.L_x_599:


//--------------------- .text._Z21add_divide_100_kernelPK6float2PS_ --------------------------
	.section	.text._Z21add_divide_100_kernelPK6float2PS_,"ax",@progbits
	.align	128
        .global         _Z21add_divide_100_kernelPK6float2PS_
        .type           _Z21add_divide_100_kernelPK6float2PS_,@function
        .size           _Z21add_divide_100_kernelPK6float2PS_,(.L_x_577 - _Z21add_divide_100_kernelPK6float2PS_)
        .other          _Z21add_divide_100_kernelPK6float2PS_,@"STO_CUDA_ENTRY STV_DEFAULT"
_Z21add_divide_100_kernelPK6float2PS_:
.text._Z21add_divide_100_kernelPK6float2PS_:
[----:B------:R-:W-:Y:S01]  /*0000*/  LDC R1, c[0x0][0x37c] ;  /* 0x0000df00ff017b82 */ /* 0x000fe20000000800 */
[----:B------:R-:W0:Y:S07]  /*0010*/  S2R R4, SR_CTAID.X ;  /* 0x0000000000047919 */ /* 0x000e2e0000002500 */
[----:B------:R-:W1:Y:S01]  /*0020*/  LDC.64 R2, c[0x0][0x380] ;  /* 0x0000e000ff027b82 */ /* 0x000e620000000a00 */
[----:B------:R-:W0:Y:S01]  /*0030*/  LDCU UR6, c[0x0][0x360] ;  /* 0x00006c00ff0677ac */ /* 0x000e220008000800 */
[----:B------:R-:W0:Y:S01]  /*0040*/  S2R R5, SR_TID.X ;  /* 0x0000000000057919 */ /* 0x000e220000002100 */
[----:B------:R-:W2:Y:S01]  /*0050*/  LDCU.64 UR4, c[0x0][0x358] ;  /* 0x00006b00ff0477ac */ /* 0x000ea20008000a00 */
[----:B0-----:R-:W-:-:S04]  /*0060*/  IMAD R4, R4, UR6, R5 ;  /* 0x0000000604047c24 */ /* 0x001fc8000f8e0205 */
[----:B-1----:R-:W-:-:S06]  /*0070*/  IMAD.WIDE.U32 R2, R4, 0x8, R2 ;  /* 0x0000000804027825 */ /* 0x002fcc00078e0002 */
[----:B--2---:R-:W2:Y:S01]  /*0080*/  LDG.E.64 R2, desc[UR4][R2.64] ;  /* 0x0000000402027981 */ /* 0x004ea2000c1e1b00 */
[----:B------:R-:W-:Y:S01]  /*0090*/  IMAD.MOV.U32 R5, RZ, RZ, 0x3d4ccccd ;  /* 0x3d4ccccdff057424 */ /* 0x000fe200078e00ff */
[----:B------:R-:W-:Y:S01]  /*00a0*/  BSSY.RECONVERGENT B0, `(.L_x_15) ;  /* 0x000000c000007945 */ /* 0x000fe20003800200 */
[----:B------:R-:W-:-:S04]  /*00b0*/  IMAD.MOV.U32 R8, RZ, RZ, 0x41a00000 ;  /* 0x41a00000ff087424 */ /* 0x000fc800078e00ff */
[----:B------:R-:W-:-:S04]  /*00c0*/  FFMA R0, R5, -R8, 1 ;  /* 0x3f80000005007423 */ /* 0x000fc80000000808 */
[----:B------:R-:W-:Y:S01]  /*00d0*/  FFMA R5, R0, R5, 0.050000000745058059692 ;  /* 0x3d4ccccd00057423 */ /* 0x000fe20000000005 */
[----:B--2---:R-:W0:Y:S03]  /*00e0*/  FCHK P0, R2, 20 ;  /* 0x41a0000002007902 */ /* 0x004e260000000000 */
[----:B------:R-:W-:-:S04]  /*00f0*/  FFMA R0, R2, R5, RZ ;  /* 0x0000000502007223 */ /* 0x000fc800000000ff */
[----:B------:R-:W-:-:S04]  /*0100*/  FFMA R6, R0, -20, R2 ;  /* 0xc1a0000000067823 */ /* 0x000fc80000000002 */
[----:B------:R-:W-:Y:S01]  /*0110*/  FFMA R9, R5, R6, R0 ;  /* 0x0000000605097223 */ /* 0x000fe20000000000 */
[----:B0-----:R-:W-:Y:S06]  /*0120*/  @!P0 BRA `(.L_x_16) ;  /* 0x00000000000c8947 */ /* 0x001fec0003800000 */
[----:B------:R-:W-:-:S07]  /*0130*/  MOV R10, 0x150 ;  /* 0x00000150000a7802 */ /* 0x000fce0000000f00 */
[----:B------:R-:W-:Y:S05]  /*0140*/  CALL.REL.NOINC `($__internal_0_$__cuda_sm3x_div_rn_noftz_f32_slowpath) ;  /* 0x0000000000587944 */ /* 0x000fea0003c00000 */
[----:B------:R-:W-:-:S07]  /*0150*/  IMAD.MOV.U32 R9, RZ, RZ, R0 ;  /* 0x000000ffff097224 */ /* 0x000fce00078e0000 */
.L_x_16:
[----:B------:R-:W-:Y:S05]  /*0160*/  BSYNC.RECONVERGENT B0 ;  /* 0x0000000000007941 */ /* 0x000fea0003800200 */
.L_x_15:
[----:B------:R-:W0:Y:S02]  /*0170*/  LDC.64 R6, c[0x0][0x388] ;  /* 0x0000e200ff067b82 */ /* 0x000e240000000a00 */
[----:B0-----:R-:W-:-:S05]  /*0180*/  IMAD.WIDE.U32 R4, R4, 0x8, R6 ;  /* 0x0000000804047825 */ /* 0x001fca00078e0006 */
[----:B------:R-:W2:Y:S01]  /*0190*/  LDG.E.64 R6, desc[UR4][R4.64] ;  /* 0x0000000404067981 */ /* 0x000ea2000c1e1b00 */
[----:B------:R-:W-:Y:S01]  /*01a0*/  IMAD.MOV.U32 R11, RZ, RZ, 0x3d4ccccd ;  /* 0x3d4ccccdff0b7424 */ /* 0x000fe200078e00ff */
[----:B------:R-:W0:Y:S01]  /*01b0*/  FCHK P0, R3, 20 ;  /* 0x41a0000003007902 */ /* 0x000e220000000000 */
[----:B------:R-:W-:Y:S02]  /*01c0*/  BSSY.RECONVERGENT B0, `(.L_x_17) ;  /* 0x000000b000007945 */ /* 0x000fe40003800200 */
[----:B------:R-:W-:-:S04]  /*01d0*/  FFMA R0, R11, -R8, 1 ;  /* 0x3f8000000b007423 */ /* 0x000fc80000000808 */
[----:B------:R-:W-:-:S04]  /*01e0*/  FFMA R13, R0, R11, 0.050000000745058059692 ;  /* 0x3d4ccccd000d7423 */ /* 0x000fc8000000000b */
[----:B------:R-:W-:-:S04]  /*01f0*/  FFMA R0, R3, R13, RZ ;  /* 0x0000000d03007223 */ /* 0x000fc800000000ff */
[----:B------:R-:W-:-:S04]  /*0200*/  FFMA R11, R0, -20, R3 ;  /* 0xc1a00000000b7823 */ /* 0x000fc80000000003 */
[----:B------:R-:W-:Y:S01]  /*0210*/  FFMA R0, R13, R11, R0 ;  /* 0x0000000b0d007223 */ /* 0x000fe20000000000 */
[----:B--2---:R-:W-:Y:S01]  /*0220*/  FADD R6, R6, R9 ;  /* 0x0000000906067221 */ /* 0x004fe20000000000 */
[----:B0-----:R-:W-:Y:S06]  /*0230*/  @!P0 BRA `(.L_x_18) ;  /* 0x00000000000c8947 */ /* 0x001fec0003800000 */
[----:B------:R-:W-:Y:S01]  /*0240*/  IMAD.MOV.U32 R2, RZ, RZ, R3 ;  /* 0x000000ffff027224 */ /* 0x000fe200078e0003 */
[----:B------:R-:W-:-:S07]  /*0250*/  MOV R10, 0x270 ;  /* 0x00000270000a7802 */ /* 0x000fce0000000f00 */
[----:B------:R-:W-:Y:S05]  /*0260*/  CALL.REL.NOINC `($__internal_0_$__cuda_sm3x_div_rn_noftz_f32_slowpath) ;  /* 0x0000000000107944 */ /* 0x000fea0003c00000 */
.L_x_18:
[----:B------:R-:W-:Y:S05]  /*0270*/  BSYNC.RECONVERGENT B0 ;  /* 0x0000000000007941 */ /* 0x000fea0003800200 */
.L_x_17:
[----:B------:R-:W-:-:S05]  /*0280*/  FADD R7, R7, R0 ;  /* 0x0000000007077221 */ /* 0x000fca0000000000 */
[----:B------:R-:W-:Y:S01]  /*0290*/  STG.E.64 desc[UR4][R4.64], R6 ;  /* 0x0000000604007986 */ /* 0x000fe2000c101b04 */
[----:B------:R-:W-:Y:S05]  /*02a0*/  EXIT ;  /* 0x000000000000794d */ /* 0x000fea0003800000 */
        .weak           $__internal_0_$__cuda_sm3x_div_rn_noftz_f32_slowpath
        .type           $__internal_0_$__cuda_sm3x_div_rn_noftz_f32_slowpath,@function
        .size           $__internal_0_$__cuda_sm3x_div_rn_noftz_f32_slowpath,(.L_x_577 - $__internal_0_$__cuda_sm3x_div_rn_noftz_f32_slowpath)
$__internal_0_$__cuda_sm3x_div_rn_noftz_f32_slowpath:
[----:B------:R-:W-:Y:S01]  /*02b0*/  SHF.R.U32.HI R11, RZ, 0x17, R8 ;  /* 0x00000017ff0b7819 */ /* 0x000fe20000011608 */
[----:B------:R-:W-:Y:S01]  /*02c0*/  BSSY.RECONVERGENT B1, `(.L_x_19) ;  /* 0x0000064000017945 */ /* 0x000fe20003800200 */
[----:B------:R-:W-:Y:S01]  /*02d0*/  SHF.R.U32.HI R0, RZ, 0x17, R2 ;  /* 0x00000017ff007819 */ /* 0x000fe20000011602 */
[----:B------:R-:W-:Y:S01]  /*02e0*/  HFMA2 R13, -RZ, RZ, 2.8125, 0 ;  /* 0x41a00000ff0d7431 */ /* 0x000fe200000001ff */
[----:B------:R-:W-:Y:S02]  /*02f0*/  LOP3.LUT R11, R11, 0xff, RZ, 0xc0, !PT ;  /* 0x000000ff0b0b7812 */ /* 0x000fe400078ec0ff */
[----:B------:R-:W-:-:S03]  /*0300*/  LOP3.LUT R12, R0, 0xff, RZ, 0xc0, !PT ;  /* 0x000000ff000c7812 */ /* 0x000fc600078ec0ff */
[----:B------:R-:W-:Y:S02]  /*0310*/  VIADD R14, R11, 0xffffffff ;  /* 0xffffffff0b0e7836 */ /* 0x000fe40000000000 */
[----:B------:R-:W-:-:S03]  /*0320*/  VIADD R15, R12, 0xffffffff ;  /* 0xffffffff0c0f7836 */ /* 0x000fc60000000000 */
[----:B------:R-:W-:-:S04]  /*0330*/  ISETP.GT.U32.AND P0, PT, R14, 0xfd, PT ;  /* 0x000000fd0e00780c */ /* 0x000fc80003f04070 */
[----:B------:R-:W-:-:S13]  /*0340*/  ISETP.GT.U32.OR P0, PT, R15, 0xfd, P0 ;  /* 0x000000fd0f00780c */ /* 0x000fda0000704470 */
[----:B------:R-:W-:Y:S01]  /*0350*/  @!P0 IMAD.MOV.U32 R9, RZ, RZ, RZ ;  /* 0x000000ffff098224 */ /* 0x000fe200078e00ff */
[----:B------:R-:W-:Y:S06]  /*0360*/  @!P0 BRA `(.L_x_20) ;  /* 0x0000000000608947 */ /* 0x000fec0003800000 */
[----:B------:R-:W-:Y:S01]  /*0370*/  IMAD.MOV.U32 R0, RZ, RZ, 0x41a00000 ;  /* 0x41a00000ff007424 */ /* 0x000fe200078e00ff */
[----:B------:R-:W-:-:S04]  /*0380*/  FSETP.GTU.FTZ.AND P0, PT, |R2|, +INF , PT ;  /* 0x7f8000000200780b */ /* 0x000fc80003f1c200 */
[----:B------:R-:W-:-:S04]  /*0390*/  FSETP.GTU.FTZ.AND P1, PT, |R0|, +INF , PT ;  /* 0x7f8000000000780b */ /* 0x000fc80003f3c200 */
[----:B------:R-:W-:-:S13]  /*03a0*/  PLOP3.LUT P0, PT, P0, P1, PT, 0xf8, 0x8f ;  /* 0x00000000008f781c */ /* 0x000fda0000703f70 */
[----:B------:R-:W-:Y:S05]  /*03b0*/  @P0 BRA `(.L_x_21) ;  /* 0x00000004004c0947 */ /* 0x000fea0003800000 */
[----:B------:R-:W-:-:S13]  /*03c0*/  LOP3.LUT P0, RZ, R13, 0x7fffffff, R2, 0xc8, !PT ;  /* 0x7fffffff0dff7812 */ /* 0x000fda000780c802 */
[----:B------:R-:W-:Y:S05]  /*03d0*/  @!P0 BRA `(.L_x_22) ;  /* 0x00000004003c8947 */ /* 0x000fea0003800000 */
[----:B------:R-:W-:Y:S02]  /*03e0*/  FSETP.NEU.FTZ.AND P2, PT, |R2|, +INF , PT ;  /* 0x7f8000000200780b */ /* 0x000fe40003f5d200 */
[----:B------:R-:W-:Y:S02]  /*03f0*/  FSETP.NEU.FTZ.AND P1, PT, |R0|, +INF , PT ;  /* 0x7f8000000000780b */ /* 0x000fe40003f3d200 */
[----:B------:R-:W-:-:S11]  /*0400*/  FSETP.NEU.FTZ.AND P0, PT, |R2|, +INF , PT ;  /* 0x7f8000000200780b */ /* 0x000fd60003f1d200 */
[----:B------:R-:W-:Y:S05]  /*0410*/  @!P1 BRA !P2, `(.L_x_22) ;  /* 0x00000004002c9947 */ /* 0x000fea0005000000 */
[----:B------:R-:W-:-:S04]  /*0420*/  LOP3.LUT P2, RZ, R2, 0x7fffffff, RZ, 0xc0, !PT ;  /* 0x7fffffff02ff7812 */ /* 0x000fc8000784c0ff */
[----:B------:R-:W-:-:S13]  /*0430*/  PLOP3.LUT P1, PT, P1, P2, PT, 0x2f, 0xf2 ;  /* 0x0000000000f2781c */ /* 0x000fda0000f24577 */
[----:B------:R-:W-:Y:S05]  /*0440*/  @P1 BRA `(.L_x_23) ;  /* 0x0000000400181947 */ /* 0x000fea0003800000 */
[----:B------:R-:W-:-:S04]  /*0450*/  LOP3.LUT P1, RZ, R13, 0x7fffffff, RZ, 0xc0, !PT ;  /* 0x7fffffff0dff7812 */ /* 0x000fc8000782c0ff */
[----:B------:R-:W-:-:S13]  /*0460*/  PLOP3.LUT P0, PT, P0, P1, PT, 0x2f, 0xf2 ;  /* 0x0000000000f2781c */ /* 0x000fda0000702577 */
[----:B------:R-:W-:Y:S05]  /*0470*/  @P0 BRA `(.L_x_24) ;  /* 0x0000000400000947 */ /* 0x000fea0003800000 */
[----:B------:R-:W-:Y:S02]  /*0480*/  ISETP.GE.AND P0, PT, R15, RZ, PT ;  /* 0x000000ff0f00720c */ /* 0x000fe40003f06270 */
[----:B------:R-:W-:-:S11]  /*0490*/  ISETP.GE.AND P1, PT, R14, RZ, PT ;  /* 0x000000ff0e00720c */ /* 0x000fd60003f26270 */
[----:B------:R-:W-:Y:S02]  /*04a0*/  @P0 IMAD.MOV.U32 R9, RZ, RZ, RZ ;  /* 0x000000ffff090224 */ /* 0x000fe400078e00ff */
[----:B------:R-:W-:Y:S01]  /*04b0*/  @!P0 FFMA R2, R2, 1.84467440737095516160e+19, RZ ;  /* 0x5f80000002028823 */ /* 0x000fe200000000ff */
[----:B------:R-:W-:Y:S02]  /*04c0*/  @!P0 IMAD.MOV.U32 R9, RZ, RZ, -0x40 ;  /* 0xffffffc0ff098424 */ /* 0x000fe400078e00ff */
[----:B------:R-:W-:Y:S02]  /*04d0*/  @!P1 FFMA R13, R0, 1.84467440737095516160e+19, RZ ;  /* 0x5f800000000d9823 */ /* 0x000fe400000000ff */
[----:B------:R-:W-:-:S07]  /*04e0*/  @!P1 VIADD R9, R9, 0x40 ;  /* 0x0000004009099836 */ /* 0x000fce0000000000 */
.L_x_20:
[----:B------:R-:W-:Y:S01]  /*04f0*/  LEA R0, R11, 0xc0800000, 0x17 ;  /* 0xc08000000b007811 */ /* 0x000fe200078eb8ff */
[----:B------:R-:W-:Y:S01]  /*0500*/  VIADD R12, R12, 0xffffff81 ;  /* 0xffffff810c0c7836 */ /* 0x000fe20000000000 */
[----:B------:R-:W-:Y:S02]  /*0510*/  BSSY.RECONVERGENT B2, `(.L_x_25) ;  /* 0x0000035000027945 */ /* 0x000fe40003800200 */
[----:B------:R-:W-:Y:S01]  /*0520*/  IADD3 R13, PT, PT, -R0, R13, RZ ;  /* 0x0000000d000d7210 */ /* 0x000fe20007ffe1ff */
[C---:B------:R-:W-:Y:S01]  /*0530*/  IMAD R0, R12.reuse, -0x800000, R2 ;  /* 0xff8000000c007824 */ /* 0x040fe200078e0202 */
[----:B------:R-:W-:Y:S02]  /*0540*/  IADD3 R12, PT, PT, R12, 0x7f, -R11 ;  /* 0x0000007f0c0c7810 */ /* 0x000fe40007ffe80b */
[----:B------:R-:W0:Y:S01]  /*0550*/  MUFU.RCP R14, R13 ;  /* 0x0000000d000e7308 */ /* 0x000e220000001000 */
[----:B------:R-:W-:Y:S02]  /*0560*/  FADD.FTZ R15, -R13, -RZ ;  /* 0x800000ff0d0f7221 */ /* 0x000fe40000010100 */
[----:B------:R-:W-:-:S02]  /*0570*/  IMAD.IADD R9, R12, 0x1, R9 ;  /* 0x000000010c097824 */ /* 0x000fc400078e0209 */
[----:B0-----:R-:W-:-:S04]  /*0580*/  FFMA R17, R14, R15, 1 ;  /* 0x3f8000000e117423 */ /* 0x001fc8000000000f */
[----:B------:R-:W-:-:S04]  /*0590*/  FFMA R19, R14, R17, R14 ;  /* 0x000000110e137223 */ /* 0x000fc8000000000e */
[----:B------:R-:W-:-:S04]  /*05a0*/  FFMA R2, R0, R19, RZ ;  /* 0x0000001300027223 */ /* 0x000fc800000000ff */
[----:B------:R-:W-:-:S04]  /*05b0*/  FFMA R17, R15, R2, R0 ;  /* 0x000000020f117223 */ /* 0x000fc80000000000 */
[----:B------:R-:W-:-:S04]  /*05c0*/  FFMA R14, R19, R17, R2 ;  /* 0x00000011130e7223 */ /* 0x000fc80000000002 */
[----:B------:R-:W-:-:S04]  /*05d0*/  FFMA R15, R15, R14, R0 ;  /* 0x0000000e0f0f7223 */ /* 0x000fc80000000000 */
[----:B------:R-:W-:-:S05]  /*05e0*/  FFMA R0, R19, R15, R14 ;  /* 0x0000000f13007223 */ /* 0x000fca000000000e */
[----:B------:R-:W-:-:S04]  /*05f0*/  SHF.R.U32.HI R2, RZ, 0x17, R0 ;  /* 0x00000017ff027819 */ /* 0x000fc80000011600 */
[----:B------:R-:W-:-:S05]  /*0600*/  LOP3.LUT R2, R2, 0xff, RZ, 0xc0, !PT ;  /* 0x000000ff02027812 */ /* 0x000fca00078ec0ff */
[----:B------:R-:W-:-:S04]  /*0610*/  IMAD.IADD R13, R2, 0x1, R9 ;  /* 0x00000001020d7824 */ /* 0x000fc800078e0209 */
[----:B------:R-:W-:-:S05]  /*0620*/  VIADD R2, R13, 0xffffffff ;  /* 0xffffffff0d027836 */ /* 0x000fca0000000000 */
[----:B------:R-:W-:-:S13]  /*0630*/  ISETP.GE.U32.AND P0, PT, R2, 0xfe, PT ;  /* 0x000000fe0200780c */ /* 0x000fda0003f06070 */
[----:B------:R-:W-:Y:S05]  /*0640*/  @!P0 BRA `(.L_x_26) ;  /* 0x0000000000808947 */ /* 0x000fea0003800000 */
[----:B------:R-:W-:-:S13]  /*0650*/  ISETP.GT.AND P0, PT, R13, 0xfe, PT ;  /* 0x000000fe0d00780c */ /* 0x000fda0003f04270 */
[----:B------:R-:W-:Y:S05]  /*0660*/  @P0 BRA `(.L_x_27) ;  /* 0x00000000006c0947 */ /* 0x000fea0003800000 */
[----:B------:R-:W-:-:S13]  /*0670*/  ISETP.GE.AND P0, PT, R13, 0x1, PT ;  /* 0x000000010d00780c */ /* 0x000fda0003f06270 */
[----:B------:R-:W-:Y:S05]  /*0680*/  @P0 BRA `(.L_x_28) ;  /* 0x0000000000740947 */ /* 0x000fea0003800000 */
[----:B------:R-:W-:Y:S02]  /*0690*/  ISETP.GE.AND P0, PT, R13, -0x18, PT ;  /* 0xffffffe80d00780c */ /* 0x000fe40003f06270 */
[----:B------:R-:W-:-:S11]  /*06a0*/  LOP3.LUT R0, R0, 0x80000000, RZ, 0xc0, !PT ;  /* 0x8000000000007812 */ /* 0x000fd600078ec0ff */
[----:B------:R-:W-:Y:S05]  /*06b0*/  @!P0 BRA `(.L_x_28) ;  /* 0x0000000000688947 */ /* 0x000fea0003800000 */
[-CC-:B------:R-:W-:Y:S01]  /*06c0*/  FFMA.RZ R2, R19, R15.reuse, R14.reuse ;  /* 0x0000000f13027223 */ /* 0x180fe2000000c00e */
[----:B------:R-:W-:Y:S02]  /*06d0*/  VIADD R12, R13, 0x20 ;  /* 0x000000200d0c7836 */ /* 0x000fe40000000000 */
[-CC-:B------:R-:W-:Y:S01]  /*06e0*/  FFMA.RM R9, R19, R15.reuse, R14.reuse ;  /* 0x0000000f13097223 */ /* 0x180fe2000000400e */
[----:B------:R-:W-:Y:S02]  /*06f0*/  ISETP.NE.AND P2, PT, R13, RZ, PT ;  /* 0x000000ff0d00720c */ /* 0x000fe40003f45270 */
[----:B------:R-:W-:Y:S01]  /*0700*/  LOP3.LUT R11, R2, 0x7fffff, RZ, 0xc0, !PT ;  /* 0x007fffff020b7812 */ /* 0x000fe200078ec0ff */
[----:B------:R-:W-:Y:S01]  /*0710*/  FFMA.RP R2, R19, R15, R14 ;  /* 0x0000000f13027223 */ /* 0x000fe2000000800e */
[----:B------:R-:W-:Y:S02]  /*0720*/  ISETP.NE.AND P1, PT, R13, RZ, PT ;  /* 0x000000ff0d00720c */ /* 0x000fe40003f25270 */
[----:B------:R-:W-:-:S02]  /*0730*/  LOP3.LUT R11, R11, 0x800000, RZ, 0xfc, !PT ;  /* 0x008000000b0b7812 */ /* 0x000fc400078efcff */
[----:B------:R-:W-:Y:S02]  /*0740*/  IADD3 R13, PT, PT, -R13, RZ, RZ ;  /* 0x000000ff0d0d7210 */ /* 0x000fe40007ffe1ff */
[----:B------:R-:W-:Y:S02]  /*0750*/  SHF.L.U32 R12, R11, R12, RZ ;  /* 0x0000000c0b0c7219 */ /* 0x000fe400000006ff */
[----:B------:R-:W-:Y:S02]  /*0760*/  FSETP.NEU.FTZ.AND P0, PT, R2, R9, PT ;  /* 0x000000090200720b */ /* 0x000fe40003f1d000 */
[----:B------:R-:W-:Y:S02]  /*0770*/  SEL R2, R13, RZ, P2 ;  /* 0x000000ff0d027207 */ /* 0x000fe40001000000 */
[----:B------:R-:W-:Y:S02]  /*0780*/  ISETP.NE.AND P1, PT, R12, RZ, P1 ;  /* 0x000000ff0c00720c */ /* 0x000fe40000f25270 */
[----:B------:R-:W-:-:S02]  /*0790*/  SHF.R.U32.HI R2, RZ, R2, R11 ;  /* 0x00000002ff027219 */ /* 0x000fc4000001160b */
[----:B------:R-:W-:Y:S02]  /*07a0*/  PLOP3.LUT P0, PT, P0, P1, PT, 0xf8, 0x8f ;  /* 0x00000000008f781c */ /* 0x000fe40000703f70 */
[----:B------:R-:W-:Y:S02]  /*07b0*/  SHF.R.U32.HI R12, RZ, 0x1, R2 ;  /* 0x00000001ff0c7819 */ /* 0x000fe40000011602 */
[----:B------:R-:W-:-:S04]  /*07c0*/  SEL R9, RZ, 0x1, !P0 ;  /* 0x00000001ff097807 */ /* 0x000fc80004000000 */
[----:B------:R-:W-:-:S04]  /*07d0*/  LOP3.LUT R9, R9, 0x1, R12, 0xf8, !PT ;  /* 0x0000000109097812 */ /* 0x000fc800078ef80c */
[----:B------:R-:W-:-:S05]  /*07e0*/  LOP3.LUT R9, R9, R2, RZ, 0xc0, !PT ;  /* 0x0000000209097212 */ /* 0x000fca00078ec0ff */
[----:B------:R-:W-:-:S05]  /*07f0*/  IMAD.IADD R9, R12, 0x1, R9 ;  /* 0x000000010c097824 */ /* 0x000fca00078e0209 */
[----:B------:R-:W-:Y:S01]  /*0800*/  LOP3.LUT R0, R9, R0, RZ, 0xfc, !PT ;  /* 0x0000000009007212 */ /* 0x000fe200078efcff */
[----:B------:R-:W-:Y:S06]  /*0810*/  BRA `(.L_x_28) ;  /* 0x0000000000107947 */ /* 0x000fec0003800000 */
.L_x_27:
[----:B------:R-:W-:-:S04]  /*0820*/  LOP3.LUT R0, R0, 0x80000000, RZ, 0xc0, !PT ;  /* 0x8000000000007812 */ /* 0x000fc800078ec0ff */
[----:B------:R-:W-:Y:S01]  /*0830*/  LOP3.LUT R0, R0, 0x7f800000, RZ, 0xfc, !PT ;  /* 0x7f80000000007812 */ /* 0x000fe200078efcff */
[----:B------:R-:W-:Y:S06]  /*0840*/  BRA `(.L_x_28) ;  /* 0x0000000000047947 */ /* 0x000fec0003800000 */
.L_x_26:
[----:B------:R-:W-:-:S07]  /*0850*/  IMAD R0, R9, 0x800000, R0 ;  /* 0x0080000009007824 */ /* 0x000fce00078e0200 */
.L_x_28:
[----:B------:R-:W-:Y:S05]  /*0860*/  BSYNC.RECONVERGENT B2 ;  /* 0x0000000000027941 */ /* 0x000fea0003800200 */
.L_x_25:
[----:B------:R-:W-:Y:S05]  /*0870*/  BRA `(.L_x_29) ;  /* 0x0000000000207947 */ /* 0x000fea0003800000 */
.L_x_24:
[----:B------:R-:W-:-:S04]  /*0880*/  LOP3.LUT R0, R13, 0x80000000, R2, 0x48, !PT ;  /* 0x800000000d007812 */ /* 0x000fc800078e4802 */
[----:B------:R-:W-:Y:S01]  /*0890*/  LOP3.LUT R0, R0, 0x7f800000, RZ, 0xfc, !PT ;  /* 0x7f80000000007812 */ /* 0x000fe200078efcff */
[----:B------:R-:W-:Y:S06]  /*08a0*/  BRA `(.L_x_29) ;  /* 0x0000000000147947 */ /* 0x000fec0003800000 */
.L_x_23:
[----:B------:R-:W-:Y:S01]  /*08b0*/  LOP3.LUT R0, R13, 0x80000000, R2, 0x48, !PT ;  /* 0x800000000d007812 */ /* 0x000fe200078e4802 */
[----:B------:R-:W-:Y:S06]  /*08c0*/  BRA `(.L_x_29) ;  /* 0x00000000000c7947 */ /* 0x000fec0003800000 */
.L_x_22:
[----:B------:R-:W0:Y:S01]  /*08d0*/  MUFU.RSQ R0, -QNAN ;  /* 0xffc0000000007908 */ /* 0x000e220000001400 */
[----:B------:R-:W-:Y:S05]  /*08e0*/  BRA `(.L_x_29) ;  /* 0x0000000000047947 */ /* 0x000fea0003800000 */
.L_x_21:
[----:B------:R-:W-:-:S07]  /*08f0*/  FADD.FTZ R0, R2, R0 ;  /* 0x0000000002007221 */ /* 0x000fce0000010000 */
.L_x_29:
[----:B------:R-:W-:Y:S05]  /*0900*/  BSYNC.RECONVERGENT B1 ;  /* 0x0000000000017941 */ /* 0x000fea0003800200 */
.L_x_19:
[----:B------:R-:W-:-:S04]  /*0910*/  IMAD.MOV.U32 R11, RZ, RZ, 0x0 ;  /* 0x00000000ff0b7424 */ /* 0x000fc800078e00ff */
[----:B0-----:R-:W-:Y:S05]  /*0920*/  RET.REL.NODEC R10 `(_Z21add_divide_100_kernelPK6float2PS_) ;  /* 0xfffffff40ab47950 */ /* 0x001fea0003c3ffff */
.L_x_30:
        /* <DEDUP_REMOVED lines=13> */
.L_x_577:


//--------------------- .text._Z25double_expand_bool_kernelPKbPbj --------------------------
	.section	.text._Z25double_expand_bool_kernelPKbPbj,"ax",@progbits
	.align	128
        .global         _Z25double_expand_bool_kernelPKbPbj
        .type           _Z25double_expand_bool_kernelPKbPbj,@function
        .size           _Z25double_expand_bool_kernelPKbPbj,(.L_x_601 - _Z25double_expand_bool_kernelPKbPbj)
        .other          _Z25double_expand_bool_kernelPKbPbj,@"STO_CUDA_ENTRY STV_DEFAULT"
_Z25double_expand_bool_kernelPKbPbj:
.text._Z25double_expand_bool_kernelPKbPbj:
[----:B------:R-:W-:Y:S01]  /*0000*/  LDC R1, c[0x0][0x37c] ;  /* 0x0000df00ff017b82 */ /* 0x000fe20000000800 */
[----:B------:R-:W0:Y:S07]  /*0010*/  S2R R0, SR_CTAID.X ;  /* 0x0000000000007919 */ /* 0x000e2e0000002500 */
[----:B------:R-:W1:Y:S01]  /*0020*/  LDC R9, c[0x0][0x390] ;  /* 0x0000e400ff097b82 */ /* 0x000e620000000800 */
[----:B------:R-:W0:Y:S01]  /*0030*/  LDCU UR4, c[0x0][0x360] ;  /* 0x00006c00ff0477ac */ /* 0x000e220008000800 */
[----:B------:R-:W0:Y:S01]  /*0040*/  S2R R3, SR_TID.X ;  /* 0x0000000000037919 */ /* 0x000e220000002100 */
[----:B------:R-:W2:Y:S01]  /*0050*/  LDCU UR5, c[0x0][0x364] ;  /* 0x00006c80ff0577ac */ /* 0x000ea20008000800 */
[----:B------:R-:W2:Y:S01]  /*0060*/  S2R R2, SR_CTAID.Y ;  /* 0x0000000000027919 */ /* 0x000ea20000002600 */
[----:B------:R-:W3:Y:S01]  /*0070*/  LDCU.128 UR8, c[0x0][0x380] ;  /* 0x00007000ff0877ac */ /* 0x000ee20008000c00 */
[----:B------:R-:W2:Y:S01]  /*0080*/  S2R R5, SR_TID.Y ;  /* 0x0000000000057919 */ /* 0x000ea20000002200 */
[----:B0-----:R-:W-:-:S02]  /*0090*/  IMAD R0, R0, UR4, R3 ;  /* 0x0000000400007c24 */ /* 0x001fc4000f8e0203 */
[----:B--2---:R-:W-:Y:S01]  /*00a0*/  IMAD R3, R2, UR5, R5 ;  /* 0x0000000502037c24 */ /* 0x004fe2000f8e0205 */
[----:B------:R-:W0:Y:S03]  /*00b0*/  LDCU.64 UR4, c[0x0][0x358] ;  /* 0x00006b00ff0477ac */ /* 0x000e260008000a00 */
[----:B-1----:R-:W-:-:S05]  /*00c0*/  IMAD R3, R0, R9, R3 ;  /* 0x0000000900037224 */ /* 0x002fca00078e0203 */
[----:B---3--:R-:W-:-:S04]  /*00d0*/  IADD3 R6, P0, PT, R3, UR8, RZ ;  /* 0x0000000803067c10 */ /* 0x008fc8000ff1e0ff */
[----:B------:R-:W-:-:S06]  /*00e0*/  IADD3.X R7, PT, PT, RZ, UR9, RZ, P0, !PT ;  /* 0x00000009ff077c10 */ /* 0x000fcc00087fe4ff */
[----:B0-----:R-:W2:Y:S01]  /*00f0*/  LDG.E.U8 R7, desc[UR4][R6.64] ;  /* 0x0000000406077981 */ /* 0x001ea2000c1e1100 */
[----:B------:R-:W-:-:S05]  /*0100*/  IMAD R0, R0, R9, R3 ;  /* 0x0000000900007224 */ /* 0x000fca00078e0203 */
[----:B------:R-:W-:-:S04]  /*0110*/  SHF.L.U32 R0, R0, 0x1, RZ ;  /* 0x0000000100007819 */ /* 0x000fc800000006ff */
[----:B------:R-:W-:Y:S02]  /*0120*/  LEA R2, R9, R0, 0x1 ;  /* 0x0000000009027211 */ /* 0x000fe400078e08ff */
[----:B------:R-:W-:-:S03]  /*0130*/  IADD3 R4, P1, PT, R0, UR10, RZ ;  /* 0x0000000a00047c10 */ /* 0x000fc6000ff3e0ff */
[----:B------:R-:W-:Y:S01]  /*0140*/  VIADD R2, R2, 0x1 ;  /* 0x0000000102027836 */ /* 0x000fe20000000000 */
[----:B------:R-:W-:-:S04]  /*0150*/  IADD3.X R5, PT, PT, RZ, UR11, RZ, P1, !PT ;  /* 0x0000000bff057c10 */ /* 0x000fc80008ffe4ff */
[----:B------:R-:W-:-:S05]  /*0160*/  IADD3 R2, P0, PT, R2, UR10, RZ ;  /* 0x0000000a02027c10 */ /* 0x000fca000ff1e0ff */
[----:B------:R-:W-:-:S05]  /*0170*/  IMAD.X R3, RZ, RZ, UR11, P0 ;  /* 0x0000000bff037e24 */ /* 0x000fca00080e06ff */
[----:B--2---:R-:W-:Y:S04]  /*0180*/  STG.E.U8 desc[UR4][R2.64], R7 ;  /* 0x0000000702007986 */ /* 0x004fe8000c101104 */
[----:B------:R-:W-:Y:S04]  /*0190*/  STG.E.U8 desc[UR4][R2.64+-0x1], R7 ;  /* 0xffffff0702007986 */ /* 0x000fe8000c101104 */
[----:B------:R-:W-:Y:S04]  /*01a0*/  STG.E.U8 desc[UR4][R4.64+0x1], R7 ;  /* 0x0000010704007986 */ /* 0x000fe8000c101104 */
[----:B------:R-:W-:Y:S01]  /*01b0*/  STG.E.U8 desc[UR4][R4.64], R7 ;  /* 0x0000000704007986 */ /* 0x000fe2000c101104 */
[----:B------:R-:W-:Y:S05]  /*01c0*/  EXIT ;  /* 0x000000000000794d */ /* 0x000fea0003800000 */
.L_x_31:
        /* <DEDUP_REMOVED lines=11> */
.L_x_601:


//--------------------- .text._Z26double_expand_float_kernelPKfPfj --------------------------
	.section	.text._Z26double_expand_float_kernelPKfPfj,"ax",@progbits
	.align	128
        .global         _Z26double_expand_float_kernelPKfPfj
        .type           _Z26double_expand_float_kernelPKfPfj,@function
        .size           _Z26double_expand_float_kernelPKfPfj,(.L_x_602 - _Z26double_expand_float_kernelPKfPfj)
        .other          _Z26double_expand_float_kernelPKfPfj,@"STO_CUDA_ENTRY STV_DEFAULT"
_Z26double_expand_float_kernelPKfPfj:
.text._Z26double_expand_float_kernelPKfPfj:
[----:B------:R-:W-:Y:S01]  /*0000*/  LDC R1, c[0x0][0x37c] ;  /* 0x0000df00ff017b82 */ /* 0x000fe20000000800 */
[----:B------:R-:W0:Y:S07]  /*0010*/  S2R R0, SR_CTAID.X ;  /* 0x0000000000007919 */ /* 0x000e2e0000002500 */
[----:B------:R-:W1:Y:S01]  /*0020*/  LDC R8, c[0x0][0x390] ;  /* 0x0000e400ff087b82 */ /* 0x000e620000000800 */
[----:B------:R-:W0:Y:S01]  /*0030*/  LDCU UR6, c[0x0][0x360] ;  /* 0x00006c00ff0677ac */ /* 0x000e220008000800 */
[----:B------:R-:W0:Y:S01]  /*0040*/  S2R R5, SR_TID.X ;  /* 0x0000000000057919 */ /* 0x000e220000002100 */
[----:B------:R-:W2:Y:S01]  /*0050*/  LDCU UR7, c[0x0][0x364] ;  /* 0x00006c80ff0777ac */ /* 0x000ea20008000800 */
[----:B------:R-:W2:Y:S04]  /*0060*/  S2R R4, SR_CTAID.Y ;  /* 0x0000000000047919 */ /* 0x000ea80000002600 */
[----:B------:R-:W3:Y:S01]  /*0070*/  LDC.64 R2, c[0x0][0x380] ;  /* 0x0000e000ff027b82 */ /* 0x000ee20000000a00 */
[----:B------:R-:W4:Y:S01]  /*0080*/  LDCU.64 UR4, c[0x0][0x358] ;  /* 0x00006b00ff0477ac */ /* 0x000f220008000a00 */
[----:B------:R-:W2:Y:S01]  /*0090*/  S2R R7, SR_TID.Y ;  /* 0x0000000000077919 */ /* 0x000ea20000002200 */
[----:B0-----:R-:W-:-:S02]  /*00a0*/  IMAD R0, R0, UR6, R5 ;  /* 0x0000000600007c24 */ /* 0x001fc4000f8e0205 */
[----:B--2---:R-:W-:-:S03]  /*00b0*/  IMAD R5, R4, UR7, R7 ;  /* 0x0000000704057c24 */ /* 0x004fc6000f8e0207 */
[----:B------:R-:W0:Y:S01]  /*00c0*/  LDC.64 R6, c[0x0][0x388] ;  /* 0x0000e200ff067b82 */ /* 0x000e220000000a00 */
[----:B-1----:R-:W-:-:S04]  /*00d0*/  IMAD R5, R0, R8, R5 ;  /* 0x0000000800057224 */ /* 0x002fc800078e0205 */
[----:B---3--:R-:W-:-:S06]  /*00e0*/  IMAD.WIDE.U32 R2, R5, 0x4, R2 ;  /* 0x0000000405027825 */ /* 0x008fcc00078e0002 */
[----:B----4-:R-:W2:Y:S01]  /*00f0*/  LDG.E R3, desc[UR4][R2.64] ;  /* 0x0000000402037981 */ /* 0x010ea2000c1e1900 */
[----:B------:R-:W-:-:S05]  /*0100*/  IMAD R0, R0, R8, R5 ;  /* 0x0000000800007224 */ /* 0x000fca00078e0205 */
[----:B------:R-:W-:-:S04]  /*0110*/  SHF.L.U32 R9, R0, 0x1, RZ ;  /* 0x0000000100097819 */ /* 0x000fc800000006ff */
[----:B------:R-:W-:-:S04]  /*0120*/  LEA R0, R8, R9, 0x1 ;  /* 0x0000000908007211 */ /* 0x000fc800078e08ff */
[----:B------:R-:W-:-:S05]  /*0130*/  IADD3 R5, PT, PT, R0, 0x1, RZ ;  /* 0x0000000100057810 */ /* 0x000fca0007ffe0ff */
[----:B0-----:R-:W-:-:S04]  /*0140*/  IMAD.WIDE.U32 R4, R5, 0x4, R6 ;  /* 0x0000000405047825 */ /* 0x001fc800078e0006 */
[----:B------:R-:W-:Y:S01]  /*0150*/  IMAD.WIDE.U32 R6, R9, 0x4, R6 ;  /* 0x0000000409067825 */ /* 0x000fe200078e0006 */
[----:B--2---:R-:W-:Y:S04]  /*0160*/  STG.E desc[UR4][R4.64], R3 ;  /* 0x0000000304007986 */ /* 0x004fe8000c101904 */
[----:B------:R-:W-:Y:S04]  /*0170*/  STG.E desc[UR4][R4.64+-0x4], R3 ;  /* 0xfffffc0304007986 */ /* 0x000fe8000c101904 */
[----:B------:R-:W-:Y:S04]  /*0180*/  STG.E desc[UR4][R6.64+0x4], R3 ;  /* 0x0000040306007986 */ /* 0x000fe8000c101904 */
[----:B------:R-:W-:Y:S01]  /*0190*/  STG.E desc[UR4][R6.64], R3 ;  /* 0x0000000306007986 */ /* 0x000fe2000c101904 */
[----:B------:R-:W-:Y:S05]  /*01a0*/  EXIT ;  /* 0x000000000000794d */ /* 0x000fea0003800000 */
.L_x_32:
        /* <DEDUP_REMOVED lines=13> */
.L_x_602:


//--------------------- .text._Z30double_expand_cuComplex_kernelPK6float2PS_j --------------------------
	.section	.text._Z30double_expand_cuComplex_kernelPK6float2PS_j,"ax",@progbits
	.align	128
        .global         _Z30double_expand_cuComplex_kernelPK6float2PS_j
        .type           _Z30double_expand_cuComplex_kernelPK6float2PS_j,@function
        .size           _Z30double_expand_cuComplex_kernelPK6float2PS_j,(.L_x_603 - _Z30double_expand_cuComplex_kernelPK6float2PS_j)
        .other          _Z30double_expand_cuComplex_kernelPK6float2PS_j,@"STO_CUDA_ENTRY STV_DEFAULT"
_Z30double_expand_cuComplex_kernelPK6float2PS_j:
.text._Z30double_expand_cuComplex_kernelPK6float2PS_j:
        /* <DEDUP_REMOVED lines=15> */
[----:B----4-:R-:W2:Y:S01]  /*00f0*/  LDG.E.64 R4, desc[UR4][R4.64] ;  /* 0x0000000404047981 */ /* 0x010ea2000c1e1b00 */
[----:B------:R-:W-:-:S05]  /*0100*/  IMAD R0, R0, R8, R3 ;  /* 0x0000000800007224 */ /* 0x000fca00078e0203 */
[----:B------:R-:W-:-:S04]  /*0110*/  SHF.L.U32 R9, R0, 0x1, RZ ;  /* 0x0000000100097819 */ /* 0x000fc800000006ff */
[----:B------:R-:W-:-:S04]  /*0120*/  LEA R0, R8, R9, 0x1 ;  /* 0x0000000908007211 */ /* 0x000fc800078e08ff */
[----:B------:R-:W-:-:S05]  /*0130*/  IADD3 R3, PT, PT, R0, 0x1, RZ ;  /* 0x0000000100037810 */ /* 0x000fca0007ffe0ff */
[----:B0-----:R-:W-:-:S04]  /*0140*/  IMAD.WIDE.U32 R2, R3, 0x8, R6 ;  /* 0x0000000803027825 */ /* 0x001fc800078e0006 */
[----:B------:R-:W-:Y:S01]  /*0150*/  IMAD.WIDE.U32 R6, R9, 0x8, R6 ;  /* 0x0000000809067825 */ /* 0x000fe200078e0006 */
[----:B--2---:R-:W-:Y:S04]  /*0160*/  STG.E.64 desc[UR4][R2.64], R4 ;  /* 0x0000000402007986 */ /* 0x004fe8000c101b04 */
[----:B------:R-:W-:Y:S04]  /*0170*/  STG.E.64 desc[UR4][R2.64+-0x8], R4 ;  /* 0xfffff80402007986 */ /* 0x000fe8000c101b04 */
[----:B------:R-:W-:Y:S04]  /*0180*/  STG.E.64 desc[UR4][R6.64+0x8], R4 ;  /* 0x0000080406007986 */ /* 0x000fe8000c101b04 */
[----:B------:R-:W-:Y:S01]  /*0190*/  STG.E.64 desc[UR4][R6.64], R4 ;  /* 0x0000000406007986 */ /* 0x000fe2000c101b04 */
[----:B------:R-:W-:Y:S05]  /*01a0*/  EXIT ;  /* 0x000000000000794d */ /* 0x000fea0003800000 */
.L_x_33:
        /* <DEDUP_REMOVED lines=13> */
.L_x_603:


//--------------------- .text._Z29compare_abs_indicators_kernelPfS_Pbff --------------------------
	.section	.text._Z29compare_abs_indicators_kernelPfS_Pbff,"ax",@progbits
	.align	128
        .global         _Z29compare_abs_indicators_kernelPfS_Pbff
        .type           _Z29compare_abs_indicators_kernelPfS_Pbff,@function
        .size           _Z29compare_abs_indicators_kernelPfS_Pbff,(.L_x_604 - _Z29compare_abs_indicators_kernelPfS_Pbff)
        .other          _Z29compare_abs_indicators_kernelPfS_Pbff,@"STO_CUDA_ENTRY STV_DEFAULT"
_Z29compare_abs_indicators_kernelPfS_Pbff:
.text._Z29compare_abs_indicators_kernelPfS_Pbff:
[----:B------:R-:W-:Y:S08]  /*0000*/  LDC R1, c[0x0][0x37c] ;  /* 0x0000df00ff017b82 */ /* 0x000ff00000000800 */
[----:B------:R-:W0:Y:S01]  /*0010*/  S2UR UR6, SR_CTAID.X ;  /* 0x00000000000679c3 */ /* 0x000e220000002500 */
[----:B------:R-:W1:Y:S01]  /*0020*/  LDCU.64 UR4, c[0x0][0x358] ;  /* 0x00006b00ff0477ac */ /* 0x000e620008000a00 */
[----:B0-----:R-:W-:-:S09]  /*0030*/  UISETP.NE.AND UP0, UPT, UR6, 0x1, UPT ;  /* 0x000000010600788c */ /* 0x001fd2000bf05270 */
[----:B-1----:R-:W-:Y:S05]  /*0040*/  BRA.U !UP0, `(.L_x_34) ;  /* 0x00000001083c7547 */ /* 0x002fea000b800000 */
[----:B------:R-:W-:-:S13]  /*0050*/  ISETP.NE.AND P0, PT, RZ, UR6, PT ;  /* 0x00000006ff007c0c */ /* 0x000fda000bf05270 */
[----:B------:R-:W-:Y:S05]  /*0060*/  @P0 EXIT ;  /* 0x000000000000094d */ /* 0x000fea0003800000 */
[----:B------:R-:W0:Y:S08]  /*0070*/  LDC.64 R4, c[0x0][0x388] ;  /* 0x0000e200ff047b82 */ /* 0x000e300000000a00 */
[----:B------:R-:W1:Y:S08]  /*0080*/  LDC.64 R2, c[0x0][0x380] ;  /* 0x0000e000ff027b82 */ /* 0x000e700000000a00 */
[----:B------:R-:W2:Y:S01]  /*0090*/  LDC R7, c[0x0][0x398] ;  /* 0x0000e600ff077b82 */ /* 0x000ea20000000800 */
[----:B0-----:R-:W3:Y:S04]  /*00a0*/  LDG.E R4, desc[UR4][R4.64] ;  /* 0x0000000404047981 */ /* 0x001ee8000c1e1900 */
[----:B-1----:R-:W4:Y:S01]  /*00b0*/  LDG.E R2, desc[UR4][R2.64] ;  /* 0x0000000402027981 */ /* 0x002f22000c1e1900 */
[----:B--2---:R-:W-:-:S04]  /*00c0*/  FADD R7, -R7, 1 ;  /* 0x3f80000007077421 */ /* 0x004fc80000000100 */
[----:B---3--:R-:W-:-:S05]  /*00d0*/  FMUL R7, |R4|, R7 ;  /* 0x0000000704077220 */ /* 0x008fca0000400200 */
[----:B----4-:R-:W-:-:S13]  /*00e0*/  FSETP.GT.AND P0, PT, |R2|, R7, PT ;  /* 0x000000070200720b */ /* 0x010fda0003f04200 */
[----:B------:R-:W-:Y:S05]  /*00f0*/  @!P0 EXIT ;  /* 0x000000000000894d */ /* 0x000fea0003800000 */
[----:B------:R-:W0:Y:S01]  /*0100*/  LDC.64 R2, c[0x0][0x390] ;  /* 0x0000e400ff027b82 */ /* 0x000e220000000a00 */
[----:B------:R-:W-:-:S05]  /*0110*/  IMAD.MOV.U32 R0, RZ, RZ, 0x1 ;  /* 0x00000001ff007424 */ /* 0x000fca00078e00ff */
[----:B0-----:R-:W-:Y:S01]  /*0120*/  STG.E.U8 desc[UR4][R2.64], R0 ;  /* 0x0000000002007986 */ /* 0x001fe2000c101104 */
[----:B------:R-:W-:Y:S05]  /*0130*/  EXIT ;  /* 0x000000000000794d */ /* 0x000fea0003800000 */
.L_x_34:
[----:B------:R-:W0:Y:S01]  /*0140*/  LDC.64 R2, c[0x0][0x388] ;  /* 0x0000e200ff027b82 */ /* 0x000e220000000a00 */
[----:B------:R-:W1:Y:S01]  /*0150*/  LDCU UR6, c[0x0][0x39c] ;  /* 0x00007380ff0677ac */ /* 0x000e620008000800 */
[----:B0-----:R-:W1:Y:S02]  /*0160*/  LDG.E R2, desc[UR4][R2.64] ;  /* 0x0000000402027981 */ /* 0x001e64000c1e1900 */
[----:B-1----:R-:W-:-:S13]  /*0170*/  FSETP.GEU.AND P0, PT, |R2|, UR6, PT ;  /* 0x0000000602007c0b */ /* 0x002fda000bf0e200 */
[----:B------:R-:W-:Y:S05]  /*0180*/  @P0 EXIT ;  /* 0x000000000000094d */ /* 0x000fea0003800000 */
[----:B------:R-:W0:Y:S01]  /*0190*/  LDC.64 R2, c[0x0][0x390] ;  /* 0x0000e400ff027b82 */ /* 0x000e220000000a00 */
[----:B------:R-:W-:-:S05]  /*01a0*/  HFMA2 R0, -RZ, RZ, 0, 5.9604644775390625e-08 ;  /* 0x00000001ff007431 */ /* 0x000fca00000001ff */
[----:B0-----:R-:W-:Y:S01]  /*01b0*/  STG.E.U8 desc[UR4][R2.64], R0 ;  /* 0x0000000002007986 */ /* 0x001fe2000c101104 */
[----:B------:R-:W-:Y:S05]  /*01c0*/  EXIT ;  /* 0x000000000000794d */ /* 0x000fea0003800000 */
.L_x_35:
        /* <DEDUP_REMOVED lines=11> */
.L_x_604:


//--------------------- .text._Z17indicators_kernelPfS_S_PjS_S_j --------------------------
	.section	.text._Z17indicators_kernelPfS_S_PjS_S_j,"ax",@progbits
	.align	128
        .global         _Z17indicators_kernelPfS_S_PjS_S_j
        .type           _Z17indicators_kernelPfS_S_PjS_S_j,@function
        .size           _Z17indicators_kernelPfS_S_PjS_S_j,(.L_x_605 - _Z17indicators_kernelPfS_S_PjS_S_j)
        .other          _Z17indicators_kernelPfS_S_PjS_S_j,@"STO_CUDA_ENTRY STV_DEFAULT"
_Z17indicators_kernelPfS_S_PjS_S_j:
.text._Z17indicators_kernelPfS_S_PjS_S_j:
[----:B------:R-:W-:Y:S01]  /*0000*/  LDC R1, c[0x0][0x37c] ;  /* 0x0000df00ff017b82 */ /* 0x000fe20000000800 */
[----:B------:R-:W0:Y:S07]  /*0010*/  S2R R0, SR_TID.X ;  /* 0x0000000000007919 */ /* 0x000e2e0000002100 */
[----:B------:R-:W0:Y:S01]  /*0020*/  S2UR UR4, SR_CTAID.X ;  /* 0x00000000000479c3 */ /* 0x000e220000002500 */
[----:B------:R-:W1:Y:S07]  /*0030*/  LDCU UR5, c[0x0][0x3b0] ;  /* 0x00007600ff0577ac */ /* 0x000e6e0008000800 */
[----:B------:R-:W0:Y:S02]  /*0040*/  LDC R13, c[0x0][0x360] ;  /* 0x0000d800ff0d7b82 */ /* 0x000e240000000800 */
[----:B0-----:R-:W-:-:S05]  /*0050*/  IMAD R13, R13, UR4, R0 ;  /* 0x000000040d0d7c24 */ /* 0x001fca000f8e0200 */
[----:B-1----:R-:W-:-:S13]  /*0060*/  ISETP.GE.U32.AND P0, PT, R13, UR5, PT ;  /* 0x000000050d007c0c */ /* 0x002fda000bf06070 */
[----:B------:R-:W-:Y:S05]  /*0070*/  @P0 EXIT ;  /* 0x000000000000094d */ /* 0x000fea0003800000 */
[----:B------:R-:W0:Y:S01]  /*0080*/  LDC.64 R4, c[0x0][0x398] ;  /* 0x0000e600ff047b82 */ /* 0x000e220000000a00 */
[----:B------:R-:W1:Y:S07]  /*0090*/  LDCU.64 UR4, c[0x0][0x358] ;  /* 0x00006b00ff0477ac */ /* 0x000e6e0008000a00 */
[----:B------:R-:W2:Y:S08]  /*00a0*/  LDC.64 R6, c[0x0][0x390] ;  /* 0x0000e400ff067b82 */ /* 0x000eb00000000a00 */
[----:B------:R-:W3:Y:S01]  /*00b0*/  LDC.64 R10, c[0x0][0x3a0] ;  /* 0x0000e800ff0a7b82 */ /* 0x000ee20000000a00 */
[----:B0-----:R-:W-:-:S06]  /*00c0*/  IMAD.WIDE.U32 R4, R13, 0x4, R4 ;  /* 0x000000040d047825 */ /* 0x001fcc00078e0004 */
[----:B-1----:R-:W2:Y:S01]  /*00d0*/  LDG.E R5, desc[UR4][R4.64] ;  /* 0x0000000404057981 */ /* 0x002ea2000c1e1900 */
[----:B------:R-:W0:Y:S08]  /*00e0*/  LDC.64 R2, c[0x0][0x380] ;  /* 0x0000e000ff027b82 */ /* 0x000e300000000a00 */
[----:B------:R-:W1:Y:S01]  /*00f0*/  LDC.64 R8, c[0x0][0x388] ;  /* 0x0000e200ff087b82 */ /* 0x000e620000000a00 */
[----:B---3--:R-:W-:-:S06]  /*0100*/  IMAD.WIDE.U32 R10, R13, 0x4, R10 ;  /* 0x000000040d0a7825 */ /* 0x008fcc00078e000a */
[----:B------:R-:W3:Y:S04]  /*0110*/  LDG.E R11, desc[UR4][R10.64] ;  /* 0x000000040a0b7981 */ /* 0x000ee8000c1e1900 */
[----:B0-----:R-:W4:Y:S04]  /*0120*/  LDG.E R2, desc[UR4][R2.64] ;  /* 0x0000000402027981 */ /* 0x001f28000c1e1900 */
[----:B-1----:R-:W4:Y:S01]  /*0130*/  LDG.E R9, desc[UR4][R8.64] ;  /* 0x0000000408097981 */ /* 0x002f22000c1e1900 */
[----:B--2---:R-:W-:Y:S02]  /*0140*/  IMAD.WIDE.U32 R6, R5, 0x4, R6 ;  /* 0x0000000405067825 */ /* 0x004fe400078e0006 */
[----:B------:R-:W0:Y:S04]  /*0150*/  LDC.64 R4, c[0x0][0x3a8] ;  /* 0x0000ea00ff047b82 */ /* 0x000e280000000a00 */
[----:B------:R-:W4:Y:S01]  /*0160*/  LDG.E R7, desc[UR4][R6.64] ;  /* 0x0000000406077981 */ /* 0x000f22000c1e1900 */
[----:B0-----:R-:W-:-:S04]  /*0170*/  IMAD.WIDE.U32 R4, R13, 0x4, R4 ;  /* 0x000000040d047825 */ /* 0x001fc800078e0004 */
[----:B----4-:R-:W-:-:S04]  /*0180*/  FFMA R0, R2, R7, R9 ;  /* 0x0000000702007223 */ /* 0x010fc80000000009 */
[----:B---3--:R-:W-:-:S05]  /*0190*/  FADD R13, R0, -R11 ;  /* 0x8000000b000d7221 */ /* 0x008fca0000000000 */
[----:B------:R-:W-:Y:S01]  /*01a0*/  STG.E desc[UR4][R4.64], R13 ;  /* 0x0000000d04007986 */ /* 0x000fe2000c101904 */
[----:B------:R-:W-:Y:S05]  /*01b0*/  EXIT ;  /* 0x000000000000794d */ /* 0x000fea0003800000 */
.L_x_36:
        /* <DEDUP_REMOVED lines=12> */
.L_x_605:


//--------------------- .text._Z16intensity_kernelP6float2Pf --------------------------
	.section	.text._Z16intensity_kernelP6float2Pf,"ax",@progbits
	.align	128
        .global         _Z16intensity_kernelP6float2Pf
        .type           _Z16intensity_kernelP6float2Pf,@function
        .size           _Z16intensity_kernelP6float2Pf,(.L_x_578 - _Z16intensity_kernelP6float2Pf)
        .other          _Z16intensity_kernelP6float2Pf,@"STO_CUDA_ENTRY STV_DEFAULT"
_Z16intensity_kernelP6float2Pf:
.text._Z16intensity_kernelP6float2Pf:
[----:B------:R-:W-:Y:S01]  /*0000*/  LDC R1, c[0x0][0x37c] ;  /* 0x0000df00ff017b82 */ /* 0x000fe20000000800 */
[----:B------:R-:W0:Y:S07]  /*0010*/  S2R R3, SR_TID.X ;  /* 0x0000000000037919 */ /* 0x000e2e0000002100 */
[----:B------:R-:W0:Y:S01]  /*0020*/  S2UR UR6, SR_CTAID.X ;  /* 0x00000000000679c3 */ /* 0x000e220000002500 */
[----:B------:R-:W1:Y:S07]  /*0030*/  LDCU.64 UR4, c[0x0][0x358] ;  /* 0x00006b00ff0477ac */ /* 0x000e6e0008000a00 */
[----:B------:R-:W0:Y:S08]  /*0040*/  LDC R2, c[0x0][0x360] ;  /* 0x0000d800ff027b82 */ /* 0x000e300000000800 */
[----:B------:R-:W2:Y:S01]  /*0050*/  LDC.64 R6, c[0x0][0x380] ;  /* 0x0000e000ff067b82 */ /* 0x000ea20000000a00 */
[----:B0-----:R-:W-:-:S04]  /*0060*/  IMAD R2, R2, UR6, R3 ;  /* 0x0000000602027c24 */ /* 0x001fc8000f8e0203 */
[----:B--2---:R-:W-:-:S05]  /*0070*/  IMAD.WIDE.U32 R6, R2, 0x8, R6 ;  /* 0x0000000802067825 */ /* 0x004fca00078e0006 */
[----:B-1----:R-:W2:Y:S04]  /*0080*/  LDG.E R0, desc[UR4][R6.64] ;  /* 0x0000000406007981 */ /* 0x002ea8000c1e1900 */
[----:B------:R-:W3:Y:S01]  /*0090*/  LDG.E R3, desc[UR4][R6.64+0x4] ;  /* 0x0000040406037981 */ /* 0x000ee2000c1e1900 */
[----:B------:R-:W-:Y:S01]  /*00a0*/  BSSY.RECONVERGENT B0, `(.L_x_37) ;  /* 0x0000047000007945 */ /* 0x000fe20003800200 */
[----:B------:R-:W-:Y:S01]  /*00b0*/  HFMA2 R4, -RZ, RZ, 1.875, 0 ;  /* 0x3f800000ff047431 */ /* 0x000fe200000001ff */
[----:B------:R-:W-:Y:S02]  /*00c0*/  MOV R5, 0x3f800000 ;  /* 0x3f80000000057802 */ /* 0x000fe40000000f00 */
[----:B--2---:R-:W-:Y:S02]  /*00d0*/  FSETP.NEU.AND P0, PT, R0, 1, PT ;  /* 0x3f8000000000780b */ /* 0x004fe40003f0d000 */
[----:B---3--:R-:W-:-:S11]  /*00e0*/  FSETP.NEU.AND P1, PT, R3, 1, PT ;  /* 0x3f8000000300780b */ /* 0x008fd60003f2d000 */
[----:B------:R-:W-:Y:S05]  /*00f0*/  @!P0 BRA `(.L_x_38) ;  /* 0x0000000400048947 */ /* 0x000fea0003800000 */
[----:B------:R-:W-:-:S13]  /*0100*/  FSETP.NAN.AND P0, PT, |R0|, |R0|, PT ;  /* 0x400000000000720b */ /* 0x000fda0003f08200 */
[----:B------:R-:W-:Y:S01]  /*0110*/  @P0 FADD R5, R0, 2 ;  /* 0x4000000000050421 */ /* 0x000fe20000000000 */
[----:B------:R-:W-:Y:S06]  /*0120*/  @P0 BRA `(.L_x_38) ;  /* 0x0000000000f80947 */ /* 0x000fec0003800000 */
[C---:B------:R-:W-:Y:S01]  /*0130*/  FMUL R5, |R0|.reuse, 16777216 ;  /* 0x4b80000000057820 */ /* 0x040fe20000400200 */
[----:B------:R-:W-:Y:S01]  /*0140*/  FSETP.GEU.AND P0, PT, |R0|, 1.175494350822287508e-38, PT ;  /* 0x008000000000780b */ /* 0x000fe20003f0e200 */
[----:B------:R-:W-:-:S03]  /*0150*/  HFMA2 R11, -RZ, RZ, 0.771484375, 0.21533203125 ;  /* 0x3a2c32e4ff0b7431 */ /* 0x000fc600000001ff */
[----:B------:R-:W-:-:S04]  /*0160*/  FSEL R5, R5, |R0|, !P0 ;  /* 0x4000000005057208 */ /* 0x000fc80004000000 */
[----:B------:R-:W-:-:S04]  /*0170*/  IADD3 R6, PT, PT, R5, -0x3f3504f3, RZ ;  /* 0xc0cafb0d05067810 */ /* 0x000fc80007ffe0ff */
[----:B------:R-:W-:-:S04]  /*0180*/  LOP3.LUT R6, R6, 0xff800000, RZ, 0xc0, !PT ;  /* 0xff80000006067812 */ /* 0x000fc800078ec0ff */
[-C--:B------:R-:W-:Y:S02]  /*0190*/  IADD3 R5, PT, PT, R5, -R6.reuse, RZ ;  /* 0x8000000605057210 */ /* 0x080fe40007ffe0ff */
[----:B------:R-:W-:-:S03]  /*01a0*/  I2FP.F32.S32 R6, R6 ;  /* 0x0000000600067245 */ /* 0x000fc60000201400 */
[C---:B------:R-:W-:Y:S01]  /*01b0*/  FADD R8, R5.reuse, 1 ;  /* 0x3f80000005087421 */ /* 0x040fe20000000000 */
[----:B------:R-:W-:Y:S01]  /*01c0*/  FADD R7, R5, -1 ;  /* 0xbf80000005077421 */ /* 0x000fe20000000000 */
[----:B------:R-:W-:Y:S02]  /*01d0*/  FSEL R5, RZ, -24, P0 ;  /* 0xc1c00000ff057808 */ /* 0x000fe40000000000 */
[----:B------:R-:W-:Y:S01]  /*01e0*/  FSETP.NEU.AND P0, PT, |R0|, +INF , PT ;  /* 0x7f8000000000780b */ /* 0x000fe20003f0d200 */
[----:B------:R-:W-:Y:S01]  /*01f0*/  FADD R9, R7, R7 ;  /* 0x0000000707097221 */ /* 0x000fe20000000000 */
[----:B------:R-:W0:Y:S01]  /*0200*/  MUFU.RCP R8, R8 ;  /* 0x0000000800087308 */ /* 0x000e220000001000 */
[----:B------:R-:W-:Y:S01]  /*0210*/  FFMA R5, R6, 1.1920928955078125e-07, R5 ;  /* 0x3400000006057823 */ /* 0x000fe20000000005 */
[----:B------:R-:W-:-:S13]  /*0220*/  FSETP.NEU.AND P0, PT, R0, RZ, P0 ;  /* 0x000000ff0000720b */ /* 0x000fda000070d000 */
[----:B------:R-:W-:Y:S01]  /*0230*/  @!P0 FADD R0, R0, R0 ;  /* 0x0000000000008221 */ /* 0x000fe20000000000 */
[----:B0-----:R-:W-:-:S04]  /*0240*/  FMUL R10, R8, R9 ;  /* 0x00000009080a7220 */ /* 0x001fc80000400000 */
[----:B------:R-:W-:Y:S01]  /*0250*/  FADD R9, R7, -R10 ;  /* 0x8000000a07097221 */ /* 0x000fe20000000000 */
[CC--:B------:R-:W-:Y:S01]  /*0260*/  FMUL R6, R10.reuse, R10.reuse ;  /* 0x0000000a0a067220 */ /* 0x0c0fe20000400000 */
[----:B------:R-:W-:Y:S02]  /*0270*/  FFMA R14, R10, 1.4426950216293334961, R5 ;  /* 0x3fb8aa3b0a0e7823 */ /* 0x000fe40000000005 */
[----:B------:R-:W-:Y:S01]  /*0280*/  FADD R12, R9, R9 ;  /* 0x00000009090c7221 */ /* 0x000fe20000000000 */
[C---:B------:R-:W-:Y:S01]  /*0290*/  FFMA R9, R6.reuse, R11, 0.0032181653659790754318 ;  /* 0x3b52e7db06097423 */ /* 0x040fe2000000000b */
[----:B------:R-:W-:Y:S02]  /*02a0*/  FADD R5, R5, -R14 ;  /* 0x8000000e05057221 */ /* 0x000fe40000000000 */
[----:B------:R-:W-:Y:S01]  /*02b0*/  FFMA R7, R7, -R10, R12 ;  /* 0x8000000a07077223 */ /* 0x000fe2000000000c */
[----:B------:R-:W-:Y:S01]  /*02c0*/  FFMA R9, R6, R9, 0.018033718690276145935 ;  /* 0x3c93bb7306097423 */ /* 0x000fe20000000009 */
[----:B------:R-:W-:-:S02]  /*02d0*/  FFMA R12, R10, 1.4426950216293334961, R5 ;  /* 0x3fb8aa3b0a0c7823 */ /* 0x000fc40000000005 */
[----:B------:R-:W-:Y:S01]  /*02e0*/  FMUL R7, R8, R7 ;  /* 0x0000000708077220 */ /* 0x000fe20000400000 */
[----:B------:R-:W-:-:S03]  /*02f0*/  FFMA R9, R6, R9, 0.12022458761930465698 ;  /* 0x3df6384f06097423 */ /* 0x000fc60000000009 */
[----:B------:R-:W-:Y:S01]  /*0300*/  FFMA R5, R7, 1.4426950216293334961, R12 ;  /* 0x3fb8aa3b07057823 */ /* 0x000fe2000000000c */
[----:B------:R-:W-:-:S03]  /*0310*/  FMUL R9, R6, R9 ;  /* 0x0000000906097220 */ /* 0x000fc60000400000 */
[----:B------:R-:W-:Y:S01]  /*0320*/  FFMA R8, R10, 1.9251366722983220825e-08, R5 ;  /* 0x32a55e340a087823 */ /* 0x000fe20000000005 */
[----:B------:R-:W-:-:S04]  /*0330*/  FMUL R6, R9, 3 ;  /* 0x4040000009067820 */ /* 0x000fc80000400000 */
[----:B------:R-:W-:Y:S01]  /*0340*/  FFMA R6, R7, R6, R8 ;  /* 0x0000000607067223 */ /* 0x000fe20000000008 */
[----:B------:R-:W-:-:S03]  /*0350*/  MOV R8, 0x391fcb8e ;  /* 0x391fcb8e00087802 */ /* 0x000fc60000000f00 */
[----:B------:R-:W-:-:S04]  /*0360*/  FFMA R9, R10, R9, R6 ;  /* 0x000000090a097223 */ /* 0x000fc80000000006 */
[----:B------:R-:W-:-:S04]  /*0370*/  FADD R5, R14, R9 ;  /* 0x000000090e057221 */ /* 0x000fc80000000000 */
[----:B------:R-:W-:Y:S01]  /*0380*/  FMUL R6, R5, 2 ;  /* 0x4000000005067820 */ /* 0x000fe20000400000 */
[----:B------:R-:W-:-:S03]  /*0390*/  FADD R14, -R14, R5 ;  /* 0x000000050e0e7221 */ /* 0x000fc60000000100 */
[----:B------:R-:W0:Y:S01]  /*03a0*/  FRND R7, R6 ;  /* 0x0000000600077307 */ /* 0x000e220000201000 */
[----:B------:R-:W-:Y:S01]  /*03b0*/  FADD R14, R9, -R14 ;  /* 0x8000000e090e7221 */ /* 0x000fe20000000000 */
[----:B------:R-:W-:Y:S01]  /*03c0*/  FFMA R5, R5, 2, -R6 ;  /* 0x4000000005057823 */ /* 0x000fe20000000806 */
[----:B------:R-:W-:-:S03]  /*03d0*/  FSETP.GT.AND P3, PT, |R6|, 152, PT ;  /* 0x431800000600780b */ /* 0x000fc60003f64200 */
[----:B------:R-:W-:Y:S01]  /*03e0*/  FFMA R14, R14, 2, R5 ;  /* 0x400000000e0e7823 */ /* 0x000fe20000000005 */
[----:B0-----:R-:W-:Y:S01]  /*03f0*/  FADD R5, R6, -R7 ;  /* 0x8000000706057221 */ /* 0x001fe20000000000 */
[----:B------:R-:W-:-:S03]  /*0400*/  FSETP.GT.AND P2, PT, R7, RZ, PT ;  /* 0x000000ff0700720b */ /* 0x000fc60003f44000 */
[----:B------:R-:W-:Y:S01]  /*0410*/  FADD R5, R5, R14 ;  /* 0x0000000e05057221 */ /* 0x000fe20000000000 */
[----:B------:R-:W-:Y:S02]  /*0420*/  SEL R7, RZ, 0x83000000, P2 ;  /* 0x83000000ff077807 */ /* 0x000fe40001000000 */
[----:B------:R-:W-:Y:S01]  /*0430*/  FSETP.GEU.AND P2, PT, R6, RZ, PT ;  /* 0x000000ff0600720b */ /* 0x000fe20003f4e000 */
[----:B------:R-:W-:Y:S01]  /*0440*/  FFMA R8, R5, R8, 0.0013391353422775864601 ;  /* 0x3aaf85ed05087423 */ /* 0x000fe20000000008 */
[----:B------:R-:W-:-:S03]  /*0450*/  IADD3 R9, PT, PT, R7, 0x7f000000, RZ ;  /* 0x7f00000007097810 */ /* 0x000fc60007ffe0ff */
[C---:B------:R-:W-:Y:S02]  /*0460*/  FFMA R10, R5.reuse, R8, 0.0096188392490148544312 ;  /* 0x3c1d9856050a7423 */ /* 0x040fe40000000008 */
[----:B------:R-:W0:Y:S02]  /*0470*/  F2I.NTZ R8, R6 ;  /* 0x0000000600087305 */ /* 0x000e240000203100 */
[----:B------:R-:W-:-:S04]  /*0480*/  FFMA R10, R5, R10, 0.055503588169813156128 ;  /* 0x3d6357bb050a7423 */ /* 0x000fc8000000000a */
[----:B------:R-:W-:-:S04]  /*0490*/  FFMA R10, R5, R10, 0.24022644758224487305 ;  /* 0x3e75fdec050a7423 */ /* 0x000fc8000000000a */
[----:B------:R-:W-:-:S04]  /*04a0*/  FFMA R10, R5, R10, 0.69314718246459960938 ;  /* 0x3f317218050a7423 */ /* 0x000fc8000000000a */
[----:B------:R-:W-:Y:S01]  /*04b0*/  FFMA R10, R5, R10, 1 ;  /* 0x3f800000050a7423 */ /* 0x000fe2000000000a */
[----:B0-----:R-:W-:Y:S02]  /*04c0*/  LEA R8, R8, -R7, 0x17 ;  /* 0x8000000708087211 */ /* 0x001fe400078eb8ff */
[----:B------:R-:W-:Y:S01]  /*04d0*/  FSEL R5, RZ, +INF , !P2 ;  /* 0x7f800000ff057808 */ /* 0x000fe20005000000 */
[----:B------:R-:W-:-:S04]  /*04e0*/  FMUL R9, R9, R10 ;  /* 0x0000000a09097220 */ /* 0x000fc80000400000 */
[----:B------:R-:W-:Y:S01]  /*04f0*/  @!P3 FMUL R5, R8, R9 ;  /* 0x000000090805b220 */ /* 0x000fe20000400000 */
[----:B------:R-:W-:-:S07]  /*0500*/  @!P0 LOP3.LUT R5, R0, 0x7fffffff, RZ, 0xc0, !PT ;  /* 0x7fffffff00058812 */ /* 0x000fce00078ec0ff */
.L_x_38:
[----:B------:R-:W-:Y:S05]  /*0510*/  BSYNC.RECONVERGENT B0 ;  /* 0x0000000000007941 */ /* 0x000fea0003800200 */
.L_x_37:
[----:B------:R-:W-:Y:S04]  /*0520*/  BSSY.RECONVERGENT B0, `(.L_x_39) ;  /* 0x0000043000007945 */ /* 0x000fe80003800200 */
        /* <DEDUP_REMOVED lines=37> */
[----:B------:R-:W-:-:S04]  /*0780*/  FFMA R11, R11, R0, R4 ;  /* 0x000000000b0b7223 */ /* 0x000fc80000000004 */
[----:B------:R-:W-:Y:S01]  /*0790*/  FFMA R8, R9, R8, R11 ;  /* 0x0000000809087223 */ /* 0x000fe2000000000b */
[----:B------:R-:W-:-:S03]  /*07a0*/  MOV R9, 0x391fcb8e ;  /* 0x391fcb8e00097802 */ /* 0x000fc60000000f00 */
        /* <DEDUP_REMOVED lines=26> */
.L_x_40:
[----:B------:R-:W-:Y:S05]  /*0950*/  BSYNC.RECONVERGENT B0 ;  /* 0x0000000000007941 */ /* 0x000fea0003800200 */
.L_x_39:
[----:B------:R-:W-:Y:S01]  /*0960*/  FADD R0, R4, R5 ;  /* 0x0000000504007221 */ /* 0x000fe20000000000 */
[----:B------:R-:W-:Y:S03]  /*0970*/  BSSY.RECONVERGENT B0, `(.L_x_41) ;  /* 0x000000d000007945 */ /* 0x000fe60003800200 */
[----:B------:R0:W1:Y:S01]  /*0980*/  MUFU.RSQ R3, R0 ;  /* 0x0000000000037308 */ /* 0x0000620000001400 */
[----:B------:R-:W-:-:S04]  /*0990*/  IADD3 R4, PT, PT, R0, -0xd000000, RZ ;  /* 0xf300000000047810 */ /* 0x000fc80007ffe0ff */
[----:B------:R-:W-:-:S13]  /*09a0*/  ISETP.GT.U32.AND P0, PT, R4, 0x727fffff, PT ;  /* 0x727fffff0400780c */ /* 0x000fda0003f04070 */
[----:B01----:R-:W-:Y:S05]  /*09b0*/  @!P0 BRA `(.L_x_42) ;  /* 0x0000000000108947 */ /* 0x003fea0003800000 */
[----:B------:R-:W-:-:S07]  /*09c0*/  MOV R8, 0x9e0 ;  /* 0x000009e000087802 */ /* 0x000fce0000000f00 */
[----:B------:R-:W-:Y:S05]  /*09d0*/  CALL.REL.NOINC `($__internal_1_$__cuda_sm20_sqrt_rn_f32_slowpath) ;  /* 0x00000000002c7944 */ /* 0x000fea0003c00000 */
[----:B------:R-:W-:Y:S01]  /*09e0*/  MOV R7, R3 ;  /* 0x0000000300077202 */ /* 0x000fe20000000f00 */
[----:B------:R-:W-:Y:S06]  /*09f0*/  BRA `(.L_x_43) ;  /* 0x0000000000107947 */ /* 0x000fec0003800000 */
.L_x_42:
[----:B------:R-:W-:Y:S01]  /*0a00*/  FMUL.FTZ R7, R0, R3 ;  /* 0x0000000300077220 */ /* 0x000fe20000410000 */
[----:B------:R-:W-:-:S03]  /*0a10*/  FMUL.FTZ R3, R3, 0.5 ;  /* 0x3f00000003037820 */ /* 0x000fc60000410000 */
[----:B------:R-:W-:-:S04]  /*0a20*/  FFMA R0, -R7, R7, R0 ;  /* 0x0000000707007223 */ /* 0x000fc80000000100 */
[----:B------:R-:W-:-:S07]  /*0a30*/  FFMA R7, R0, R3, R7 ;  /* 0x0000000300077223 */ /* 0x000fce0000000007 */
.L_x_43:
[----:B------:R-:W-:Y:S05]  /*0a40*/  BSYNC.RECONVERGENT B0 ;  /* 0x0000000000007941 */ /* 0x000fea0003800200 */
.L_x_41:
[----:B------:R-:W0:Y:S02]  /*0a50*/  LDC.64 R4, c[0x0][0x388] ;  /* 0x0000e200ff047b82 */ /* 0x000e240000000a00 */
[----:B0-----:R-:W-:-:S05]  /*0a60*/  IMAD.WIDE.U32 R2, R2, 0x4, R4 ;  /* 0x0000000402027825 */ /* 0x001fca00078e0004 */
[----:B------:R-:W-:Y:S01]  /*0a70*/  STG.E desc[UR4][R2.64], R7 ;  /* 0x0000000702007986 */ /* 0x000fe2000c101904 */
[----:B------:R-:W-:Y:S05]  /*0a80*/  EXIT ;  /* 0x000000000000794d */ /* 0x000fea0003800000 */
        .weak           $__internal_1_$__cuda_sm20_sqrt_rn_f32_slowpath
        .type           $__internal_1_$__cuda_sm20_sqrt_rn_f32_slowpath,@function
        .size           $__internal_1_$__cuda_sm20_sqrt_rn_f32_slowpath,(.L_x_578 - $__internal_1_$__cuda_sm20_sqrt_rn_f32_slowpath)
$__internal_1_$__cuda_sm20_sqrt_rn_f32_slowpath:
[----:B------:R-:W-:-:S13]  /*0a90*/  LOP3.LUT P0, RZ, R0, 0x7fffffff, RZ, 0xc0, !PT ;  /* 0x7fffffff00ff7812 */ /* 0x000fda000780c0ff */
[----:B------:R-:W-:Y:S01]  /*0aa0*/  @!P0 MOV R3, R0 ;  /* 0x0000000000038202 */ /* 0x000fe20000000f00 */
[----:B------:R-:W-:Y:S06]  /*0ab0*/  @!P0 BRA `(.L_x_44) ;  /* 0x0000000000408947 */ /* 0x000fec0003800000 */
[----:B------:R-:W-:-:S13]  /*0ac0*/  FSETP.GEU.FTZ.AND P0, PT, R0, RZ, PT ;  /* 0x000000ff0000720b */ /* 0x000fda0003f1e000 */
[----:B------:R-:W-:Y:S01]  /*0ad0*/  @!P0 MOV R3, 0x7fffffff ;  /* 0x7fffffff00038802 */ /* 0x000fe20000000f00 */
[----:B------:R-:W-:Y:S06]  /*0ae0*/  @!P0 BRA `(.L_x_44) ;  /* 0x0000000000348947 */ /* 0x000fec0003800000 */
[----:B------:R-:W-:-:S13]  /*0af0*/  FSETP.GTU.FTZ.AND P0, PT, |R0|, +INF , PT ;  /* 0x7f8000000000780b */ /* 0x000fda0003f1c200 */
[----:B------:R-:W-:Y:S01]  /*0b00*/  @P0 FADD.FTZ R3, R0, 1 ;  /* 0x3f80000000030421 */ /* 0x000fe20000010000 */
[----:B------:R-:W-:Y:S06]  /*0b10*/  @P0 BRA `(.L_x_44) ;  /* 0x0000000000280947 */ /* 0x000fec0003800000 */
[----:B------:R-:W-:-:S13]  /*0b20*/  FSETP.NEU.FTZ.AND P0, PT, |R0|, +INF , PT ;  /* 0x7f8000000000780b */ /* 0x000fda0003f1d200 */
[----:B------:R-:W-:-:S04]  /*0b30*/  @P0 FFMA R4, R0, 1.84467440737095516160e+19, RZ ;  /* 0x5f80000000040823 */ /* 0x000fc800000000ff */
[----:B------:R-:W0:Y:S02]  /*0b40*/  @P0 MUFU.RSQ R3, R4 ;  /* 0x0000000400030308 */ /* 0x000e240000001400 */
[----:B0-----:R-:W-:Y:S01]  /*0b50*/  @P0 FMUL.FTZ R5, R4, R3 ;  /* 0x0000000304050220 */ /* 0x001fe20000410000 */
[----:B------:R-:W-:Y:S01]  /*0b60*/  @P0 FMUL.FTZ R7, R3, 0.5 ;  /* 0x3f00000003070820 */ /* 0x000fe20000410000 */
[----:B------:R-:W-:Y:S02]  /*0b70*/  @!P0 MOV R3, R0 ;  /* 0x0000000000038202 */ /* 0x000fe40000000f00 */
[----:B------:R-:W-:-:S04]  /*0b80*/  @P0 FADD.FTZ R6, -R5, -RZ ;  /* 0x800000ff05060221 */ /* 0x000fc80000010100 */
[----:B------:R-:W-:-:S04]  /*0b90*/  @P0 FFMA R6, R5, R6, R4 ;  /* 0x0000000605060223 */ /* 0x000fc80000000004 */
[----:B------:R-:W-:-:S04]  /*0ba0*/  @P0 FFMA R6, R6, R7, R5 ;  /* 0x0000000706060223 */ /* 0x000fc80000000005 */
[----:B------:R-:W-:-:S07]  /*0bb0*/  @P0 FMUL.FTZ R3, R6, 2.3283064365386962891e-10 ;  /* 0x2f80000006030820 */ /* 0x000fce0000410000 */
.L_x_44:
[----:B------:R-:W-:Y:S01]  /*0bc0*/  HFMA2 R5, -RZ, RZ, 0, 0 ;  /* 0x00000000ff057431 */ /* 0x000fe200000001ff */
[----:B------:R-:W-:-:S04]  /*0bd0*/  MOV R4, R8 ;  /* 0x0000000800047202 */ /* 0x000fc80000000f00 */
[----:B------:R-:W-:Y:S05]  /*0be0*/  RET.REL.NODEC R4 `(_Z16intensity_kernelP6float2Pf) ;  /* 0xfffffff404047950 */ /* 0x000fea0003c3ffff */
.L_x_45:
        /* <DEDUP_REMOVED lines=9> */
.L_x_578:


//--------------------- .text._Z15init_w_b_kernelPfS_S_S_f --------------------------
	.section	.text._Z15init_w_b_kernelPfS_S_S_f,"ax",@progbits
	.align	128
        .global         _Z15init_w_b_kernelPfS_S_S_f
        .type           _Z15init_w_b_kernelPfS_S_S_f,@function
        .size           _Z15init_w_b_kernelPfS_S_S_f,(.L_x_579 - _Z15init_w_b_kernelPfS_S_S_f)
        .other          _Z15init_w_b_kernelPfS_S_S_f,@"STO_CUDA_ENTRY STV_DEFAULT"
_Z15init_w_b_kernelPfS_S_S_f:
.text._Z15init_w_b_kernelPfS_S_S_f:
[----:B------:R-:W-:Y:S01]  /*0000*/  LDC R1, c[0x0][0x37c] ;  /* 0x0000df00ff017b82 */ /* 0x000fe20000000800 */
[----:B------:R-:W0:Y:S01]  /*0010*/  S2R R0, SR_CTAID.X ;  /* 0x0000000000007919 */ /* 0x000e220000002500 */
[----:B------:R-:W1:Y:S01]  /*0020*/  LDCU.64 UR4, c[0x0][0x358] ;  /* 0x00006b00ff0477ac */ /* 0x000e620008000a00 */
[----:B0-----:R-:W-:-:S13]  /*0030*/  ISETP.GT.AND P0, PT, R0, 0x1, PT ;  /* 0x000000010000780c */ /* 0x001fda0003f04270 */
[----:B-1----:R-:W-:Y:S05]  /*0040*/  @P0 BRA `(.L_x_46) ;  /* 0x0000000000f40947 */ /* 0x002fea0003800000 */
[----:B------:R-:W-:-:S05]  /*0050*/  VIMNMX.U32 R0, PT, PT, R0, 0x2, PT ;  /* 0x0000000200007848 */ /* 0x000fca0003fe0000 */
[----:B------:R-:W-:-:S04]  /*0060*/  IMAD.SHL.U32 R0, R0, 0x4, RZ ;  /* 0x0000000400007824 */ /* 0x000fc800078e00ff */
[----:B------:R-:W0:Y:S02]  /*0070*/  LDC R2, c[0x2][R0] ;  /* 0x0080000000027b82 */ /* 0x000e240000000800 */
[----:B0-----:R-:W-:-:S04]  /*0080*/  SHF.R.S32.HI R3, RZ, 0x1f, R2 ;  /* 0x0000001fff037819 */ /* 0x001fc80000011402 */
.L_x_569:
[----:B------:R-:W-:Y:S05]  /*0090*/  BRX R2 -0xa0                                                              (*"BRANCH_TARGETS .L_x_570,.L_x_571,.L_x_572"*) ;  /* 0xfffffffc02d87949 */ /* 0x000fea000383ffff */
.L_x_571:
[----:B------:R-:W0:Y:S01]  /*00a0*/  LDC.64 R2, c[0x0][0x398] ;  /* 0x0000e600ff027b82 */ /* 0x000e220000000a00 */
[----:B------:R-:W1:Y:S01]  /*00b0*/  LDCU UR6, c[0x0][0x3a0] ;  /* 0x00007400ff0677ac */ /* 0x000e620008000800 */
[----:B0-----:R-:W1:Y:S02]  /*00c0*/  LDG.E R5, desc[UR4][R2.64] ;  /* 0x0000000402057981 */ /* 0x001e64000c1e1900 */
[----:B-1----:R-:W-:-:S13]  /*00d0*/  FSETP.GEU.AND P0, PT, R5, UR6, PT ;  /* 0x0000000605007c0b */ /* 0x002fda000bf0e000 */
[----:B------:R-:W-:Y:S05]  /*00e0*/  @P0 BRA `(.L_x_47) ;  /* 0x0000000000180947 */ /* 0x000fea0003800000 */
[----:B------:R-:W0:Y:S02]  /*00f0*/  LDC.64 R2, c[0x0][0x390] ;  /* 0x0000e400ff027b82 */ /* 0x000e240000000a00 */
[----:B0-----:R-:W2:Y:S06]  /*0100*/  LDG.E R2, desc[UR4][R2.64] ;  /* 0x0000000402027981 */ /* 0x001eac000c1e1900 */
[----:B------:R-:W0:Y:S01]  /*0110*/  LDC.64 R4, c[0x0][0x380] ;  /* 0x0000e000ff047b82 */ /* 0x000e220000000a00 */
[----:B--2---:R-:W-:-:S05]  /*0120*/  FMUL R7, R2, 75 ;  /* 0x4296000002077820 */ /* 0x004fca0000400000 */
[----:B0-----:R-:W-:Y:S01]  /*0130*/  STG.E desc[UR4][R4.64+0x4], R7 ;  /* 0x0000040704007986 */ /* 0x001fe2000c101904 */
[----:B------:R-:W-:Y:S05]  /*0140*/  EXIT ;  /* 0x000000000000794d */ /* 0x000fea0003800000 */
.L_x_47:
[----:B------:R-:W0:Y:S02]  /*0150*/  LDC.64 R2, c[0x0][0x390] ;  /* 0x0000e400ff027b82 */ /* 0x000e240000000a00 */
[----:B0-----:R-:W2:Y:S01]  /*0160*/  LDG.E R0, desc[UR4][R2.64] ;  /* 0x0000000402007981 */ /* 0x001ea2000c1e1900 */
[----:B------:R-:W0:Y:S02]  /*0170*/  MUFU.RCP R4, R5 ;  /* 0x0000000500047308 */ /* 0x000e240000001000 */
[----:B0-----:R-:W-:-:S04]  /*0180*/  FFMA R7, -R5, R4, 1 ;  /* 0x3f80000005077423 */ /* 0x001fc80000000104 */
[----:B------:R-:W-:Y:S02]  /*0190*/  FFMA R7, R4, R7, R4 ;  /* 0x0000000704077223 */ /* 0x000fe40000000004 */
[----:B--2---:R-:W0:Y:S02]  /*01a0*/  FCHK P0, R0, R5 ;  /* 0x0000000500007302 */ /* 0x004e240000000000 */
[----:B------:R-:W-:-:S04]  /*01b0*/  FFMA R4, R0, R7, RZ ;  /* 0x0000000700047223 */ /* 0x000fc800000000ff */
[----:B------:R-:W-:-:S04]  /*01c0*/  FFMA R6, -R5, R4, R0 ;  /* 0x0000000405067223 */ /* 0x000fc80000000100 */
[----:B------:R-:W-:Y:S01]  /*01d0*/  FFMA R4, R7, R6, R4 ;  /* 0x0000000607047223 */ /* 0x000fe20000000004 */
[----:B0-----:R-:W-:Y:S06]  /*01e0*/  @!P0 BRA `(.L_x_48) ;  /* 0x00000000000c8947 */ /* 0x001fec0003800000 */
[----:B------:R-:W-:Y:S01]  /*01f0*/  IMAD.MOV.U32 R3, RZ, RZ, R5 ;  /* 0x000000ffff037224 */ /* 0x000fe200078e0005 */
[----:B------:R-:W-:-:S07]  /*0200*/  MOV R2, 0x220 ;  /* 0x0000022000027802 */ /* 0x000fce0000000f00 */
[----:B------:R-:W-:Y:S05]  /*0210*/  CALL.REL.NOINC `($__internal_2_$__cuda_sm3x_div_rn_noftz_f32_slowpath) ;  /* 0x0000000000c87944 */ /* 0x000fea0003c00000 */
.L_x_48:
[----:B------:R-:W0:Y:S01]  /*0220*/  LDC.64 R2, c[0x0][0x380] ;  /* 0x0000e000ff027b82 */ /* 0x000e220000000a00 */
[----:B------:R-:W-:-:S05]  /*0230*/  FMUL R5, R4, 0.75 ;  /* 0x3f40000004057820 */ /* 0x000fca0000400000 */
[----:B0-----:R-:W-:Y:S01]  /*0240*/  STG.E desc[UR4][R2.64+0x4], R5 ;  /* 0x0000040502007986 */ /* 0x001fe2000c101904 */
[----:B------:R-:W-:Y:S05]  /*0250*/  EXIT ;  /* 0x000000000000794d */ /* 0x000fea0003800000 */
.L_x_570:
        /* <DEDUP_REMOVED lines=11> */
.L_x_49:
        /* <DEDUP_REMOVED lines=13> */
.L_x_50:
[----:B------:R-:W0:Y:S01]  /*03e0*/  LDC.64 R2, c[0x0][0x380] ;  /* 0x0000e000ff027b82 */ /* 0x000e220000000a00 */
[----:B------:R-:W-:-:S05]  /*03f0*/  FMUL R5, R4, 0.25 ;  /* 0x3e80000004057820 */ /* 0x000fca0000400000 */
[----:B0-----:R-:W-:Y:S01]  /*0400*/  STG.E desc[UR4][R2.64], R5 ;  /* 0x0000000502007986 */ /* 0x001fe2000c101904 */
[----:B------:R-:W-:Y:S05]  /*0410*/  EXIT ;  /* 0x000000000000794d */ /* 0x000fea0003800000 */
.L_x_46:
[----:B------:R-:W-:-:S05]  /*0420*/  IMAD.MOV.U32 R3, RZ, RZ, -0x2 ;  /* 0xfffffffeff037424 */ /* 0x000fca00078e00ff */
[----:B------:R-:W-:-:S05]  /*0430*/  VIADDMNMX.U32 R0, R0, R3, 0x2, PT ;  /* 0x0000000200007446 */ /* 0x000fca0003800003 */
[----:B------:R-:W-:-:S04]  /*0440*/  IMAD.SHL.U32 R0, R0, 0x4, RZ ;  /* 0x0000000400007824 */ /* 0x000fc800078e00ff */
[----:B------:R-:W0:Y:S02]  /*0450*/  LDC R2, c[0x2][R0+0xc] ;  /* 0x0080030000027b82 */ /* 0x000e240000000800 */
[----:B0-----:R-:W-:-:S04]  /*0460*/  SHF.R.S32.HI R3, RZ, 0x1f, R2 ;  /* 0x0000001fff037819 */ /* 0x001fc80000011402 */
.L_x_573:
[----:B------:R-:W-:Y:S05]  /*0470*/  BRX R2 -0x480                                                             (*"BRANCH_TARGETS .L_x_574,.L_x_575,.L_x_572"*) ;  /* 0xfffffff802e07949 */ /* 0x000fea000383ffff */
.L_x_575:
[----:B------:R-:W0:Y:S02]  /*0480*/  LDC.64 R4, c[0x0][0x390] ;  /* 0x0000e400ff047b82 */ /* 0x000e240000000a00 */
[----:B0-----:R-:W2:Y:S06]  /*0490*/  LDG.E R4, desc[UR4][R4.64] ;  /* 0x0000000404047981 */ /* 0x001eac000c1e1900 */
[----:B------:R-:W0:Y:S01]  /*04a0*/  LDC.64 R2, c[0x0][0x388] ;  /* 0x0000e200ff027b82 */ /* 0x000e220000000a00 */
[----:B--2---:R-:W-:-:S05]  /*04b0*/  FMUL R7, R4, 0.75 ;  /* 0x3f40000004077820 */ /* 0x004fca0000400000 */
[----:B0-----:R-:W-:Y:S01]  /*04c0*/  STG.E desc[UR4][R2.64+0x4], R7 ;  /* 0x0000040702007986 */ /* 0x001fe2000c101904 */
[----:B------:R-:W-:Y:S05]  /*04d0*/  EXIT ;  /* 0x000000000000794d */ /* 0x000fea0003800000 */
.L_x_574:
[----:B------:R-:W0:Y:S02]  /*04e0*/  LDC.64 R2, c[0x0][0x390] ;  /* 0x0000e400ff027b82 */ /* 0x000e240000000a00 */
[----:B0-----:R-:W2:Y:S06]  /*04f0*/  LDG.E R2, desc[UR4][R2.64] ;  /* 0x0000000402027981 */ /* 0x001eac000c1e1900 */
[----:B------:R-:W0:Y:S01]  /*0500*/  LDC.64 R4, c[0x0][0x388] ;  /* 0x0000e200ff047b82 */ /* 0x000e220000000a00 */
[----:B--2---:R-:W-:-:S05]  /*0510*/  FMUL R7, R2, 0.25 ;  /* 0x3e80000002077820 */ /* 0x004fca0000400000 */
[----:B0-----:R0:W-:Y:S02]  /*0520*/  STG.E desc[UR4][R4.64], R7 ;  /* 0x0000000704007986 */ /* 0x0011e4000c101904 */
.L_x_572:
[----:B------:R-:W-:Y:S05]  /*0530*/  EXIT ;  /* 0x000000000000794d */ /* 0x000fea0003800000 */
        .weak           $__internal_2_$__cuda_sm3x_div_rn_noftz_f32_slowpath
        .type           $__internal_2_$__cuda_sm3x_div_rn_noftz_f32_slowpath,@function
        .size           $__internal_2_$__cuda_sm3x_div_rn_noftz_f32_slowpath,(.L_x_579 - $__internal_2_$__cuda_sm3x_div_rn_noftz_f32_slowpath)
$__internal_2_$__cuda_sm3x_div_rn_noftz_f32_slowpath:
[----:B------:R-:W-:Y:S02]  /*0540*/  SHF.R.U32.HI R5, RZ, 0x17, R3 ;  /* 0x00000017ff057819 */ /* 0x000fe40000011603 */
[----:B------:R-:W-:Y:S02]  /*0550*/  SHF.R.U32.HI R4, RZ, 0x17, R0 ;  /* 0x00000017ff047819 */ /* 0x000fe40000011600 */
        /* <DEDUP_REMOVED lines=8> */
[----:B------:R-:W-:Y:S02]  /*05e0*/  FSETP.GTU.FTZ.AND P0, PT, |R0|, +INF , PT ;  /* 0x7f8000000000780b */ /* 0x000fe40003f1c200 */
[----:B------:R-:W-:-:S04]  /*05f0*/  FSETP.GTU.FTZ.AND P1, PT, |R3|, +INF , PT ;  /* 0x7f8000000300780b */ /* 0x000fc80003f3c200 */
[----:B------:R-:W-:-:S13]  /*0600*/  PLOP3.LUT P0, PT, P0, P1, PT, 0xf8, 0x8f ;  /* 0x00000000008f781c */ /* 0x000fda0000703f70 */
[----:B------:R-:W-:Y:S05]  /*0610*/  @P0 BRA `(.L_x_52) ;  /* 0x0000000400440947 */ /* 0x000fea0003800000 */
[----:B------:R-:W-:-:S13]  /*0620*/  LOP3.LUT P0, RZ, R3, 0x7fffffff, R0, 0xc8, !PT ;  /* 0x7fffffff03ff7812 */ /* 0x000fda000780c800 */
[----:B------:R-:W-:Y:S05]  /*0630*/  @!P0 BRA `(.L_x_53) ;  /* 0x0000000400348947 */ /* 0x000fea0003800000 */
[C---:B------:R-:W-:Y:S02]  /*0640*/  FSETP.NEU.FTZ.AND P2, PT, |R0|.reuse, +INF , PT ;  /* 0x7f8000000000780b */ /* 0x040fe40003f5d200 */
        /* <DEDUP_REMOVED lines=16> */
.L_x_51:
[----:B------:R-:W-:-:S05]  /*0750*/  LEA R6, R10, 0xc0800000, 0x17 ;  /* 0xc08000000a067811 */ /* 0x000fca00078eb8ff */
[----:B------:R-:W-:Y:S02]  /*0760*/  IMAD.IADD R6, R3, 0x1, -R6 ;  /* 0x0000000103067824 */ /* 0x000fe400078e0a06 */
[----:B------:R-:W-:Y:S02]  /*0770*/  VIADD R3, R8, 0xffffff81 ;  /* 0xffffff8108037836 */ /* 0x000fe40000000000 */
[----:B------:R-:W0:Y:S01]  /*0780*/  MUFU.RCP R5, R6 ;  /* 0x0000000600057308 */ /* 0x000e220000001000 */
[----:B------:R-:W-:Y:S01]  /*0790*/  FADD.FTZ R7, -R6, -RZ ;  /* 0x800000ff06077221 */ /* 0x000fe20000010100 */
[C---:B------:R-:W-:Y:S01]  /*07a0*/  IMAD R0, R3.reuse, -0x800000, R0 ;  /* 0xff80000003007824 */ /* 0x040fe200078e0200 */
[----:B------:R-:W-:-:S05]  /*07b0*/  IADD3 R3, PT, PT, R3, 0x7f, -R10 ;  /* 0x0000007f03037810 */ /* 0x000fca0007ffe80a */
[----:B------:R-:W-:Y:S02]  /*07c0*/  IMAD.IADD R3, R3, 0x1, R4 ;  /* 0x0000000103037824 */ /* 0x000fe400078e0204 */
        /* <DEDUP_REMOVED lines=26> */
[----:B------:R-:W-:Y:S01]  /*0970*/  ISETP.NE.AND P1, PT, R6, RZ, PT ;  /* 0x000000ff0600720c */ /* 0x000fe20003f25270 */
[----:B------:R-:W-:Y:S01]  /*0980*/  IMAD.MOV R6, RZ, RZ, -R6 ;  /* 0x000000ffff067224 */ /* 0x000fe200078e0a06 */
[----:B------:R-:W-:-:S02]  /*0990*/  LOP3.LUT R4, R4, 0x800000, RZ, 0xfc, !PT ;  /* 0x0080000004047812 */ /* 0x000fc400078efcff */
[----:B------:R-:W-:Y:S02]  /*09a0*/  FSETP.NEU.FTZ.AND P0, PT, R0, R3, PT ;  /* 0x000000030000720b */ /* 0x000fe40003f1d000 */
[----:B------:R-:W-:Y:S02]  /*09b0*/  SHF.L.U32 R7, R4, R7, RZ ;  /* 0x0000000704077219 */ /* 0x000fe400000006ff */
[----:B------:R-:W-:Y:S02]  /*09c0*/  SEL R3, R6, RZ, P2 ;  /* 0x000000ff06037207 */ /* 0x000fe40001000000 */
[----:B------:R-:W-:Y:S02]  /*09d0*/  ISETP.NE.AND P1, PT, R7, RZ, P1 ;  /* 0x000000ff0700720c */ /* 0x000fe40000f25270 */
[----:B------:R-:W-:Y:S02]  /*09e0*/  SHF.R.U32.HI R3, RZ, R3, R4 ;  /* 0x00000003ff037219 */ /* 0x000fe40000011604 */
[----:B------:R-:W-:-:S02]  /*09f0*/  PLOP3.LUT P0, PT, P0, P1, PT, 0xf8, 0x8f ;  /* 0x00000000008f781c */ /* 0x000fc40000703f70 */
[----:B------:R-:W-:Y:S02]  /*0a00*/  SHF.R.U32.HI R7, RZ, 0x1, R3 ;  /* 0x00000001ff077819 */ /* 0x000fe40000011603 */
[----:B------:R-:W-:-:S04]  /*0a10*/  SEL R0, RZ, 0x1, !P0 ;  /* 0x00000001ff007807 */ /* 0x000fc80004000000 */
[----:B------:R-:W-:-:S04]  /*0a20*/  LOP3.LUT R0, R0, 0x1, R7, 0xf8, !PT ;  /* 0x0000000100007812 */ /* 0x000fc800078ef807 */
[----:B------:R-:W-:-:S05]  /*0a30*/  LOP3.LUT R0, R0, R3, RZ, 0xc0, !PT ;  /* 0x0000000300007212 */ /* 0x000fca00078ec0ff */
[----:B------:R-:W-:-:S05]  /*0a40*/  IMAD.IADD R0, R7, 0x1, R0 ;  /* 0x0000000107007824 */ /* 0x000fca00078e0200 */
[----:B------:R-:W-:Y:S01]  /*0a50*/  LOP3.LUT R5, R0, R5, RZ, 0xfc, !PT ;  /* 0x0000000500057212 */ /* 0x000fe200078efcff */
[----:B------:R-:W-:Y:S06]  /*0a60*/  BRA `(.L_x_58) ;  /* 0x0000000000347947 */ /* 0x000fec0003800000 */
.L_x_57:
[----:B------:R-:W-:-:S04]  /*0a70*/  LOP3.LUT R5, R5, 0x80000000, RZ, 0xc0, !PT ;  /* 0x8000000005057812 */ /* 0x000fc800078ec0ff */
[----:B------:R-:W-:Y:S01]  /*0a80*/  LOP3.LUT R5, R5, 0x7f800000, RZ, 0xfc, !PT ;  /* 0x7f80000005057812 */ /* 0x000fe200078efcff */
[----:B------:R-:W-:Y:S06]  /*0a90*/  BRA `(.L_x_58) ;  /* 0x0000000000287947 */ /* 0x000fec0003800000 */
.L_x_56:
[----:B------:R-:W-:Y:S01]  /*0aa0*/  IMAD R5, R3, 0x800000, R5 ;  /* 0x0080000003057824 */ /* 0x000fe200078e0205 */
[----:B------:R-:W-:Y:S06]  /*0ab0*/  BRA `(.L_x_58) ;  /* 0x0000000000207947 */ /* 0x000fec0003800000 */
.L_x_55:
[----:B------:R-:W-:-:S04]  /*0ac0*/  LOP3.LUT R0, R3, 0x80000000, R0, 0x48, !PT ;  /* 0x8000000003007812 */ /* 0x000fc800078e4800 */
[----:B------:R-:W-:Y:S01]  /*0ad0*/  LOP3.LUT R5, R0, 0x7f800000, RZ, 0xfc, !PT ;  /* 0x7f80000000057812 */ /* 0x000fe200078efcff */
[----:B------:R-:W-:Y:S06]  /*0ae0*/  BRA `(.L_x_58) ;  /* 0x0000000000147947 */ /* 0x000fec0003800000 */
.L_x_54:
[----:B------:R-:W-:Y:S01]  /*0af0*/  LOP3.LUT R5, R3, 0x80000000, R0, 0x48, !PT ;  /* 0x8000000003057812 */ /* 0x000fe200078e4800 */
[----:B------:R-:W-:Y:S06]  /*0b00*/  BRA `(.L_x_58) ;  /* 0x00000000000c7947 */ /* 0x000fec0003800000 */
.L_x_53:
[----:B------:R-:W0:Y:S01]  /*0b10*/  MUFU.RSQ R5, -QNAN ;  /* 0xffc0000000057908 */ /* 0x000e220000001400 */
[----:B------:R-:W-:Y:S05]  /*0b20*/  BRA `(.L_x_58) ;  /* 0x0000000000047947 */ /* 0x000fea0003800000 */
.L_x_52:
[----:B------:R-:W-:-:S07]  /*0b30*/  FADD.FTZ R5, R0, R3 ;  /* 0x0000000300057221 */ /* 0x000fce0000010000 */
.L_x_58:
[----:B------:R-:W-:Y:S02]  /*0b40*/  IMAD.MOV.U32 R3, RZ, RZ, 0x0 ;  /* 0x00000000ff037424 */ /* 0x000fe400078e00ff */
[----:B0-----:R-:W-:Y:S02]  /*0b50*/  IMAD.MOV.U32 R4, RZ, RZ, R5 ;  /* 0x000000ffff047224 */ /* 0x001fe400078e0005 */
[----:B------:R-:W-:Y:S05]  /*0b60*/  RET.REL.NODEC R2 `(_Z15init_w_b_kernelPfS_S_S_f) ;  /* 0xfffffff402247950 */ /* 0x000fea0003c3ffff */
.L_x_59:
        /* <DEDUP_REMOVED lines=9> */
.L_x_579:


//--------------------- .text._Z34get_intensities_in_maximums_kernelPjP6float2Pf --------------------------
	.section	.text._Z34get_intensities_in_maximums_kernelPjP6float2Pf,"ax",@progbits
	.align	128
        .global         _Z34get_intensities_in_maximums_kernelPjP6float2Pf
        .type           _Z34get_intensities_in_maximums_kernelPjP6float2Pf,@function
        .size           _Z34get_intensities_in_maximums_kernelPjP6float2Pf,(.L_x_580 - _Z34get_intensities_in_maximums_kernelPjP6float2Pf)
        .other          _Z34get_intensities_in_maximums_kernelPjP6float2Pf,@"STO_CUDA_ENTRY STV_DEFAULT"
_Z34get_intensities_in_maximums_kernelPjP6float2Pf:
.text._Z34get_intensities_in_maximums_kernelPjP6float2Pf:
[----:B------:R-:W-:Y:S01]  /*0000*/  LDC R1, c[0x0][0x37c] ;  /* 0x0000df00ff017b82 */ /* 0x000fe20000000800 */
[----:B------:R-:W0:Y:S07]  /*0010*/  S2R R3, SR_TID.X ;  /* 0x0000000000037919 */ /* 0x000e2e0000002100 */
[----:B------:R-:W0:Y:S01]  /*0020*/  S2UR UR6, SR_CTAID.X ;  /* 0x00000000000679c3 */ /* 0x000e220000002500 */
[----:B------:R-:W1:Y:S07]  /*0030*/  LDCU.64 UR4, c[0x0][0x358] ;  /* 0x00006b00ff0477ac */ /* 0x000e6e0008000a00 */
[----:B------:R-:W0:Y:S08]  /*0040*/  LDC R2, c[0x0][0x360] ;  /* 0x0000d800ff027b82 */ /* 0x000e300000000800 */
[----:B------:R-:W2:Y:S08]  /*0050*/  LDC.64 R6, c[0x0][0x380] ;  /* 0x0000e000ff067b82 */ /* 0x000eb00000000a00 */
[----:B------:R-:W3:Y:S01]  /*0060*/  LDC.64 R8, c[0x0][0x388] ;  /* 0x0000e200ff087b82 */ /* 0x000ee20000000a00 */
[----:B0-----:R-:W-:-:S04]  /*0070*/  IMAD R2, R2, UR6, R3 ;  /* 0x0000000602027c24 */ /* 0x001fc8000f8e0203 */
[----:B--2---:R-:W-:-:S06]  /*0080*/  IMAD.WIDE.U32 R6, R2, 0x4, R6 ;  /* 0x0000000402067825 */ /* 0x004fcc00078e0006 */
[----:B-1----:R-:W3:Y:S02]  /*0090*/  LDG.E R7, desc[UR4][R6.64] ;  /* 0x0000000406077981 */ /* 0x002ee4000c1e1900 */
[----:B---3--:R-:W-:-:S05]  /*00a0*/  IMAD.WIDE.U32 R8, R7, 0x8, R8 ;  /* 0x0000000807087825 */ /* 0x008fca00078e0008 */
[----:B------:R-:W2:Y:S04]  /*00b0*/  LDG.E R0, desc[UR4][R8.64] ;  /* 0x0000000408007981 */ /* 0x000ea8000c1e1900 */
        /* <DEDUP_REMOVED lines=72> */
.L_x_61:
[----:B------:R-:W-:Y:S05]  /*0540*/  BSYNC.RECONVERGENT B0 ;  /* 0x0000000000007941 */ /* 0x000fea0003800200 */
.L_x_60:
        /* <DEDUP_REMOVED lines=67> */
.L_x_63:
[----:B------:R-:W-:Y:S05]  /*0980*/  BSYNC.RECONVERGENT B0 ;  /* 0x0000000000007941 */ /* 0x000fea0003800200 */
.L_x_62:
[----:B------:R-:W-:Y:S01]  /*0990*/  FADD R0, R4, R5 ;  /* 0x0000000504007221 */ /* 0x000fe20000000000 */
[----:B------:R-:W-:Y:S03]  /*09a0*/  BSSY.RECONVERGENT B0, `(.L_x_64) ;  /* 0x000000d000007945 */ /* 0x000fe60003800200 */
[----:B------:R0:W1:Y:S01]  /*09b0*/  MUFU.RSQ R3, R0 ;  /* 0x0000000000037308 */ /* 0x0000620000001400 */
[----:B------:R-:W-:-:S04]  /*09c0*/  IADD3 R4, PT, PT, R0, -0xd000000, RZ ;  /* 0xf300000000047810 */ /* 0x000fc80007ffe0ff */
[----:B------:R-:W-:-:S13]  /*09d0*/  ISETP.GT.U32.AND P0, PT, R4, 0x727fffff, PT ;  /* 0x727fffff0400780c */ /* 0x000fda0003f04070 */
[----:B01----:R-:W-:Y:S05]  /*09e0*/  @!P0 BRA `(.L_x_65) ;  /* 0x0000000000108947 */ /* 0x003fea0003800000 */
[----:B------:R-:W-:-:S07]  /*09f0*/  MOV R8, 0xa10 ;  /* 0x00000a1000087802 */ /* 0x000fce0000000f00 */
[----:B------:R-:W-:Y:S05]  /*0a00*/  CALL.REL.NOINC `($__internal_3_$__cuda_sm20_sqrt_rn_f32_slowpath) ;  /* 0x00000000002c7944 */ /* 0x000fea0003c00000 */
[----:B------:R-:W-:Y:S01]  /*0a10*/  MOV R7, R3 ;  /* 0x0000000300077202 */ /* 0x000fe20000000f00 */
[----:B------:R-:W-:Y:S06]  /*0a20*/  BRA `(.L_x_66) ;  /* 0x0000000000107947 */ /* 0x000fec0003800000 */
.L_x_65:
[----:B------:R-:W-:Y:S01]  /*0a30*/  FMUL.FTZ R7, R0, R3 ;  /* 0x0000000300077220 */ /* 0x000fe20000410000 */
[----:B------:R-:W-:-:S03]  /*0a40*/  FMUL.FTZ R3, R3, 0.5 ;  /* 0x3f00000003037820 */ /* 0x000fc60000410000 */
[----:B------:R-:W-:-:S04]  /*0a50*/  FFMA R0, -R7, R7, R0 ;  /* 0x0000000707007223 */ /* 0x000fc80000000100 */
[----:B------:R-:W-:-:S07]  /*0a60*/  FFMA R7, R0, R3, R7 ;  /* 0x0000000300077223 */ /* 0x000fce0000000007 */
.L_x_66:
[----:B------:R-:W-:Y:S05]  /*0a70*/  BSYNC.RECONVERGENT B0 ;  /* 0x0000000000007941 */ /* 0x000fea0003800200 */
.L_x_64:
[----:B------:R-:W0:Y:S02]  /*0a80*/  LDC.64 R4, c[0x0][0x390] ;  /* 0x0000e400ff047b82 */ /* 0x000e240000000a00 */
[----:B0-----:R-:W-:-:S05]  /*0a90*/  IMAD.WIDE.U32 R2, R2, 0x4, R4 ;  /* 0x0000000402027825 */ /* 0x001fca00078e0004 */
[----:B------:R-:W-:Y:S01]  /*0aa0*/  STG.E desc[UR4][R2.64], R7 ;  /* 0x0000000702007986 */ /* 0x000fe2000c101904 */
[----:B------:R-:W-:Y:S05]  /*0ab0*/  EXIT ;  /* 0x000000000000794d */ /* 0x000fea0003800000 */
        .weak           $__internal_3_$__cuda_sm20_sqrt_rn_f32_slowpath
        .type           $__internal_3_$__cuda_sm20_sqrt_rn_f32_slowpath,@function
        .size           $__internal_3_$__cuda_sm20_sqrt_rn_f32_slowpath,(.L_x_580 - $__internal_3_$__cuda_sm20_sqrt_rn_f32_slowpath)
$__internal_3_$__cuda_sm20_sqrt_rn_f32_slowpath:
        /* <DEDUP_REMOVED lines=19> */
.L_x_67:
[----:B------:R-:W-:Y:S01]  /*0bf0*/  HFMA2 R5, -RZ, RZ, 0, 0 ;  /* 0x00000000ff057431 */ /* 0x000fe200000001ff */
[----:B------:R-:W-:-:S04]  /*0c00*/  MOV R4, R8 ;  /* 0x0000000800047202 */ /* 0x000fc80000000f00 */
[----:B------:R-:W-:Y:S05]  /*0c10*/  RET.REL.NODEC R4 `(_Z34get_intensities_in_maximums_kernelPjP6float2Pf) ;  /* 0xfffffff004f87950 */ /* 0x000fea0003c3ffff */
.L_x_68:
        /* <DEDUP_REMOVED lines=14> */
.L_x_580:


//--------------------- .text._Z30dev_grad_bool_indicated_kernelPfPbS0_S_ --------------------------
	.section	.text._Z30dev_grad_bool_indicated_kernelPfPbS0_S_,"ax",@progbits
	.align	128
        .global         _Z30dev_grad_bool_indicated_kernelPfPbS0_S_
        .type           _Z30dev_grad_bool_indicated_kernelPfPbS0_S_,@function
        .size           _Z30dev_grad_bool_indicated_kernelPfPbS0_S_,(.L_x_609 - _Z30dev_grad_bool_indicated_kernelPfPbS0_S_)
        .other          _Z30dev_grad_bool_indicated_kernelPfPbS0_S_,@"STO_CUDA_ENTRY STV_DEFAULT"
_Z30dev_grad_bool_indicated_kernelPfPbS0_S_:
.text._Z30dev_grad_bool_indicated_kernelPfPbS0_S_:
[----:B------:R-:W-:Y:S08]  /*0000*/  LDC R1, c[0x0][0x37c] ;  /* 0x0000df00ff017b82 */ /* 0x000ff00000000800 */
[----:B------:R-:W0:Y:S01]  /*0010*/  LDC.64 R2, c[0x0][0x380] ;  /* 0x0000e000ff027b82 */ /* 0x000e220000000a00 */
[----:B------:R-:W0:Y:S02]  /*0020*/  LDCU.64 UR4, c[0x0][0x358] ;  /* 0x00006b00ff0477ac */ /* 0x000e240008000a00 */
[----:B0-----:R-:W2:Y:S01]  /*0030*/  LDG.E R2, desc[UR4][R2.64] ;  /* 0x0000000402027981 */ /* 0x001ea2000c1e1900 */
[----:B------:R-:W0:Y:S01]  /*0040*/  LDCU UR6, c[0x0][0x360] ;  /* 0x00006c00ff0677ac */ /* 0x000e220008000800 */
[----:B------:R-:W0:Y:S01]  /*0050*/  S2R R7, SR_CTAID.X ;  /* 0x0000000000077919 */ /* 0x000e220000002500 */
[----:B------:R-:W0:Y:S02]  /*0060*/  S2R R0, SR_TID.X ;  /* 0x0000000000007919 */ /* 0x000e240000002100 */
[----:B0-----:R-:W-:Y:S01]  /*0070*/  IMAD R7, R7, UR6, R0 ;  /* 0x0000000607077c24 */ /* 0x001fe2000f8e0200 */
[----:B--2---:R-:W-:-:S13]  /*0080*/  FSETP.GT.AND P0, PT, R2, RZ, PT ;  /* 0x000000ff0200720b */ /* 0x004fda0003f04000 */
[----:B------:R-:W-:Y:S05]  /*0090*/  @!P0 BRA `(.L_x_69) ;  /* 0x0000000000388947 */ /* 0x000fea0003800000 */
[----:B------:R-:W0:Y:S02]  /*00a0*/  LDC.64 R2, c[0x0][0x398] ;  /* 0x0000e600ff027b82 */ /* 0x000e240000000a00 */
[----:B0-----:R-:W-:-:S06]  /*00b0*/  IMAD.WIDE.U32 R2, R7, 0x4, R2 ;  /* 0x0000000407027825 */ /* 0x001fcc00078e0002 */
[----:B------:R-:W2:Y:S02]  /*00c0*/  LDG.E R2, desc[UR4][R2.64] ;  /* 0x0000000402027981 */ /* 0x000ea4000c1e1900 */
[----:B--2---:R-:W-:-:S13]  /*00d0*/  FSETP.GEU.AND P0, PT, R2, RZ, PT ;  /* 0x000000ff0200720b */ /* 0x004fda0003f0e000 */
[----:B------:R-:W0:Y:S02]  /*00e0*/  @!P0 LDC.64 R4, c[0x0][0x388] ;  /* 0x0000e200ff048b82 */ /* 0x000e240000000a00 */
[----:B0-----:R-:W-:-:S05]  /*00f0*/  @!P0 IADD3 R4, P1, PT, R7, R4, RZ ;  /* 0x0000000407048210 */ /* 0x001fca0007f3e0ff */
[----:B------:R-:W-:-:S05]  /*0100*/  @!P0 IMAD.X R5, RZ, RZ, R5, P1 ;  /* 0x000000ffff058224 */ /* 0x000fca00008e0605 */
[----:B------:R0:W-:Y:S01]  /*0110*/  @!P0 STG.E.U8 desc[UR4][R4.64], RZ ;  /* 0x000000ff04008986 */ /* 0x0001e2000c101104 */
[----:B------:R-:W-:Y:S05]  /*0120*/  @!P0 EXIT ;  /* 0x000000000000894d */ /* 0x000fea0003800000 */
[----:B------:R-:W1:Y:S02]  /*0130*/  LDCU.64 UR6, c[0x0][0x390] ;  /* 0x00007200ff0677ac */ /* 0x000e640008000a00 */
[----:B-1----:R-:W-:-:S05]  /*0140*/  IADD3 R2, P0, PT, R7, UR6, RZ ;  /* 0x0000000607027c10 */ /* 0x002fca000ff1e0ff */
[----:B------:R-:W-:-:S05]  /*0150*/  IMAD.X R3, RZ, RZ, UR7, P0 ;  /* 0x00000007ff037e24 */ /* 0x000fca00080e06ff */
[----:B------:R-:W-:Y:S01]  /*0160*/  STG.E.U8 desc[UR4][R2.64], RZ ;  /* 0x000000ff02007986 */ /* 0x000fe2000c101104 */
[----:B------:R-:W-:Y:S05]  /*0170*/  EXIT ;  /* 0x000000000000794d */ /* 0x000fea0003800000 */
.L_x_69:
        /* <DEDUP_REMOVED lines=14> */
.L_x_70:
        /* <DEDUP_REMOVED lines=10> */
.L_x_609:


//--------------------- .text._Z20dev_grad_bool_kernelPbS_Pf --------------------------
	.section	.text._Z20dev_grad_bool_kernelPbS_Pf,"ax",@progbits
	.align	128
        .global         _Z20dev_grad_bool_kernelPbS_Pf
        .type           _Z20dev_grad_bool_kernelPbS_Pf,@function
        .size           _Z20dev_grad_bool_kernelPbS_Pf,(.L_x_610 - _Z20dev_grad_bool_kernelPbS_Pf)
        .other          _Z20dev_grad_bool_kernelPbS_Pf,@"STO_CUDA_ENTRY STV_DEFAULT"
_Z20dev_grad_bool_kernelPbS_Pf:
.text._Z20dev_grad_bool_kernelPbS_Pf:
        /* <DEDUP_REMOVED lines=8> */
[----:B--2---:R-:W2:Y:S02]  /*0080*/  LDG.E R2, desc[UR4][R2.64] ;  /* 0x0000000402027981 */ /* 0x004ea4000c1e1900 */
[----:B--2---:R-:W-:-:S13]  /*0090*/  FSETP.GEU.AND P0, PT, R2, RZ, PT ;  /* 0x000000ff0200720b */ /* 0x004fda0003f0e000 */
[----:B------:R-:W0:Y:S02]  /*00a0*/  @!P0 LDC.64 R4, c[0x0][0x380] ;  /* 0x0000e000ff048b82 */ /* 0x000e240000000a00 */
[----:B0-----:R-:W-:-:S05]  /*00b0*/  @!P0 IADD3 R4, P1, PT, R7, R4, RZ ;  /* 0x0000000407048210 */ /* 0x001fca0007f3e0ff */
[----:B------:R-:W-:-:S05]  /*00c0*/  @!P0 IMAD.X R5, RZ, RZ, R5, P1 ;  /* 0x000000ffff058224 */ /* 0x000fca00008e0605 */
[----:B------:R0:W-:Y:S01]  /*00d0*/  @!P0 STG.E.U8 desc[UR4][R4.64], RZ ;  /* 0x000000ff04008986 */ /* 0x0001e2000c101104 */
[----:B------:R-:W-:Y:S05]  /*00e0*/  @!P0 EXIT ;  /* 0x000000000000894d */ /* 0x000fea0003800000 */
[----:B------:R-:W1:Y:S02]  /*00f0*/  LDCU.64 UR6, c[0x0][0x388] ;  /* 0x00007100ff0677ac */ /* 0x000e640008000a00 */
[----:B-1----:R-:W-:-:S04]  /*0100*/  IADD3 R2, P0, PT, R7, UR6, RZ ;  /* 0x0000000607027c10 */ /* 0x002fc8000ff1e0ff */
[----:B------:R-:W-:-:S05]  /*0110*/  IADD3.X R3, PT, PT, RZ, UR7, RZ, P0, !PT ;  /* 0x00000007ff037c10 */ /* 0x000fca00087fe4ff */
[----:B------:R-:W-:Y:S01]  /*0120*/  STG.E.U8 desc[UR4][R2.64], RZ ;  /* 0x000000ff02007986 */ /* 0x000fe2000c101104 */
[----:B------:R-:W-:Y:S05]  /*0130*/  EXIT ;  /* 0x000000000000794d */ /* 0x000fea0003800000 */
.L_x_71:
        /* <DEDUP_REMOVED lines=12> */
.L_x_610:


//--------------------- .text._Z21set_n_maximums_kernelPjjj --------------------------
	.section	.text._Z21set_n_maximums_kernelPjjj,"ax",@progbits
	.align	128
        .global         _Z21set_n_maximums_kernelPjjj
        .type           _Z21set_n_maximums_kernelPjjj,@function
        .size           _Z21set_n_maximums_kernelPjjj,(.L_x_581 - _Z21set_n_maximums_kernelPjjj)
        .other          _Z21set_n_maximums_kernelPjjj,@"STO_CUDA_ENTRY STV_DEFAULT"
_Z21set_n_maximums_kernelPjjj:
.text._Z21set_n_maximums_kernelPjjj:
[----:B------:R-:W-:Y:S01]  /*0000*/  LDC R1, c[0x0][0x37c] ;  /* 0x0000df00ff017b82 */ /* 0x000fe20000000800 */
[----:B------:R-:W0:Y:S01]  /*0010*/  S2R R0, SR_CTAID.X ;  /* 0x0000000000007919 */ /* 0x000e220000002500 */
[----:B------:R-:W1:Y:S01]  /*0020*/  LDCU UR4, c[0x0][0x388] ;  /* 0x00007100ff0477ac */ /* 0x000e620008000800 */
[----:B------:R-:W2:Y:S01]  /*0030*/  LDCU.64 UR6, c[0x0][0x358] ;  /* 0x00006b00ff0677ac */ /* 0x000ea20008000a00 */
[----:B-1----:R-:W-:Y:S01]  /*0040*/  UIADD3 UR4, UPT, UPT, UR4, 0x1, URZ ;  /* 0x0000000104047890 */ /* 0x002fe2000fffe0ff */
[----:B0-----:R-:W-:-:S05]  /*0050*/  IADD3 R2, PT, PT, R0, 0x1, RZ ;  /* 0x0000000100027810 */ /* 0x001fca0007ffe0ff */
[----:B------:R-:W-:-:S05]  /*0060*/  IMAD.WIDE.U32 R2, R2, 0x400, RZ ;  /* 0x0000040002027825 */ /* 0x000fca00078e00ff */
[----:B------:R-:W-:-:S13]  /*0070*/  LOP3.LUT P0, RZ, R3, 0x1ff, RZ, 0xc0, !PT ;  /* 0x000001ff03ff7812 */ /* 0x000fda000780c0ff */
[----:B--2---:R-:W-:Y:S05]  /*0080*/  @P0 BRA `(.L_x_72) ;  /* 0x00000000004c0947 */ /* 0x004fea0003800000 */
[----:B------:R-:W0:Y:S01]  /*0090*/  I2F.U32.RP R3, UR4 ;  /* 0x0000000400037d06 */ /* 0x000e220008209000 */
[----:B------:R-:W-:Y:S01]  /*00a0*/  IMAD R7, RZ, RZ, -UR4 ;  /* 0x80000004ff077e24 */ /* 0x000fe2000f8e02ff */
[----:B------:R-:W-:-:S06]  /*00b0*/  ISETP.NE.U32.AND P2, PT, RZ, UR4, PT ;  /* 0x00000004ff007c0c */ /* 0x000fcc000bf45070 */
[----:B0-----:R-:W0:Y:S02]  /*00c0*/  MUFU.RCP R3, R3 ;  /* 0x0000000300037308 */ /* 0x001e240000001000 */
[----:B0-----:R-:W-:-:S06]  /*00d0*/  IADD3 R4, PT, PT, R3, 0xffffffe, RZ ;  /* 0x0ffffffe03047810 */ /* 0x001fcc0007ffe0ff */
[----:B------:R0:W1:Y:S02]  /*00e0*/  F2I.FTZ.U32.TRUNC.NTZ R5, R4 ;  /* 0x0000000400057305 */ /* 0x000064000021f000 */
[----:B0-----:R-:W-:Y:S02]  /*00f0*/  HFMA2 R4, -RZ, RZ, 0, 0 ;  /* 0x00000000ff047431 */ /* 0x001fe400000001ff */
[----:B-1----:R-:W-:-:S04]  /*0100*/  IMAD R7, R7, R5, RZ ;  /* 0x0000000507077224 */ /* 0x002fc800078e02ff */
[----:B------:R-:W-:-:S06]  /*0110*/  IMAD.HI.U32 R5, R5, R7, R4 ;  /* 0x0000000705057227 */ /* 0x000fcc00078e0004 */
[----:B------:R-:W-:-:S04]  /*0120*/  IMAD.HI.U32 R5, R5, R2, RZ ;  /* 0x0000000205057227 */ /* 0x000fc800078e00ff */
[----:B------:R-:W-:-:S04]  /*0130*/  IMAD.MOV R7, RZ, RZ, -R5 ;  /* 0x000000ffff077224 */ /* 0x000fc800078e0a05 */
[----:B------:R-:W-:-:S05]  /*0140*/  IMAD R2, R7, UR4, R2 ;  /* 0x0000000407027c24 */ /* 0x000fca000f8e0202 */
[----:B------:R-:W-:-:S13]  /*0150*/  ISETP.GE.U32.AND P0, PT, R2, UR4, PT ;  /* 0x0000000402007c0c */ /* 0x000fda000bf06070 */
[----:B------:R-:W-:Y:S01]  /*0160*/  @P0 IADD3 R2, PT, PT, R2, -UR4, RZ ;  /* 0x8000000402020c10 */ /* 0x000fe2000fffe0ff */
[----:B------:R-:W-:-:S03]  /*0170*/  @P0 VIADD R5, R5, 0x1 ;  /* 0x0000000105050836 */ /* 0x000fc60000000000 */
[----:B------:R-:W-:-:S13]  /*0180*/  ISETP.GE.U32.AND P1, PT, R2, UR4, PT ;  /* 0x0000000402007c0c */ /* 0x000fda000bf26070 */
[----:B------:R-:W-:Y:S02]  /*0190*/  @P1 IADD3 R5, PT, PT, R5, 0x1, RZ ;  /* 0x0000000105051810 */ /* 0x000fe40007ffe0ff */
[----:B------:R-:W-:Y:S01]  /*01a0*/  @!P2 LOP3.LUT R5, RZ, UR4, RZ, 0x33, !PT ;  /* 0x00000004ff05ac12 */ /* 0x000fe2000f8e33ff */
[----:B------:R-:W-:Y:S06]  /*01b0*/  BRA `(.L_x_73) ;  /* 0x00000000000c7947 */ /* 0x000fec0003800000 */
.L_x_72:
[----:B------:R-:W-:-:S07]  /*01c0*/  MOV R4, 0x1e0 ;  /* 0x000001e000047802 */ /* 0x000fce0000000f00 */
[----:B------:R-:W-:Y:S05]  /*01d0*/  CALL.REL.NOINC `($__internal_4_$__cuda_sm20_div_u64) ;  /* 0x00000000001c7944 */ /* 0x000fea0003c00000 */
[----:B------:R-:W-:-:S07]  /*01e0*/  IMAD.MOV.U32 R5, RZ, RZ, R2 ;  /* 0x000000ffff057224 */ /* 0x000fce00078e0002 */
.L_x_73:
[----:B------:R-:W0:Y:S08]  /*01f0*/  LDC R4, c[0x0][0x38c] ;  /* 0x0000e300ff047b82 */ /* 0x000e300000000800 */
[----:B------:R-:W1:Y:S01]  /*0200*/  LDC.64 R2, c[0x0][0x380] ;  /* 0x0000e000ff027b82 */ /* 0x000e620000000a00 */
[----:B0-----:R-:W-:Y:S01]  /*0210*/  LEA R5, R4, R5, 0xa ;  /* 0x0000000504057211 */ /* 0x001fe200078e50ff */
[----:B-1----:R-:W-:-:S05]  /*0220*/  IMAD.WIDE.U32 R2, R0, 0x4, R2 ;  /* 0x0000000400027825 */ /* 0x002fca00078e0002 */
[----:B------:R-:W-:Y:S01]  /*0230*/  STG.E desc[UR6][R2.64], R5 ;  /* 0x0000000502007986 */ /* 0x000fe2000c101906 */
[----:B------:R-:W-:Y:S05]  /*0240*/  EXIT ;  /* 0x000000000000794d */ /* 0x000fea0003800000 */
        .weak           $__internal_4_$__cuda_sm20_div_u64
        .type           $__internal_4_$__cuda_sm20_div_u64,@function
        .size           $__internal_4_$__cuda_sm20_div_u64,(.L_x_581 - $__internal_4_$__cuda_sm20_div_u64)
$__internal_4_$__cuda_sm20_div_u64:
[----:B------:R-:W-:Y:S02]  /*0250*/  UMOV UR5, URZ ;  /* 0x000000ff00057c82 */ /* 0x000fe40008000000 */
[----:B------:R-:W0:Y:S08]  /*0260*/  I2F.U64.RP R5, UR4 ;  /* 0x0000000400057d12 */ /* 0x000e300008309000 */
[----:B0-----:R-:W0:Y:S02]  /*0270*/  MUFU.RCP R5, R5 ;  /* 0x0000000500057308 */ /* 0x001e240000001000 */
[----:B0-----:R-:W-:-:S06]  /*0280*/  VIADD R6, R5, 0x1ffffffe ;  /* 0x1ffffffe05067836 */ /* 0x001fcc0000000000 */
[----:B------:R-:W0:Y:S02]  /*0290*/  F2I.U64.TRUNC R6, R6 ;  /* 0x0000000600067311 */ /* 0x000e24000020d800 */
[----:B0-----:R-:W-:-:S04]  /*02a0*/  IMAD.WIDE.U32 R8, R6, UR4, RZ ;  /* 0x0000000406087c25 */ /* 0x001fc8000f8e00ff */
[----:B------:R-:W-:Y:S01]  /*02b0*/  IMAD R9, R7, UR4, R9 ;  /* 0x0000000407097c24 */ /* 0x000fe2000f8e0209 */
[----:B------:R-:W-:-:S04]  /*02c0*/  IADD3 R11, P0, PT, RZ, -R8, RZ ;  /* 0x80000008ff0b7210 */ /* 0x000fc80007f1e0ff */
[----:B------:R-:W-:Y:S01]  /*02d0*/  IADD3.X R13, PT, PT, RZ, ~R9, RZ, P0, !PT ;  /* 0x80000009ff0d7210 */ /* 0x000fe200007fe4ff */
[----:B------:R-:W-:-:S04]  /*02e0*/  IMAD.HI.U32 R8, R6, R11, RZ ;  /* 0x0000000b06087227 */ /* 0x000fc800078e00ff */
[----:B------:R-:W-:Y:S02]  /*02f0*/  IMAD.MOV.U32 R9, RZ, RZ, R6 ;  /* 0x000000ffff097224 */ /* 0x000fe400078e0006 */
[-C--:B------:R-:W-:Y:S02]  /*0300*/  IMAD R15, R7, R13.reuse, RZ ;  /* 0x0000000d070f7224 */ /* 0x080fe400078e02ff */
[----:B------:R-:W-:-:S04]  /*0310*/  IMAD.WIDE.U32 R8, P0, R6, R13, R8 ;  /* 0x0000000d06087225 */ /* 0x000fc80007800008 */
[----:B------:R-:W-:-:S04]  /*0320*/  IMAD.HI.U32 R5, R7, R13, RZ ;  /* 0x0000000d07057227 */ /* 0x000fc800078e00ff */
[----:B------:R-:W-:Y:S01]  /*0330*/  IMAD.HI.U32 R8, P1, R7, R11, R8 ;  /* 0x0000000b07087227 */ /* 0x000fe20007820008 */
[----:B------:R-:W-:-:S04]  /*0340*/  IADD3.X R5, PT, PT, R5, R7, RZ, P0, !PT ;  /* 0x0000000705057210 */ /* 0x000fc800007fe4ff */
[----:B------:R-:W-:-:S04]  /*0350*/  IADD3 R9, P2, PT, R15, R8, RZ ;  /* 0x000000080f097210 */ /* 0x000fc80007f5e0ff */
[----:B------:R-:W-:Y:S01]  /*0360*/  IADD3.X R5, PT, PT, RZ, RZ, R5, P2, P1 ;  /* 0x000000ffff057210 */ /* 0x000fe200017e2405 */
[----:B------:R-:W-:-:S03]  /*0370*/  IMAD.WIDE.U32 R6, R9, UR4, RZ ;  /* 0x0000000409067c25 */ /* 0x000fc6000f8e00ff */
[----:B------:R-:W-:Y:S01]  /*0380*/  IADD3 R11, P0, PT, RZ, -R6, RZ ;  /* 0x80000006ff0b7210 */ /* 0x000fe20007f1e0ff */
[----:B------:R-:W-:Y:S02]  /*0390*/  IMAD R6, R5, UR4, R7 ;  /* 0x0000000405067c24 */ /* 0x000fe4000f8e0207 */
[----:B------:R-:W-:Y:S02]  /*03a0*/  IMAD.MOV.U32 R7, RZ, RZ, RZ ;  /* 0x000000ffff077224 */ /* 0x000fe400078e00ff */
[----:B------:R-:W-:-:S04]  /*03b0*/  IMAD.HI.U32 R8, R9, R11, RZ ;  /* 0x0000000b09087227 */ /* 0x000fc800078e00ff */
[----:B------:R-:W-:-:S04]  /*03c0*/  IMAD.X R6, RZ, RZ, ~R6, P0 ;  /* 0x000000ffff067224 */ /* 0x000fc800000e0e06 */
[----:B------:R-:W-:-:S04]  /*03d0*/  IMAD.WIDE.U32 R8, P0, R9, R6, R8 ;  /* 0x0000000609087225 */ /* 0x000fc80007800008 */
[C---:B------:R-:W-:Y:S02]  /*03e0*/  IMAD R10, R5.reuse, R6, RZ ;  /* 0x00000006050a7224 */ /* 0x040fe400078e02ff */
[----:B------:R-:W-:-:S04]  /*03f0*/  IMAD.HI.U32 R9, P1, R5, R11, R8 ;  /* 0x0000000b05097227 */ /* 0x000fc80007820008 */
[----:B------:R-:W-:Y:S01]  /*0400*/  IMAD.HI.U32 R6, R5, R6, RZ ;  /* 0x0000000605067227 */ /* 0x000fe200078e00ff */
[----:B------:R-:W-:-:S04]  /*0410*/  IADD3 R9, P2, PT, R10, R9, RZ ;  /* 0x000000090a097210 */ /* 0x000fc80007f5e0ff */
[----:B------:R-:W-:Y:S01]  /*0420*/  IADD3.X R5, PT, PT, R6, R5, RZ, P0, !PT ;  /* 0x0000000506057210 */ /* 0x000fe200007fe4ff */
[----:B------:R-:W-:-:S03]  /*0430*/  IMAD.HI.U32 R6, R9, R2, RZ ;  /* 0x0000000209067227 */ /* 0x000fc600078e00ff */
[----:B------:R-:W-:Y:S01]  /*0440*/  IADD3.X R5, PT, PT, RZ, RZ, R5, P2, P1 ;  /* 0x000000ffff057210 */ /* 0x000fe200017e2405 */
[----:B------:R-:W-:-:S04]  /*0450*/  IMAD.WIDE.U32 R6, R9, R3, R6 ;  /* 0x0000000309067225 */ /* 0x000fc800078e0006 */
[C---:B------:R-:W-:Y:S02]  /*0460*/  IMAD R9, R5.reuse, R3, RZ ;  /* 0x0000000305097224 */ /* 0x040fe400078e02ff */
[----:B------:R-:W-:-:S04]  /*0470*/  IMAD.HI.U32 R6, P0, R5, R2, R6 ;  /* 0x0000000205067227 */ /* 0x000fc80007800006 */
[----:B------:R-:W-:Y:S01]  /*0480*/  IMAD.HI.U32 R5, R5, R3, RZ ;  /* 0x0000000305057227 */ /* 0x000fe200078e00ff */
[----:B------:R-:W-:-:S04]  /*0490*/  IADD3 R8, P1, PT, R9, R6, RZ ;  /* 0x0000000609087210 */ /* 0x000fc80007f3e0ff */
[----:B------:R-:W-:Y:S01]  /*04a0*/  IADD3.X R5, PT, PT, R5, RZ, RZ, P0, !PT ;  /* 0x000000ff05057210 */ /* 0x000fe200007fe4ff */
[----:B------:R-:W-:-:S04]  /*04b0*/  IMAD.WIDE.U32 R6, R8, UR4, RZ ;  /* 0x0000000408067c25 */ /* 0x000fc8000f8e00ff */
[----:B------:R-:W-:-:S04]  /*04c0*/  IMAD.X R5, RZ, RZ, R5, P1 ;  /* 0x000000ffff057224 */ /* 0x000fc800008e0605 */
[----:B------:R-:W-:Y:S01]  /*04d0*/  IMAD R5, R5, UR4, R7 ;  /* 0x0000000405057c24 */ /* 0x000fe2000f8e0207 */
[----:B------:R-:W-:-:S04]  /*04e0*/  IADD3 R7, P0, PT, -R6, R2, RZ ;  /* 0x0000000206077210 */ /* 0x000fc80007f1e1ff */
[----:B------:R-:W-:Y:S01]  /*04f0*/  IADD3.X R6, PT, PT, ~R5, R3, RZ, P0, !PT ;  /* 0x0000000305067210 */ /* 0x000fe200007fe5ff */
[----:B------:R-:W-:Y:S01]  /*0500*/  VIADD R3, R8, 0x1 ;  /* 0x0000000108037836 */ /* 0x000fe20000000000 */
[C---:B------:R-:W-:Y:S02]  /*0510*/  ISETP.GE.U32.AND P0, PT, R7.reuse, UR4, PT ;  /* 0x0000000407007c0c */ /* 0x040fe4000bf06070 */
[----:B------:R-:W-:Y:S02]  /*0520*/  IADD3 R2, P1, PT, R7, -UR4, RZ ;  /* 0x8000000407027c10 */ /* 0x000fe4000ff3e0ff */
[C---:B------:R-:W-:Y:S02]  /*0530*/  ISETP.GE.U32.AND.EX P0, PT, R6.reuse, RZ, PT, P0 ;  /* 0x000000ff0600720c */ /* 0x040fe40003f06100 */
[----:B------:R-:W-:Y:S02]  /*0540*/  IADD3.X R5, PT, PT, R6, -0x1, RZ, P1, !PT ;  /* 0xffffffff06057810 */ /* 0x000fe40000ffe4ff */
[----:B------:R-:W-:-:S02]  /*0550*/  SEL R2, R2, R7, P0 ;  /* 0x0000000702027207 */ /* 0x000fc40000000000 */
[----:B------:R-:W-:Y:S02]  /*0560*/  SEL R5, R5, R6, P0 ;  /* 0x0000000605057207 */ /* 0x000fe40000000000 */
[----:B------:R-:W-:Y:S02]  /*0570*/  SEL R3, R3, R8, P0 ;  /* 0x0000000803037207 */ /* 0x000fe40000000000 */
[----:B------:R-:W-:Y:S02]  /*0580*/  ISETP.GE.U32.AND P0, PT, R2, UR4, PT ;  /* 0x0000000402007c0c */ /* 0x000fe4000bf06070 */
[----:B------:R-:W-:Y:S02]  /*0590*/  ISETP.NE.U32.AND P1, PT, RZ, UR4, PT ;  /* 0x00000004ff007c0c */ /* 0x000fe4000bf25070 */
[----:B------:R-:W-:Y:S02]  /*05a0*/  IADD3 R2, PT, PT, R3, 0x1, RZ ;  /* 0x0000000103027810 */ /* 0x000fe40007ffe0ff */
[----:B------:R-:W-:Y:S01]  /*05b0*/  ISETP.GE.U32.AND.EX P0, PT, R5, RZ, PT, P0 ;  /* 0x000000ff0500720c */ /* 0x000fe20003f06100 */
[----:B------:R-:W-:Y:S01]  /*05c0*/  IMAD.MOV.U32 R5, RZ, RZ, 0x0 ;  /* 0x00000000ff057424 */ /* 0x000fe200078e00ff */
[----:B------:R-:W-:-:S02]  /*05d0*/  ISETP.NE.AND.EX P1, PT, RZ, RZ, PT, P1 ;  /* 0x000000ffff00720c */ /* 0x000fc40003f25310 */
[----:B------:R-:W-:-:S04]  /*05e0*/  SEL R2, R2, R3, P0 ;  /* 0x0000000302027207 */ /* 0x000fc80000000000 */
[----:B------:R-:W-:Y:S01]  /*05f0*/  SEL R2, R2, 0xffffffff, P1 ;  /* 0xffffffff02027807 */ /* 0x000fe20000800000 */
[----:B------:R-:W-:Y:S06]  /*0600*/  RET.REL.NODEC R4 `(_Z21set_n_maximums_kernelPjjj) ;  /* 0xfffffff8047c7950 */ /* 0x000fec0003c3ffff */
.L_x_74:
        /* <DEDUP_REMOVED lines=15> */
.L_x_581:


//--------------------- .text._Z12get_y_kernelPbPj --------------------------
	.section	.text._Z12get_y_kernelPbPj,"ax",@progbits
	.align	128
        .global         _Z12get_y_kernelPbPj
        .type           _Z12get_y_kernelPbPj,@function
        .size           _Z12get_y_kernelPbPj,(.L_x_612 - _Z12get_y_kernelPbPj)
        .other          _Z12get_y_kernelPbPj,@"STO_CUDA_ENTRY STV_DEFAULT"
_Z12get_y_kernelPbPj:
.text._Z12get_y_kernelPbPj:
[----:B------:R-:W-:Y:S08]  /*0000*/  LDC R1, c[0x0][0x37c] ;  /* 0x0000df00ff017b82 */ /* 0x000ff00000000800 */
[----:B------:R-:W0:Y:S01]  /*0010*/  LDC.64 R2, c[0x0][0x388] ;  /* 0x0000e200ff027b82 */ /* 0x000e220000000a00 */
[----:B------:R-:W0:Y:S01]  /*0020*/  LDCU.64 UR4, c[0x0][0x358] ;  /* 0x00006b00ff0477ac */ /* 0x000e220008000a00 */
[----:B------:R-:W1:Y:S01]  /*0030*/  S2R R5, SR_TID.X ;  /* 0x0000000000057919 */ /* 0x000e620000002100 */
[----:B------:R-:W2:Y:S01]  /*0040*/  LDCU.64 UR8, c[0x0][0x380] ;  /* 0x00007000ff0877ac */ /* 0x000ea20008000a00 */
[----:B0-----:R-:W3:Y:S04]  /*0050*/  LDG.E R3, desc[UR4][R2.64] ;  /* 0x0000000402037981 */ /* 0x001ee8000c1e1900 */
[----:B------:R-:W1:Y:S08]  /*0060*/  S2UR UR6, SR_CTAID.X ;  /* 0x00000000000679c3 */ /* 0x000e700000002500 */
[----:B------:R-:W1:Y:S02]  /*0070*/  LDC R0, c[0x0][0x360] ;  /* 0x0000d800ff007b82 */ /* 0x000e640000000800 */
[----:B-1----:R-:W-:-:S05]  /*0080*/  IMAD R0, R0, UR6, R5 ;  /* 0x0000000600007c24 */ /* 0x002fca000f8e0205 */
[----:B--2---:R-:W-:-:S05]  /*0090*/  IADD3 R4, P1, PT, R0, UR8, RZ ;  /* 0x0000000800047c10 */ /* 0x004fca000ff3e0ff */
[----:B------:R-:W-:Y:S01]  /*00a0*/  IMAD.X R5, RZ, RZ, UR9, P1 ;  /* 0x00000009ff057e24 */ /* 0x000fe200088e06ff */
[----:B---3--:R-:W-:-:S04]  /*00b0*/  ISETP.NE.AND P0, PT, R3, R0, PT ;  /* 0x000000000300720c */ /* 0x008fc80003f05270 */
[----:B------:R-:W-:-:S05]  /*00c0*/  SEL R7, RZ, 0x1, P0 ;  /* 0x00000001ff077807 */ /* 0x000fca0000000000 */
[----:B------:R-:W-:Y:S01]  /*00d0*/  STG.E.U8 desc[UR4][R4.64], R7 ;  /* 0x0000000704007986 */ /* 0x000fe2000c101104 */
[----:B------:R-:W-:Y:S05]  /*00e0*/  EXIT ;  /* 0x000000000000794d */ /* 0x000fea0003800000 */
.L_x_75:
        /* <DEDUP_REMOVED lines=9> */
.L_x_612:


//--------------------- .text._Z38get_suboptimal_mask_subtractive_kernelPbPj --------------------------
	.section	.text._Z38get_suboptimal_mask_subtractive_kernelPbPj,"ax",@progbits
	.align	128
        .global         _Z38get_suboptimal_mask_subtractive_kernelPbPj
        .type           _Z38get_suboptimal_mask_subtractive_kernelPbPj,@function
        .size           _Z38get_suboptimal_mask_subtractive_kernelPbPj,(.L_x_613 - _Z38get_suboptimal_mask_subtractive_kernelPbPj)
        .other          _Z38get_suboptimal_mask_subtractive_kernelPbPj,@"STO_CUDA_ENTRY STV_DEFAULT"
_Z38get_suboptimal_mask_subtractive_kernelPbPj:
.text._Z38get_suboptimal_mask_subtractive_kernelPbPj:
[----:B------:R-:W-:Y:S08]  /*0000*/  LDC R1, c[0x0][0x37c] ;  /* 0x0000df00ff017b82 */ /* 0x000ff00000000800 */
[----:B------:R-:W0:Y:S01]  /*0010*/  LDC.64 R2, c[0x0][0x388] ;  /* 0x0000e200ff027b82 */ /* 0x000e220000000a00 */
[----:B------:R-:W0:Y:S01]  /*0020*/  LDCU.64 UR4, c[0x0][0x358] ;  /* 0x00006b00ff0477ac */ /* 0x000e220008000a00 */
[----:B------:R-:W1:Y:S01]  /*0030*/  LDCU.64 UR6, c[0x0][0x380] ;  /* 0x00007000ff0677ac */ /* 0x000e620008000a00 */
[----:B0-----:R-:W1:Y:S02]  /*0040*/  LDG.E R2, desc[UR4][R2.64] ;  /* 0x0000000402027981 */ /* 0x001e64000c1e1900 */
[----:B-1----:R-:W-:-:S04]  /*0050*/  IADD3 R4, P0, PT, R2, UR6, RZ ;  /* 0x0000000602047c10 */ /* 0x002fc8000ff1e0ff */
[----:B------:R-:W-:-:S05]  /*0060*/  IADD3.X R5, PT, PT, RZ, UR7, RZ, P0, !PT ;  /* 0x00000007ff057c10 */ /* 0x000fca00087fe4ff */
[----:B------:R-:W-:Y:S01]  /*0070*/  STG.E.U8 desc[UR4][R4.64], RZ ;  /* 0x000000ff04007986 */ /* 0x000fe2000c101104 */
[----:B------:R-:W-:Y:S05]  /*0080*/  EXIT ;  /* 0x000000000000794d */ /* 0x000fea0003800000 */
.L_x_76:
        /* <DEDUP_REMOVED lines=15> */
.L_x_613:


//--------------------- .text._Z26get_suboptimal_mask_kernelPbPj --------------------------
	.section	.text._Z26get_suboptimal_mask_kernelPbPj,"ax",@progbits
	.align	128
        .global         _Z26get_suboptimal_mask_kernelPbPj
        .type           _Z26get_suboptimal_mask_kernelPbPj,@function
        .size           _Z26get_suboptimal_mask_kernelPbPj,(.L_x_614 - _Z26get_suboptimal_mask_kernelPbPj)
        .other          _Z26get_suboptimal_mask_kernelPbPj,@"STO_CUDA_ENTRY STV_DEFAULT"
_Z26get_suboptimal_mask_kernelPbPj:
.text._Z26get_suboptimal_mask_kernelPbPj:
[----:B------:R-:W-:Y:S08]  /*0000*/  LDC R1, c[0x0][0x37c] ;  /* 0x0000df00ff017b82 */ /* 0x000ff00000000800 */
[----:B------:R-:W0:Y:S01]  /*0010*/  LDC.64 R2, c[0x0][0x388] ;  /* 0x0000e200ff027b82 */ /* 0x000e220000000a00 */
[----:B------:R-:W0:Y:S01]  /*0020*/  LDCU.64 UR4, c[0x0][0x358] ;  /* 0x00006b00ff0477ac */ /* 0x000e220008000a00 */
[----:B------:R-:W1:Y:S01]  /*0030*/  LDCU.64 UR6, c[0x0][0x380] ;  /* 0x00007000ff0677ac */ /* 0x000e620008000a00 */
[----:B0-----:R-:W1:Y:S01]  /*0040*/  LDG.E R2, desc[UR4][R2.64] ;  /* 0x0000000402027981 */ /* 0x001e62000c1e1900 */
[----:B------:R-:W-:Y:S01]  /*0050*/  IMAD.MOV.U32 R0, RZ, RZ, 0x1 ;  /* 0x00000001ff007424 */ /* 0x000fe200078e00ff */
[----:B-1----:R-:W-:-:S04]  /*0060*/  IADD3 R4, P0, PT, R2, UR6, RZ ;  /* 0x0000000602047c10 */ /* 0x002fc8000ff1e0ff */
[----:B------:R-:W-:-:S05]  /*0070*/  IADD3.X R5, PT, PT, RZ, UR7, RZ, P0, !PT ;  /* 0x00000007ff057c10 */ /* 0x000fca00087fe4ff */
[----:B------:R-:W-:Y:S01]  /*0080*/  STG.E.U8 desc[UR4][R4.64], R0 ;  /* 0x0000000004007986 */ /* 0x000fe2000c101104 */
[----:B------:R-:W-:Y:S05]  /*0090*/  EXIT ;  /* 0x000000000000794d */ /* 0x000fea0003800000 */
.L_x_77:
        /* <DEDUP_REMOVED lines=14> */
.L_x_614:


//--------------------- .text._Z20check_maximum_kernelPfS_Pb --------------------------
	.section	.text._Z20check_maximum_kernelPfS_Pb,"ax",@progbits
	.align	128
        .global         _Z20check_maximum_kernelPfS_Pb
        .type           _Z20check_maximum_kernelPfS_Pb,@function
        .size           _Z20check_maximum_kernelPfS_Pb,(.L_x_615 - _Z20check_maximum_kernelPfS_Pb)
        .other          _Z20check_maximum_kernelPfS_Pb,@"STO_CUDA_ENTRY STV_DEFAULT"
_Z20check_maximum_kernelPfS_Pb:
.text._Z20check_maximum_kernelPfS_Pb:
[----:B------:R-:W-:Y:S08]  /*0000*/  LDC R1, c[0x0][0x37c] ;  /* 0x0000df00ff017b82 */ /* 0x000ff00000000800 */
[----:B------:R-:W0:Y:S01]  /*0010*/  LDC.64 R2, c[0x0][0x388] ;  /* 0x0000e200ff027b82 */ /* 0x000e220000000a00 */
[----:B------:R-:W0:Y:S07]  /*0020*/  LDCU.64 UR4, c[0x0][0x358] ;  /* 0x00006b00ff0477ac */ /* 0x000e2e0008000a00 */
[----:B------:R-:W1:Y:S01]  /*0030*/  LDC.64 R4, c[0x0][0x380] ;  /* 0x0000e000ff047b82 */ /* 0x000e620000000a00 */
[----:B0-----:R-:W2:Y:S04]  /*0040*/  LDG.E R0, desc[UR4][R2.64] ;  /* 0x0000000402007981 */ /* 0x001ea8000c1e1900 */
[----:B-1----:R-:W2:Y:S03]  /*0050*/  LDG.E R9, desc[UR4][R4.64] ;  /* 0x0000000404097981 */ /* 0x002ea6000c1e1900 */
[----:B------:R-:W0:Y:S01]  /*0060*/  LDC.64 R6, c[0x0][0x390] ;  /* 0x0000e400ff067b82 */ /* 0x000e220000000a00 */
[----:B--2---:R-:W-:-:S04]  /*0070*/  FSETP.GE.AND P0, PT, R0, R9, PT ;  /* 0x000000090000720b */ /* 0x004fc80003f06000 */
[----:B------:R-:W-:-:S05]  /*0080*/  SEL R9, RZ, 0x1, !P0 ;  /* 0x00000001ff097807 */ /* 0x000fca0004000000 */
[----:B0-----:R0:W-:Y:S04]  /*0090*/  STG.E.U8 desc[UR4][R6.64], R9 ;  /* 0x0000000906007986 */ /* 0x0011e8000c101104 */
[----:B------:R-:W-:Y:S05]  /*00a0*/  @!P0 EXIT ;  /* 0x000000000000894d */ /* 0x000fea0003800000 */
[----:B------:R-:W2:Y:S04]  /*00b0*/  LDG.E R3, desc[UR4][R2.64] ;  /* 0x0000000402037981 */ /* 0x000ea8000c1e1900 */
[----:B--2---:R-:W-:Y:S01]  /*00c0*/  STG.E desc[UR4][R4.64], R3 ;  /* 0x0000000304007986 */ /* 0x004fe2000c101904 */
[----:B------:R-:W-:Y:S05]  /*00d0*/  EXIT ;  /* 0x000000000000794d */ /* 0x000fea0003800000 */
.L_x_78:
        /* <DEDUP_REMOVED lines=10> */
.L_x_615:


//--------------------- .text._Z23target_function_comparePfS_PjS0_ --------------------------
	.section	.text._Z23target_function_comparePfS_PjS0_,"ax",@progbits
	.align	128
        .global         _Z23target_function_comparePfS_PjS0_
        .type           _Z23target_function_comparePfS_PjS0_,@function
        .size           _Z23target_function_comparePfS_PjS0_,(.L_x_616 - _Z23target_function_comparePfS_PjS0_)
        .other          _Z23target_function_comparePfS_PjS0_,@"STO_CUDA_ENTRY STV_DEFAULT"
_Z23target_function_comparePfS_PjS0_:
.text._Z23target_function_comparePfS_PjS0_:
[----:B------:R-:W-:Y:S08]  /*0000*/  LDC R1, c[0x0][0x37c] ;  /* 0x0000df00ff017b82 */ /* 0x000ff00000000800 */
[----:B------:R-:W0:Y:S01]  /*0010*/  LDC.64 R2, c[0x0][0x380] ;  /* 0x0000e000ff027b82 */ /* 0x000e220000000a00 */
[----:B------:R-:W0:Y:S07]  /*0020*/  LDCU.64 UR4, c[0x0][0x358] ;  /* 0x00006b00ff0477ac */ /* 0x000e2e0008000a00 */
[----:B------:R-:W1:Y:S01]  /*0030*/  LDC.64 R4, c[0x0][0x388] ;  /* 0x0000e200ff047b82 */ /* 0x000e620000000a00 */
[----:B0-----:R-:W2:Y:S04]  /*0040*/  LDG.E R0, desc[UR4][R2.64] ;  /* 0x0000000402007981 */ /* 0x001ea8000c1e1900 */
[----:B-1----:R-:W2:Y:S02]  /*0050*/  LDG.E R11, desc[UR4][R4.64] ;  /* 0x00000004040b7981 */ /* 0x002ea4000c1e1900 */
[----:B--2---:R-:W-:-:S13]  /*0060*/  FSETP.GE.AND P0, PT, R0, R11, PT ;  /* 0x0000000b0000720b */ /* 0x004fda0003f06000 */
[----:B------:R-:W-:Y:S05]  /*0070*/  @!P0 BRA `(.L_x_79) ;  /* 0x0000000000148947 */ /* 0x000fea0003800000 */
[----:B------:R-:W0:Y:S02]  /*0080*/  LDC.64 R6, c[0x0][0x390] ;  /* 0x0000e400ff067b82 */ /* 0x000e240000000a00 */
[----:B0-----:R-:W2:Y:S06]  /*0090*/  LDG.E R7, desc[UR4][R6.64] ;  /* 0x0000000406077981 */ /* 0x001eac000c1e1900 */
[----:B------:R-:W2:Y:S02]  /*00a0*/  LDC.64 R8, c[0x0][0x398] ;  /* 0x0000e600ff087b82 */ /* 0x000ea40000000a00 */
[----:B--2---:R0:W-:Y:S04]  /*00b0*/  STG.E desc[UR4][R8.64], R7 ;  /* 0x0000000708007986 */ /* 0x0041e8000c101904 */
[----:B------:R0:W5:Y:S02]  /*00c0*/  LDG.E R11, desc[UR4][R2.64] ;  /* 0x00000004020b7981 */ /* 0x000164000c1e1900 */
.L_x_79:
[----:B-----5:R-:W-:Y:S01]  /*00d0*/  STG.E desc[UR4][R4.64], R11 ;  /* 0x0000000b04007986 */ /* 0x020fe2000c101904 */
[----:B------:R-:W-:Y:S05]  /*00e0*/  EXIT ;  /* 0x000000000000794d */ /* 0x000fea0003800000 */
.L_x_80:
        /* <DEDUP_REMOVED lines=9> */
.L_x_616:


//--------------------- .text._Z37get_neighbour_subtractive_next_kernelPjPbS0_ --------------------------
	.section	.text._Z37get_neighbour_subtractive_next_kernelPjPbS0_,"ax",@progbits
	.align	128
        .global         _Z37get_neighbour_subtractive_next_kernelPjPbS0_
        .type           _Z37get_neighbour_subtractive_next_kernelPjPbS0_,@function
        .size           _Z37get_neighbour_subtractive_next_kernelPjPbS0_,(.L_x_617 - _Z37get_neighbour_subtractive_next_kernelPjPbS0_)
        .other          _Z37get_neighbour_subtractive_next_kernelPjPbS0_,@"STO_CUDA_ENTRY STV_DEFAULT"
_Z37get_neighbour_subtractive_next_kernelPjPbS0_:
.text._Z37get_neighbour_subtractive_next_kernelPjPbS0_:
[----:B------:R-:W-:Y:S08]  /*0000*/  LDC R1, c[0x0][0x37c] ;  /* 0x0000df00ff017b82 */ /* 0x000ff00000000800 */
[----:B------:R-:W0:Y:S01]  /*0010*/  LDC.64 R2, c[0x0][0x390] ;  /* 0x0000e400ff027b82 */ /* 0x000e220000000a00 */
[----:B------:R-:W0:Y:S02]  /*0020*/  LDCU.64 UR4, c[0x0][0x358] ;  /* 0x00006b00ff0477ac */ /* 0x000e240008000a00 */
[----:B0-----:R-:W2:Y:S02]  /*0030*/  LDG.E.U8 R2, desc[UR4][R2.64] ;  /* 0x0000000402027981 */ /* 0x001ea4000c1e1100 */
[----:B--2---:R-:W-:-:S13]  /*0040*/  ISETP.NE.AND P0, PT, R2, RZ, PT ;  /* 0x000000ff0200720c */ /* 0x004fda0003f05270 */
[----:B------:R-:W-:Y:S05]  /*0050*/  @P0 EXIT ;  /* 0x000000000000094d */ /* 0x000fea0003800000 */
[----:B------:R-:W0:Y:S01]  /*0060*/  LDC.64 R2, c[0x0][0x380] ;  /* 0x0000e000ff027b82 */ /* 0x000e220000000a00 */
[----:B------:R-:W1:Y:S01]  /*0070*/  LDCU.64 UR8, c[0x0][0x388] ;  /* 0x00007100ff0877ac */ /* 0x000e620008000a00 */
[----:B0-----:R-:W2:Y:S01]  /*0080*/  LDG.E R0, desc[UR4][R2.64] ;  /* 0x0000000402007981 */ /* 0x001ea2000c1e1900 */
[----:B------:R-:W-:Y:S01]  /*0090*/  IMAD.MOV.U32 R5, RZ, RZ, RZ ;  /* 0x000000ffff057224 */ /* 0x000fe200078e00ff */
[----:B--2---:R-:W-:-:S13]  /*00a0*/  ISETP.NE.AND P0, PT, R0, RZ, PT ;  /* 0x000000ff0000720c */ /* 0x004fda0003f05270 */
[----:B-1----:R-:W-:Y:S05]  /*00b0*/  @!P0 BRA `(.L_x_81) ;  /* 0x0000000000188947 */ /* 0x002fea0003800000 */
[----:B------:R-:W0:Y:S01]  /*00c0*/  LDCU.64 UR6, c[0x0][0x388] ;  /* 0x00007100ff0677ac */ /* 0x000e220008000a00 */
[----:B------:R-:W-:Y:S02]  /*00d0*/  IMAD.MOV.U32 R4, RZ, RZ, 0x1 ;  /* 0x00000001ff047424 */ /* 0x000fe400078e00ff */
[C---:B------:R-:W-:Y:S01]  /*00e0*/  VIADD R5, R0.reuse, 0x1 ;  /* 0x0000000100057836 */ /* 0x040fe20000000000 */
[----:B0-----:R-:W-:-:S05]  /*00f0*/  IADD3 R2, P0, PT, R0, UR6, RZ ;  /* 0x0000000600027c10 */ /* 0x001fca000ff1e0ff */
[----:B------:R-:W-:-:S05]  /*0100*/  IMAD.X R3, RZ, RZ, UR7, P0 ;  /* 0x00000007ff037e24 */ /* 0x000fca00080e06ff */
[----:B------:R0:W-:Y:S03]  /*0110*/  STG.E.U8 desc[UR4][R2.64], R4 ;  /* 0x0000000402007986 */ /* 0x0001e6000c101104 */
.L_x_81:
[----:B------:R-:W-:-:S13]  /*0120*/  ISETP.GT.U32.AND P0, PT, R5, 0xfffff, PT ;  /* 0x000fffff0500780c */ /* 0x000fda0003f04070 */
[----:B------:R-:W-:Y:S05]  /*0130*/  @P0 BRA `(.L_x_82) ;  /* 0x0000000000200947 */ /* 0x000fea0003800000 */
.L_x_84:
[----:B------:R-:W-:-:S05]  /*0140*/  IADD3 R6, P0, PT, R5, UR8, RZ ;  /* 0x0000000805067c10 */ /* 0x000fca000ff1e0ff */
[----:B------:R-:W-:-:S05]  /*0150*/  IMAD.X R7, RZ, RZ, UR9, P0 ;  /* 0x00000009ff077e24 */ /* 0x000fca00080e06ff */
[----:B------:R-:W2:Y:S02]  /*0160*/  LDG.E.U8 R0, desc[UR4][R6.64] ;  /* 0x0000000406007981 */ /* 0x000ea4000c1e1100 */
[----:B--2---:R-:W-:-:S13]  /*0170*/  ISETP.NE.AND P0, PT, R0, RZ, PT ;  /* 0x000000ff0000720c */ /* 0x004fda0003f05270 */
[----:B------:R-:W-:Y:S05]  /*0180*/  @P0 BRA `(.L_x_83) ;  /* 0x00000000001c0947 */ /* 0x000fea0003800000 */
[----:B------:R-:W-:-:S05]  /*0190*/  VIADD R5, R5, 0x1 ;  /* 0x0000000105057836 */ /* 0x000fca0000000000 */
[----:B------:R-:W-:-:S13]  /*01a0*/  ISETP.NE.AND P0, PT, R5, 0x100000, PT ;  /* 0x001000000500780c */ /* 0x000fda0003f05270 */
[----:B------:R-:W-:Y:S05]  /*01b0*/  @P0 BRA `(.L_x_84) ;  /* 0xfffffffc00e00947 */ /* 0x000fea000383ffff */
.L_x_82:
[----:B0-----:R-:W0:Y:S01]  /*01c0*/  LDC.64 R2, c[0x0][0x390] ;  /* 0x0000e400ff027b82 */ /* 0x001e220000000a00 */
[----:B------:R-:W-:-:S05]  /*01d0*/  IMAD.MOV.U32 R0, RZ, RZ, 0x1 ;  /* 0x00000001ff007424 */ /* 0x000fca00078e00ff */
[----:B0-----:R-:W-:Y:S01]  /*01e0*/  STG.E.U8 desc[UR4][R2.64], R0 ;  /* 0x0000000002007986 */ /* 0x001fe2000c101104 */
[----:B------:R-:W-:Y:S05]  /*01f0*/  EXIT ;  /* 0x000000000000794d */ /* 0x000fea0003800000 */
.L_x_83:
[----:B0-----:R-:W0:Y:S01]  /*0200*/  LDC.64 R2, c[0x0][0x380] ;  /* 0x0000e000ff027b82 */ /* 0x001e220000000a00 */
[----:B------:R-:W-:Y:S04]  /*0210*/  STG.E.U8 desc[UR4][R6.64], RZ ;  /* 0x000000ff06007986 */ /* 0x000fe8000c101104 */
[----:B0-----:R-:W-:Y:S01]  /*0220*/  STG.E desc[UR4][R2.64], R5 ;  /* 0x0000000502007986 */ /* 0x001fe2000c101904 */
[----:B------:R-:W-:Y:S05]  /*0230*/  EXIT ;  /* 0x000000000000794d */ /* 0x000fea0003800000 */
.L_x_85:
        /* <DEDUP_REMOVED lines=12> */
.L_x_617:


//--------------------- .text._Z18get_neighbour_nextPjS_PbS0_ --------------------------
	.section	.text._Z18get_neighbour_nextPjS_PbS0_,"ax",@progbits
	.align	128
        .global         _Z18get_neighbour_nextPjS_PbS0_
        .type           _Z18get_neighbour_nextPjS_PbS0_,@function
        .size           _Z18get_neighbour_nextPjS_PbS0_,(.L_x_618 - _Z18get_neighbour_nextPjS_PbS0_)
        .other          _Z18get_neighbour_nextPjS_PbS0_,@"STO_CUDA_ENTRY STV_DEFAULT"
_Z18get_neighbour_nextPjS_PbS0_:
.text._Z18get_neighbour_nextPjS_PbS0_:
[----:B------:R-:W-:Y:S08]  /*0000*/  LDC R1, c[0x0][0x37c] ;  /* 0x0000df00ff017b82 */ /* 0x000ff00000000800 */
[----:B------:R-:W0:Y:S01]  /*0010*/  LDC.64 R2, c[0x0][0x398] ;  /* 0x0000e600ff027b82 */ /* 0x000e220000000a00 */
[----:B------:R-:W0:Y:S02]  /*0020*/  LDCU.64 UR4, c[0x0][0x358] ;  /* 0x00006b00ff0477ac */ /* 0x000e240008000a00 */
[----:B0-----:R-:W2:Y:S02]  /*0030*/  LDG.E.U8 R2, desc[UR4][R2.64] ;  /* 0x0000000402027981 */ /* 0x001ea4000c1e1100 */
[----:B--2---:R-:W-:-:S13]  /*0040*/  ISETP.NE.AND P0, PT, R2, RZ, PT ;  /* 0x000000ff0200720c */ /* 0x004fda0003f05270 */
[----:B------:R-:W-:Y:S05]  /*0050*/  @P0 EXIT ;  /* 0x000000000000094d */ /* 0x000fea0003800000 */
[----:B------:R-:W0:Y:S08]  /*0060*/  LDC.64 R2, c[0x0][0x380] ;  /* 0x0000e000ff027b82 */ /* 0x000e300000000a00 */
[----:B------:R-:W1:Y:S01]  /*0070*/  LDC.64 R6, c[0x0][0x388] ;  /* 0x0000e200ff067b82 */ /* 0x000e620000000a00 */
[----:B0-----:R-:W2:Y:S01]  /*0080*/  LDG.E R3, desc[UR4][R2.64] ;  /* 0x0000000402037981 */ /* 0x001ea2000c1e1900 */
[----:B------:R-:W-:Y:S01]  /*0090*/  IMAD.MOV.U32 R9, RZ, RZ, RZ ;  /* 0x000000ffff097224 */ /* 0x000fe200078e00ff */
[----:B--2---:R-:W-:-:S13]  /*00a0*/  ISETP.NE.AND P0, PT, R3, RZ, PT ;  /* 0x000000ff0300720c */ /* 0x004fda0003f05270 */
[----:B------:R-:W0:Y:S01]  /*00b0*/  @P0 LDC.64 R4, c[0x0][0x390] ;  /* 0x0000e400ff040b82 */ /* 0x000e220000000a00 */
[C---:B------:R-:W-:Y:S01]  /*00c0*/  @P0 VIADD R9, R3.reuse, 0x1 ;  /* 0x0000000103090836 */ /* 0x040fe20000000000 */
[----:B0-----:R-:W-:-:S05]  /*00d0*/  @P0 IADD3 R4, P1, PT, R3, R4, RZ ;  /* 0x0000000403040210 */ /* 0x001fca0007f3e0ff */
[----:B------:R-:W-:-:S05]  /*00e0*/  @P0 IMAD.X R5, RZ, RZ, R5, P1 ;  /* 0x000000ffff050224 */ /* 0x000fca00008e0605 */
[----:B------:R0:W-:Y:S01]  /*00f0*/  @P0 STG.E.U8 desc[UR4][R4.64], RZ ;  /* 0x000000ff04000986 */ /* 0x0001e2000c101104 */
[----:B------:R-:W-:-:S13]  /*0100*/  ISETP.GT.U32.AND P0, PT, R9, 0xfffff, PT ;  /* 0x000fffff0900780c */ /* 0x000fda0003f04070 */
[----:B01----:R-:W-:Y:S05]  /*0110*/  @P0 BRA `(.L_x_86) ;  /* 0x00000000001c0947 */ /* 0x003fea0003800000 */
.L_x_88:
[----:B------:R-:W-:-:S06]  /*0120*/  IMAD.WIDE.U32 R2, R9, 0x4, R6 ;  /* 0x0000000409027825 */ /* 0x000fcc00078e0006 */
[----:B------:R-:W2:Y:S02]  /*0130*/  LDG.E R2, desc[UR4][R2.64] ;  /* 0x0000000402027981 */ /* 0x000ea4000c1e1900 */
[----:B--2---:R-:W-:-:S13]  /*0140*/  ISETP.NE.AND P0, PT, R2, RZ, PT ;  /* 0x000000ff0200720c */ /* 0x004fda0003f05270 */
[----:B------:R-:W-:Y:S05]  /*0150*/  @P0 BRA `(.L_x_87) ;  /* 0x00000000001c0947 */ /* 0x000fea0003800000 */
[----:B------:R-:W-:-:S04]  /*0160*/  IADD3 R9, PT, PT, R9, 0x1, RZ ;  /* 0x0000000109097810 */ /* 0x000fc80007ffe0ff */
[----:B------:R-:W-:-:S13]  /*0170*/  ISETP.NE.AND P0, PT, R9, 0x100000, PT ;  /* 0x001000000900780c */ /* 0x000fda0003f05270 */
[----:B------:R-:W-:Y:S05]  /*0180*/  @P0 BRA `(.L_x_88) ;  /* 0xfffffffc00e40947 */ /* 0x000fea000383ffff */
.L_x_86:
[----:B------:R-:W0:Y:S01]  /*0190*/  LDC.64 R2, c[0x0][0x398] ;  /* 0x0000e600ff027b82 */ /* 0x000e220000000a00 */
[----:B------:R-:W-:-:S05]  /*01a0*/  IMAD.MOV.U32 R0, RZ, RZ, 0x1 ;  /* 0x00000001ff007424 */ /* 0x000fca00078e00ff */
[----:B0-----:R-:W-:Y:S01]  /*01b0*/  STG.E.U8 desc[UR4][R2.64], R0 ;  /* 0x0000000002007986 */ /* 0x001fe2000c101104 */
[----:B------:R-:W-:Y:S05]  /*01c0*/  EXIT ;  /* 0x000000000000794d */ /* 0x000fea0003800000 */
.L_x_87:
[----:B------:R-:W0:Y:S01]  /*01d0*/  LDCU.64 UR6, c[0x0][0x390] ;  /* 0x00007200ff0677ac */ /* 0x000e220008000a00 */
[----:B------:R-:W1:Y:S01]  /*01e0*/  LDC.64 R4, c[0x0][0x380] ;  /* 0x0000e000ff047b82 */ /* 0x000e620000000a00 */
[----:B------:R-:W-:Y:S01]  /*01f0*/  IMAD.MOV.U32 R0, RZ, RZ, 0x1 ;  /* 0x00000001ff007424 */ /* 0x000fe200078e00ff */
[----:B0-----:R-:W-:-:S04]  /*0200*/  IADD3 R2, P0, PT, R9, UR6, RZ ;  /* 0x0000000609027c10 */ /* 0x001fc8000ff1e0ff */
[----:B------:R-:W-:-:S05]  /*0210*/  IADD3.X R3, PT, PT, RZ, UR7, RZ, P0, !PT ;  /* 0x00000007ff037c10 */ /* 0x000fca00087fe4ff */
[----:B------:R-:W-:Y:S04]  /*0220*/  STG.E.U8 desc[UR4][R2.64], R0 ;  /* 0x0000000002007986 */ /* 0x000fe8000c101104 */
[----:B-1----:R-:W-:Y:S01]  /*0230*/  STG.E desc[UR4][R4.64], R9 ;  /* 0x0000000904007986 */ /* 0x002fe2000c101904 */
[----:B------:R-:W-:Y:S05]  /*0240*/  EXIT ;  /* 0x000000000000794d */ /* 0x000fea0003800000 */
.L_x_89:
        /* <DEDUP_REMOVED lines=11> */
.L_x_618:


//--------------------- .text._Z55get_neighbour_indices_for_gradient_multiple_maximums_v1PbS_S_Pjjj --------------------------
	.section	.text._Z55get_neighbour_indices_for_gradient_multiple_maximums_v1PbS_S_Pjjj,"ax",@progbits
	.align	128
        .global         _Z55get_neighbour_indices_for_gradient_multiple_maximums_v1PbS_S_Pjjj
        .type           _Z55get_neighbour_indices_for_gradient_multiple_maximums_v1PbS_S_Pjjj,@function
        .size           _Z55get_neighbour_indices_for_gradient_multiple_maximums_v1PbS_S_Pjjj,(.L_x_619 - _Z55get_neighbour_indices_for_gradient_multiple_maximums_v1PbS_S_Pjjj)
        .other          _Z55get_neighbour_indices_for_gradient_multiple_maximums_v1PbS_S_Pjjj,@"STO_CUDA_ENTRY STV_DEFAULT"
_Z55get_neighbour_indices_for_gradient_multiple_maximums_v1PbS_S_Pjjj:
.text._Z55get_neighbour_indices_for_gradient_multiple_maximums_v1PbS_S_Pjjj:
        /* <DEDUP_REMOVED lines=14> */
[----:B------:R-:W-:Y:S02]  /*00e0*/  VIADD R2, R6, 0x1 ;  /* 0x0000000106027836 */ /* 0x000fe40000000000 */
[----:B0-----:R-:W-:Y:S02]  /*00f0*/  IMAD.U32 R9, RZ, RZ, UR4 ;  /* 0x00000004ff097e24 */ /* 0x001fe4000f8e00ff */
        /* <DEDUP_REMOVED lines=9> */
.L_x_92:
        /* <DEDUP_REMOVED lines=10> */
.L_x_94:
[----:B------:R-:W-:Y:S05]  /*0230*/  BSYNC.RELIABLE B0 ;  /* 0x0000000000007941 */ /* 0x000fea0003800100 */
.L_x_91:
[----:B------:R-:W-:Y:S01]  /*0240*/  VIADD R3, R0, 0x1 ;  /* 0x0000000100037836 */ /* 0x000fe20000000000 */
[----:B------:R-:W-:Y:S01]  /*0250*/  IADD3 R2, P1, PT, R6, R9, RZ ;  /* 0x0000000906027210 */ /* 0x000fe20007f3e0ff */
[----:B------:R-:W-:Y:S03]  /*0260*/  BSSY.RELIABLE B2, `(.L_x_95) ;  /* 0x000000a000027945 */ /* 0x000fe60003800100 */
[----:B------:R-:W-:Y:S01]  /*0270*/  ISETP.GT.U32.AND P0, PT, R3, 0x3ff, PT ;  /* 0x000003ff0300780c */ /* 0x000fe20003f04070 */
[----:B------:R-:W-:-:S12]  /*0280*/  IMAD.X R3, RZ, RZ, R8, P1 ;  /* 0x000000ffff037224 */ /* 0x000fd800008e0608 */
[----:B------:R-:W-:Y:S05]  /*0290*/  @P0 BRA `(.L_x_96) ;  /* 0x0000000000180947 */ /* 0x000fea0003800000 */
[----:B------:R-:W2:Y:S02]  /*02a0*/  LDG.E.U8 R4, desc[UR6][R2.64+0x400] ;  /* 0x0004000602047981 */ /* 0x000ea4000c1e1100 */
[----:B--2---:R-:W-:-:S13]  /*02b0*/  ISETP.NE.AND P0, PT, R4, RZ, PT ;  /* 0x000000ff0400720c */ /* 0x004fda0003f05270 */
[----:B------:R-:W-:Y:S05]  /*02c0*/  @P0 BREAK.RELIABLE B2 ;  /* 0x0000000000020942 */ /* 0x000fea0003800100 */
[----:B------:R-:W-:Y:S05]  /*02d0*/  @P0 BRA `(.L_x_93) ;  /* 0x0000000000180947 */ /* 0x000fea0003800000 */
[----:B------:R-:W-:-:S13]  /*02e0*/  ISETP.NE.AND P0, PT, R0, RZ, PT ;  /* 0x000000ff0000720c */ /* 0x000fda0003f05270 */
[----:B------:R-:W-:Y:S05]  /*02f0*/  @!P0 BRA `(.L_x_97) ;  /* 0x0000000000cc8947 */ /* 0x000fea0003800000 */
.L_x_96:
[----:B------:R-:W-:Y:S05]  /*0300*/  BSYNC.RELIABLE B2 ;  /* 0x0000000000027941 */ /* 0x000fea0003800100 */
.L_x_95:
[----:B------:R-:W2:Y:S02]  /*0310*/  LDG.E.U8 R2, desc[UR6][R2.64+-0x400] ;  /* 0xfffc000602027981 */ /* 0x000ea4000c1e1100 */
[----:B--2---:R-:W-:-:S13]  /*0320*/  ISETP.NE.AND P0, PT, R2, RZ, PT ;  /* 0x000000ff0200720c */ /* 0x004fda0003f05270 */
[----:B------:R-:W-:Y:S05]  /*0330*/  @!P0 BRA `(.L_x_97) ;  /* 0x0000000000bc8947 */ /* 0x000fea0003800000 */
.L_x_93:
[----:B------:R-:W-:Y:S05]  /*0340*/  BSYNC.RECONVERGENT B1 ;  /* 0x0000000000017941 */ /* 0x000fea0003800200 */
.L_x_90:
[----:B------:R-:W0:Y:S02]  /*0350*/  LDCU.64 UR4, c[0x0][0x3a0] ;  /* 0x00007400ff0477ac */ /* 0x000e240008000a00 */
[----:B0-----:R-:W-:-:S06]  /*0360*/  UIADD3 UR4, UPT, UPT, UR4, 0x1, UR5 ;  /* 0x0000000104047890 */ /* 0x001fcc000fffe005 */
[----:B------:R-:W-:-:S13]  /*0370*/  ISETP.GE.U32.AND P0, PT, R0, UR4, PT ;  /* 0x0000000400007c0c */ /* 0x000fda000bf06070 */
[----:B------:R-:W-:Y:S05]  /*0380*/  @P0 BRA `(.L_x_98) ;  /* 0x00000000002c0947 */ /* 0x000fea0003800000 */
[----:B------:R-:W0:Y:S01]  /*0390*/  S2R R0, SR_LANEID ;  /* 0x0000000000007919 */ /* 0x000e220000000000 */
[----:B------:R-:W1:Y:S01]  /*03a0*/  LDC.64 R2, c[0x0][0x398] ;  /* 0x0000e600ff027b82 */ /* 0x000e620000000a00 */
[----:B------:R-:W-:Y:S01]  /*03b0*/  VOTEU.ANY UR4, UPT, PT ;  /* 0x0000000000047886 */ /* 0x000fe200038e0100 */
[----:B------:R-:W-:Y:S01]  /*03c0*/  IADD3 R4, P1, PT, R6, R9, RZ ;  /* 0x0000000906047210 */ /* 0x000fe20007f3e0ff */
[----:B------:R-:W-:Y:S02]  /*03d0*/  UFLO.U32 UR5, UR4 ;  /* 0x00000004000572bd */ /* 0x000fe400080e0000 */
[----:B------:R-:W1:Y:S02]  /*03e0*/  POPC R7, UR4 ;  /* 0x0000000400077d09 */ /* 0x000e640008000000 */
[----:B------:R-:W-:-:S05]  /*03f0*/  IMAD.X R5, RZ, RZ, R8, P1 ;  /* 0x000000ffff057224 */ /* 0x000fca00008e0608 */
[----:B------:R-:W-:Y:S01]  /*0400*/  STG.E.U8 desc[UR6][R4.64], RZ ;  /* 0x000000ff04007986 */ /* 0x000fe2000c101106 */
[----:B0-----:R-:W-:-:S13]  /*0410*/  ISETP.EQ.U32.AND P0, PT, R0, UR5, PT ;  /* 0x0000000500007c0c */ /* 0x001fda000bf02070 */
[----:B-1----:R-:W-:Y:S01]  /*0420*/  @P0 REDG.E.ADD.STRONG.GPU desc[UR6][R2.64], R7 ;  /* 0x000000070200098e */ /* 0x002fe2000c12e106 */
[----:B------:R-:W-:Y:S05]  /*0430*/  EXIT ;  /* 0x000000000000794d */ /* 0x000fea0003800000 */
.L_x_98:
[----:B------:R-:W-:-:S05]  /*0440*/  IADD3 R4, P0, PT, R6, R9, RZ ;  /* 0x0000000906047210 */ /* 0x000fca0007f1e0ff */
[----:B------:R-:W-:-:S05]  /*0450*/  IMAD.X R5, RZ, RZ, R8, P0 ;  /* 0x000000ffff057224 */ /* 0x000fca00000e0608 */
[----:B------:R-:W2:Y:S01]  /*0460*/  LDG.E.U8 R0, desc[UR6][R4.64] ;  /* 0x0000000604007981 */ /* 0x000ea2000c1e1100 */
[----:B------:R-:W-:Y:S01]  /*0470*/  BSSY.RECONVERGENT B1, `(.L_x_99) ;  /* 0x0000013000017945 */ /* 0x000fe20003800200 */
[----:B--2---:R-:W-:-:S13]  /*0480*/  ISETP.NE.AND P0, PT, R0, RZ, PT ;  /* 0x000000ff0000720c */ /* 0x004fda0003f05270 */
[----:B------:R-:W-:Y:S05]  /*0490*/  @P0 BRA `(.L_x_100) ;  /* 0x0000000000240947 */ /* 0x000fea0003800000 */
[----:B------:R-:W0:Y:S02]  /*04a0*/  LDCU.64 UR4, c[0x0][0x388] ;  /* 0x00007100ff0477ac */ /* 0x000e240008000a00 */
[----:B0-----:R-:W-:-:S05]  /*04b0*/  IADD3 R2, P0, PT, R6, UR4, RZ ;  /* 0x0000000406027c10 */ /* 0x001fca000ff1e0ff */
[----:B------:R-:W-:-:S05]  /*04c0*/  IMAD.X R3, RZ, RZ, UR5, P0 ;  /* 0x00000005ff037e24 */ /* 0x000fca00080e06ff */
[----:B------:R-:W2:Y:S02]  /*04d0*/  LDG.E.U8 R2, desc[UR6][R2.64] ;  /* 0x0000000602027981 */ /* 0x000ea4000c1e1100 */
[----:B--2---:R-:W-:-:S13]  /*04e0*/  ISETP.NE.AND P0, PT, R2, RZ, PT ;  /* 0x000000ff0200720c */ /* 0x004fda0003f05270 */
[----:B------:R-:W-:Y:S05]  /*04f0*/  @!P0 BRA `(.L_x_101) ;  /* 0x0000000000288947 */ /* 0x000fea0003800000 */
[----:B------:R-:W-:-:S05]  /*0500*/  IMAD.MOV.U32 R2, RZ, RZ, 0x1 ;  /* 0x00000001ff027424 */ /* 0x000fca00078e00ff */
[----:B------:R-:W-:Y:S01]  /*0510*/  STG.E.U8 desc[UR6][R4.64], R2 ;  /* 0x0000000204007986 */ /* 0x000fe2000c101106 */
[----:B------:R-:W-:Y:S05]  /*0520*/  EXIT ;  /* 0x000000000000794d */ /* 0x000fea0003800000 */
.L_x_100:
[----:B------:R-:W0:Y:S02]  /*0530*/  LDCU.64 UR4, c[0x0][0x390] ;  /* 0x00007200ff0477ac */ /* 0x000e240008000a00 */
[----:B0-----:R-:W-:-:S05]  /*0540*/  IADD3 R2, P0, PT, R6, UR4, RZ ;  /* 0x0000000406027c10 */ /* 0x001fca000ff1e0ff */
[----:B------:R-:W-:-:S05]  /*0550*/  IMAD.X R3, RZ, RZ, UR5, P0 ;  /* 0x00000005ff037e24 */ /* 0x000fca00080e06ff */
[----:B------:R-:W2:Y:S02]  /*0560*/  LDG.E.U8 R2, desc[UR6][R2.64] ;  /* 0x0000000602027981 */ /* 0x000ea4000c1e1100 */
[----:B--2---:R-:W-:-:S13]  /*0570*/  ISETP.NE.AND P0, PT, R2, RZ, PT ;  /* 0x000000ff0200720c */ /* 0x004fda0003f05270 */
[----:B------:R0:W-:Y:S01]  /*0580*/  @P0 STG.E.U8 desc[UR6][R4.64], RZ ;  /* 0x000000ff04000986 */ /* 0x0001e2000c101106 */
[----:B------:R-:W-:Y:S05]  /*0590*/  @P0 EXIT ;  /* 0x000000000000094d */ /* 0x000fea0003800000 */
.L_x_101:
[----:B------:R-:W-:Y:S05]  /*05a0*/  BSYNC.RECONVERGENT B1 ;  /* 0x0000000000017941 */ /* 0x000fea0003800200 */
.L_x_99:
[----:B------:R-:W1:Y:S01]  /*05b0*/  S2R R0, SR_LANEID ;  /* 0x0000000000007919 */ /* 0x000e620000000000 */
[----:B------:R-:W2:Y:S01]  /*05c0*/  LDC.64 R2, c[0x0][0x398] ;  /* 0x0000e600ff027b82 */ /* 0x000ea20000000a00 */
[----:B------:R-:W-:Y:S02]  /*05d0*/  VOTEU.ANY UR4, UPT, PT ;  /* 0x0000000000047886 */ /* 0x000fe400038e0100 */
[----:B------:R-:W-:Y:S02]  /*05e0*/  UFLO.U32 UR5, UR4 ;  /* 0x00000004000572bd */ /* 0x000fe400080e0000 */
[----:B0-----:R-:W2:Y:S04]  /*05f0*/  POPC R5, UR4 ;  /* 0x0000000400057d09 */ /* 0x001ea80008000000 */
[----:B-1----:R-:W-:-:S13]  /*0600*/  ISETP.EQ.U32.AND P0, PT, R0, UR5, PT ;  /* 0x0000000500007c0c */ /* 0x002fda000bf02070 */
[----:B--2---:R-:W-:Y:S01]  /*0610*/  @P0 REDG.E.ADD.STRONG.GPU desc[UR6][R2.64], R5 ;  /* 0x000000050200098e */ /* 0x004fe2000c12e106 */
[----:B------:R-:W-:Y:S05]  /*0620*/  EXIT ;  /* 0x000000000000794d */ /* 0x000fea0003800000 */
.L_x_97:
[----:B------:R-:W0:Y:S01]  /*0630*/  S2R R0, SR_LANEID ;  /* 0x0000000000007919 */ /* 0x000e220000000000 */
[----:B------:R-:W1:Y:S01]  /*0640*/  LDC.64 R2, c[0x0][0x398] ;  /* 0x0000e600ff027b82 */ /* 0x000e620000000a00 */
[----:B------:R-:W-:Y:S02]  /*0650*/  VOTEU.ANY UR4, UPT, PT ;  /* 0x0000000000047886 */ /* 0x000fe400038e0100 */
[----:B------:R-:W-:Y:S02]  /*0660*/  UFLO.U32 UR5, UR4 ;  /* 0x00000004000572bd */ /* 0x000fe400080e0000 */
[----:B------:R-:W1:Y:S04]  /*0670*/  POPC R5, UR4 ;  /* 0x0000000400057d09 */ /* 0x000e680008000000 */
[----:B0-----:R-:W-:-:S13]  /*0680*/  ISETP.EQ.U32.AND P0, PT, R0, UR5, PT ;  /* 0x0000000500007c0c */ /* 0x001fda000bf02070 */
[----:B-1----:R-:W-:Y:S01]  /*0690*/  @P0 REDG.E.ADD.STRONG.GPU desc[UR6][R2.64], R5 ;  /* 0x000000050200098e */ /* 0x002fe2000c12e106 */
[----:B------:R-:W-:Y:S05]  /*06a0*/  EXIT ;  /* 0x000000000000794d */ /* 0x000fea0003800000 */
.L_x_102:
        /* <DEDUP_REMOVED lines=13> */
.L_x_619:


//--------------------- .text._Z37get_neighbour_indices_for_gradient_v4PbPfPjS1_j --------------------------
	.section	.text._Z37get_neighbour_indices_for_gradient_v4PbPfPjS1_j,"ax",@progbits
	.align	128
        .global         _Z37get_neighbour_indices_for_gradient_v4PbPfPjS1_j
        .type           _Z37get_neighbour_indices_for_gradient_v4PbPfPjS1_j,@function
        .size           _Z37get_neighbour_indices_for_gradient_v4PbPfPjS1_j,(.L_x_620 - _Z37get_neighbour_indices_for_gradient_v4PbPfPjS1_j)
        .other          _Z37get_neighbour_indices_for_gradient_v4PbPfPjS1_j,@"STO_CUDA_ENTRY STV_DEFAULT"
_Z37get_neighbour_indices_for_gradient_v4PbPfPjS1_j:
.text._Z37get_neighbour_indices_for_gradient_v4PbPfPjS1_j:
[----:B------:R-:W-:Y:S01]  /*0000*/  LDC R1, c[0x0][0x37c] ;  /* 0x0000df00ff017b82 */ /* 0x000fe20000000800 */
[----:B------:R-:W0:Y:S07]  /*0010*/  S2R R5, SR_TID.Y ;  /* 0x0000000000057919 */ /* 0x000e2e0000002200 */
[----:B------:R-:W0:Y:S01]  /*0020*/  S2UR UR7, SR_CTAID.Y ;  /* 0x00000000000779c3 */ /* 0x000e220000002600 */
[----:B------:R-:W-:Y:S01]  /*0030*/  BSSY.RECONVERGENT B1, `(.L_x_103) ;  /* 0x0000032000017945 */ /* 0x000fe20003800200 */
[----:B------:R-:W1:Y:S01]  /*0040*/  LDCU.64 UR4, c[0x0][0x358] ;  /* 0x00006b00ff0477ac */ /* 0x000e620008000a00 */
[----:B------:R-:W2:Y:S02]  /*0050*/  S2R R3, SR_TID.X ;  /* 0x0000000000037919 */ /* 0x000ea40000002100 */
[----:B------:R-:W-:Y:S03]  /*0060*/  BSSY.RELIABLE B0, `(.L_x_104) ;  /* 0x000001e000007945 */ /* 0x000fe60003800100 */
[----:B------:R-:W0:Y:S08]  /*0070*/  LDC R4, c[0x0][0x360] ;  /* 0x0000d800ff047b82 */ /* 0x000e300000000800 */
[----:B------:R-:W2:Y:S01]  /*0080*/  S2UR UR6, SR_CTAID.X ;  /* 0x00000000000679c3 */ /* 0x000ea20000002500 */
[----:B0-----:R-:W-:-:S05]  /*0090*/  IMAD R5, R4, UR7, R5 ;  /* 0x0000000704057c24 */ /* 0x001fca000f8e0205 */
[----:B------:R-:W-:Y:S01]  /*00a0*/  ISETP.GT.U32.AND P0, PT, R5, 0x3fe, PT ;  /* 0x000003fe0500780c */ /* 0x000fe20003f04070 */
[----:B--2---:R-:W-:-:S04]  /*00b0*/  IMAD R4, R4, UR6, R3 ;  /* 0x0000000604047c24 */ /* 0x004fc8000f8e0203 */
        /* <DEDUP_REMOVED lines=14> */
.L_x_105:
        /* <DEDUP_REMOVED lines=10> */
.L_x_107:
[----:B------:R-:W-:Y:S05]  /*0240*/  BSYNC.RELIABLE B0 ;  /* 0x0000000000007941 */ /* 0x000fea0003800100 */
.L_x_104:
        /* <DEDUP_REMOVED lines=12> */
.L_x_109:
[----:B------:R-:W-:Y:S05]  /*0310*/  BSYNC.RELIABLE B2 ;  /* 0x0000000000027941 */ /* 0x000fea0003800100 */
.L_x_108:
[----:B------:R-:W2:Y:S02]  /*0320*/  LDG.E.U8 R2, desc[UR4][R2.64+-0x400] ;  /* 0xfffc000402027981 */ /* 0x000ea4000c1e1100 */
[----:B--2---:R-:W-:-:S13]  /*0330*/  ISETP.NE.AND P0, PT, R2, RZ, PT ;  /* 0x000000ff0200720c */ /* 0x004fda0003f05270 */
[----:B------:R-:W-:Y:S05]  /*0340*/  @!P0 BRA `(.L_x_110) ;  /* 0x0000000000c08947 */ /* 0x000fea0003800000 */
.L_x_106:
[----:B------:R-:W-:Y:S05]  /*0350*/  BSYNC.RECONVERGENT B1 ;  /* 0x0000000000017941 */ /* 0x000fea0003800200 */
.L_x_103:
[----:B------:R-:W0:Y:S08]  /*0360*/  LDC.64 R2, c[0x0][0x398] ;  /* 0x0000e600ff027b82 */ /* 0x000e300000000a00 */
[----:B------:R-:W1:Y:S01]  /*0370*/  LDC R5, c[0x0][0x3a0] ;  /* 0x0000e800ff057b82 */ /* 0x000e620000000800 */
[----:B0-----:R-:W1:Y:S02]  /*0380*/  LDG.E R2, desc[UR4][R2.64] ;  /* 0x0000000402027981 */ /* 0x001e64000c1e1900 */
[----:B-1----:R-:W-:-:S05]  /*0390*/  LEA.HI R5, R2, R5, RZ, 0x16 ;  /* 0x0000000502057211 */ /* 0x002fca00078fb0ff */
[----:B------:R-:W-:-:S05]  /*03a0*/  VIADD R5, R5, 0x1 ;  /* 0x0000000105057836 */ /* 0x000fca0000000000 */
[----:B------:R-:W-:-:S13]  /*03b0*/  ISETP.GE.U32.AND P0, PT, R4, R5, PT ;  /* 0x000000050400720c */ /* 0x000fda0003f06070 */
[----:B------:R-:W-:Y:S05]  /*03c0*/  @P0 BRA `(.L_x_111) ;  /* 0x00000000002c0947 */ /* 0x000fea0003800000 */
[----:B------:R-:W0:Y:S01]  /*03d0*/  S2R R4, SR_LANEID ;  /* 0x0000000000047919 */ /* 0x000e220000000000 */
[----:B------:R-:W1:Y:S01]  /*03e0*/  LDC.64 R2, c[0x0][0x390] ;  /* 0x0000e400ff027b82 */ /* 0x000e620000000a00 */
[----:B------:R-:W-:Y:S02]  /*03f0*/  VOTEU.ANY UR6, UPT, PT ;  /* 0x0000000000067886 */ /* 0x000fe400038e0100 */
[----:B------:R-:W-:Y:S02]  /*0400*/  UFLO.U32 UR7, UR6 ;  /* 0x00000006000772bd */ /* 0x000fe400080e0000 */
[----:B------:R-:W1:Y:S04]  /*0410*/  POPC R7, UR6 ;  /* 0x0000000600077d09 */ /* 0x000e680008000000 */
[----:B0-----:R-:W-:-:S02]  /*0420*/  ISETP.EQ.U32.AND P0, PT, R4, UR7, PT ;  /* 0x0000000704007c0c */ /* 0x001fc4000bf02070 */
[----:B------:R-:W-:-:S05]  /*0430*/  IADD3 R4, P1, PT, R0, R9, RZ ;  /* 0x0000000900047210 */ /* 0x000fca0007f3e0ff */
[----:B------:R-:W-:-:S05]  /*0440*/  IMAD.X R5, RZ, RZ, R6, P1 ;  /* 0x000000ffff057224 */ /* 0x000fca00008e0606 */
[----:B------:R-:W-:Y:S04]  /*0450*/  STG.E.U8 desc[UR4][R4.64], RZ ;  /* 0x000000ff04007986 */ /* 0x000fe8000c101104 */
[----:B-1----:R-:W-:Y:S01]  /*0460*/  @P0 REDG.E.ADD.STRONG.GPU desc[UR4][R2.64], R7 ;  /* 0x000000070200098e */ /* 0x002fe2000c12e104 */
[----:B------:R-:W-:Y:S05]  /*0470*/  EXIT ;  /* 0x000000000000794d */ /* 0x000fea0003800000 */
.L_x_111:
[----:B------:R-:W-:-:S05]  /*0480*/  IADD3 R4, P0, PT, R0, R9, RZ ;  /* 0x0000000900047210 */ /* 0x000fca0007f1e0ff */
[----:B------:R-:W-:-:S05]  /*0490*/  IMAD.X R5, RZ, RZ, R6, P0 ;  /* 0x000000ffff057224 */ /* 0x000fca00000e0606 */
[----:B------:R-:W2:Y:S01]  /*04a0*/  LDG.E.U8 R2, desc[UR4][R4.64] ;  /* 0x0000000404027981 */ /* 0x000ea2000c1e1100 */
[----:B------:R-:W-:Y:S01]  /*04b0*/  BSSY.RECONVERGENT B1, `(.L_x_112) ;  /* 0x0000011000017945 */ /* 0x000fe20003800200 */
[----:B--2---:R-:W-:-:S13]  /*04c0*/  ISETP.NE.AND P0, PT, R2, RZ, PT ;  /* 0x000000ff0200720c */ /* 0x004fda0003f05270 */
[----:B------:R-:W-:Y:S05]  /*04d0*/  @P0 BRA `(.L_x_113) ;  /* 0x0000000000200947 */ /* 0x000fea0003800000 */
[----:B------:R-:W0:Y:S02]  /*04e0*/  LDC.64 R2, c[0x0][0x388] ;  /* 0x0000e200ff027b82 */ /* 0x000e240000000a00 */
[----:B0-----:R-:W-:-:S06]  /*04f0*/  IMAD.WIDE.U32 R2, R0, 0x4, R2 ;  /* 0x0000000400027825 */ /* 0x001fcc00078e0002 */
[----:B------:R-:W2:Y:S02]  /*0500*/  LDG.E R2, desc[UR4][R2.64] ;  /* 0x0000000402027981 */ /* 0x000ea4000c1e1900 */
[----:B--2---:R-:W-:-:S13]  /*0510*/  FSETP.GT.AND P0, PT, R2, RZ, PT ;  /* 0x000000ff0200720b */ /* 0x004fda0003f04000 */
[----:B------:R-:W-:Y:S05]  /*0520*/  @!P0 BRA `(.L_x_114) ;  /* 0x0000000000248947 */ /* 0x000fea0003800000 */
[----:B------:R-:W-:-:S05]  /*0530*/  IMAD.MOV.U32 R2, RZ, RZ, 0x1 ;  /* 0x00000001ff027424 */ /* 0x000fca00078e00ff */
[----:B------:R-:W-:Y:S01]  /*0540*/  STG.E.U8 desc[UR4][R4.64], R2 ;  /* 0x0000000204007986 */ /* 0x000fe2000c101104 */
[----:B------:R-:W-:Y:S05]  /*0550*/  EXIT ;  /* 0x000000000000794d */ /* 0x000fea0003800000 */
.L_x_113:
[----:B------:R-:W0:Y:S02]  /*0560*/  LDC.64 R2, c[0x0][0x388] ;  /* 0x0000e200ff027b82 */ /* 0x000e240000000a00 */
[----:B0-----:R-:W-:-:S06]  /*0570*/  IMAD.WIDE.U32 R2, R0, 0x4, R2 ;  /* 0x0000000400027825 */ /* 0x001fcc00078e0002 */
[----:B------:R-:W2:Y:S02]  /*0580*/  LDG.E R2, desc[UR4][R2.64] ;  /* 0x0000000402027981 */ /* 0x000ea4000c1e1900 */
[----:B--2---:R-:W-:-:S13]  /*0590*/  FSETP.GEU.AND P0, PT, R2, RZ, PT ;  /* 0x000000ff0200720b */ /* 0x004fda0003f0e000 */
[----:B------:R0:W-:Y:S01]  /*05a0*/  @!P0 STG.E.U8 desc[UR4][R4.64], RZ ;  /* 0x000000ff04008986 */ /* 0x0001e2000c101104 */
[----:B------:R-:W-:Y:S05]  /*05b0*/  @!P0 EXIT ;  /* 0x000000000000894d */ /* 0x000fea0003800000 */
.L_x_114:
[----:B------:R-:W-:Y:S05]  /*05c0*/  BSYNC.RECONVERGENT B1 ;  /* 0x0000000000017941 */ /* 0x000fea0003800200 */
.L_x_112:
        /* <DEDUP_REMOVED lines=8> */
.L_x_110:
        /* <DEDUP_REMOVED lines=8> */
.L_x_115:
        /* <DEDUP_REMOVED lines=11> */
.L_x_620:


//--------------------- .text._Z37get_neighbour_indices_for_gradient_v3PbPfPjS1_j --------------------------
	.section	.text._Z37get_neighbour_indices_for_gradient_v3PbPfPjS1_j,"ax",@progbits
	.align	128
        .global         _Z37get_neighbour_indices_for_gradient_v3PbPfPjS1_j
        .type           _Z37get_neighbour_indices_for_gradient_v3PbPfPjS1_j,@function
        .size           _Z37get_neighbour_indices_for_gradient_v3PbPfPjS1_j,(.L_x_621 - _Z37get_neighbour_indices_for_gradient_v3PbPfPjS1_j)
        .other          _Z37get_neighbour_indices_for_gradient_v3PbPfPjS1_j,@"STO_CUDA_ENTRY STV_DEFAULT"
_Z37get_neighbour_indices_for_gradient_v3PbPfPjS1_j:
.text._Z37get_neighbour_indices_for_gradient_v3PbPfPjS1_j:
        /* <DEDUP_REMOVED lines=8> */
[----:B0-----:R-:W-:-:S04]  /*0080*/  LEA R11, R11, R0, 0x5 ;  /* 0x000000000b0b7211 */ /* 0x001fc800078e28ff */
[----:B------:R-:W-:Y:S02]  /*0090*/  ISETP.GT.U32.AND P0, PT, R11, 0x3fe, PT ;  /* 0x000003fe0b00780c */ /* 0x000fe40003f04070 */
[----:B--2---:R-:W-:-:S04]  /*00a0*/  LEA R2, R2, R3, 0x5 ;  /* 0x0000000302027211 */ /* 0x004fc800078e28ff */
[----:B------:R-:W-:-:S07]  /*00b0*/  LEA R0, R2, R11, 0xa ;  /* 0x0000000b02007211 */ /* 0x000fce00078e50ff */
[----:B-1----:R-:W-:Y:S05]  /*00c0*/  @P0 BRA `(.L_x_118) ;  /* 0x0000000000300947 */ /* 0x002fea0003800000 */
[----:B------:R-:W0:Y:S01]  /*00d0*/  LDCU.64 UR4, c[0x0][0x380] ;  /* 0x00007000ff0477ac */ /* 0x000e220008000a00 */
[----:B------:R-:W-:Y:S02]  /*00e0*/  IADD3 R4, PT, PT, R0, 0x1, RZ ;  /* 0x0000000100047810 */ /* 0x000fe40007ffe0ff */
[----:B0-----:R-:W-:Y:S02]  /*00f0*/  MOV R3, UR4 ;  /* 0x0000000400037c02 */ /* 0x001fe40008000f00 */
[----:B------:R-:W-:Y:S02]  /*0100*/  MOV R9, UR5 ;  /* 0x0000000500097c02 */ /* 0x000fe40008000f00 */
[----:B------:R-:W-:-:S04]  /*0110*/  IADD3 R4, P0, PT, R4, R3, RZ ;  /* 0x0000000304047210 */ /* 0x000fc80007f1e0ff */
[----:B------:R-:W-:-:S05]  /*0120*/  IADD3.X R5, PT, PT, RZ, R9, RZ, P0, !PT ;  /* 0x00000009ff057210 */ /* 0x000fca00007fe4ff */
[----:B------:R-:W2:Y:S02]  /*0130*/  LDG.E.U8 R4, desc[UR6][R4.64] ;  /* 0x0000000604047981 */ /* 0x000ea4000c1e1100 */
[----:B--2---:R-:W-:-:S13]  /*0140*/  ISETP.NE.AND P0, PT, R4, RZ, PT ;  /* 0x000000ff0400720c */ /* 0x004fda0003f05270 */
[----:B------:R-:W-:Y:S05]  /*0150*/  @P0 BREAK.RELIABLE B0 ;  /* 0x0000000000000942 */ /* 0x000fea0003800100 */
[----:B------:R-:W-:Y:S05]  /*0160*/  @P0 BRA `(.L_x_119) ;  /* 0x0000000000740947 */ /* 0x000fea0003800000 */
[----:B------:R-:W-:-:S13]  /*0170*/  ISETP.NE.AND P0, PT, R11, RZ, PT ;  /* 0x000000ff0b00720c */ /* 0x000fda0003f05270 */
[----:B------:R-:W-:Y:S05]  /*0180*/  @!P0 BRA `(.L_x_120) ;  /* 0x0000000000288947 */ /* 0x000fea0003800000 */
.L_x_118:
[----:B------:R-:W0:Y:S01]  /*0190*/  LDCU.64 UR4, c[0x0][0x380] ;  /* 0x00007000ff0477ac */ /* 0x000e220008000a00 */
[----:B------:R-:W-:Y:S02]  /*01a0*/  IADD3 R4, PT, PT, R0, -0x1, RZ ;  /* 0xffffffff00047810 */ /* 0x000fe40007ffe0ff */
        /* <DEDUP_REMOVED lines=8> */
.L_x_120:
[----:B------:R-:W-:Y:S05]  /*0230*/  BSYNC.RELIABLE B0 ;  /* 0x0000000000007941 */ /* 0x000fea0003800100 */
.L_x_117:
[----:B------:R-:W-:Y:S01]  /*0240*/  IADD3 R5, PT, PT, R2, 0x1, RZ ;  /* 0x0000000102057810 */ /* 0x000fe20007ffe0ff */
[----:B------:R-:W-:Y:S01]  /*0250*/  BSSY.RELIABLE B2, `(.L_x_121) ;  /* 0x000000b000027945 */ /* 0x000fe20003800100 */
[----:B------:R-:W-:Y:S02]  /*0260*/  IADD3 R4, P1, PT, R0, R3, RZ ;  /* 0x0000000300047210 */ /* 0x000fe40007f3e0ff */
        /* <DEDUP_REMOVED lines=9> */
.L_x_122:
[----:B------:R-:W-:Y:S05]  /*0300*/  BSYNC.RELIABLE B2 ;  /* 0x0000000000027941 */ /* 0x000fea0003800100 */
.L_x_121:
[----:B------:R-:W2:Y:S02]  /*0310*/  LDG.E.U8 R4, desc[UR6][R4.64+-0x400] ;  /* 0xfffc000604047981 */ /* 0x000ea4000c1e1100 */
[----:B--2---:R-:W-:-:S13]  /*0320*/  ISETP.NE.AND P0, PT, R4, RZ, PT ;  /* 0x000000ff0400720c */ /* 0x004fda0003f05270 */
[----:B------:R-:W-:Y:S05]  /*0330*/  @!P0 BRA `(.L_x_123) ;  /* 0x00000010002c8947 */ /* 0x000fea0003800000 */
.L_x_119:
[----:B------:R-:W-:Y:S05]  /*0340*/  BSYNC.RECONVERGENT B1 ;  /* 0x0000000000017941 */ /* 0x000fea0003800200 */
.L_x_116:
[----:B------:R-:W0:Y:S02]  /*0350*/  LDC.64 R6, c[0x0][0x398] ;  /* 0x0000e600ff067b82 */ /* 0x000e240000000a00 */
[----:B0-----:R-:W2:Y:S01]  /*0360*/  LDG.E R6, desc[UR6][R6.64] ;  /* 0x0000000606067981 */ /* 0x001ea2000c1e1900 */
[----:B------:R-:W-:Y:S01]  /*0370*/  BSSY.RECONVERGENT B1, `(.L_x_124) ;  /* 0x0000050000017945 */ /* 0x000fe20003800200 */
[----:B--2---:R-:W-:Y:S02]  /*0380*/  SHF.R.U32.HI R5, RZ, 0xa, R6 ;  /* 0x0000000aff057819 */ /* 0x004fe40000011606 */
[----:B------:R-:W-:Y:S02]  /*0390*/  LOP3.LUT R4, R6, 0x3ff, RZ, 0xc0, !PT ;  /* 0x000003ff06047812 */ /* 0x000fe400078ec0ff */
[CC--:B------:R-:W-:Y:S02]  /*03a0*/  VIMNMX.U32 R8, PT, PT, R2.reuse, R5.reuse, PT ;  /* 0x0000000502087248 */ /* 0x0c0fe40003fe0000 */
[----:B------:R-:W-:-:S02]  /*03b0*/  VIMNMX.U32 R5, PT, PT, R2, R5, !PT ;  /* 0x0000000502057248 */ /* 0x000fc40007fe0000 */
[CC--:B------:R-:W-:Y:S02]  /*03c0*/  VIMNMX.U32 R2, PT, PT, R11.reuse, R4.reuse, PT ;  /* 0x000000040b027248 */ /* 0x0c0fe40003fe0000 */
[----:B------:R-:W-:Y:S02]  /*03d0*/  VIMNMX.U32 R11, PT, PT, R11, R4, !PT ;  /* 0x000000040b0b7248 */ /* 0x000fe40007fe0000 */
[----:B------:R-:W-:Y:S01]  /*03e0*/  IADD3 R4, PT, PT, -R8, R5, RZ ;  /* 0x0000000508047210 */ /* 0x000fe20007ffe1ff */
[----:B------:R-:W-:Y:S01]  /*03f0*/  HFMA2 R5, -RZ, RZ, 1.875, 0 ;  /* 0x3f800000ff057431 */ /* 0x000fe200000001ff */
[----:B------:R-:W-:Y:S02]  /*0400*/  IADD3 R2, PT, PT, -R2, R11, RZ ;  /* 0x0000000b02027210 */ /* 0x000fe40007ffe1ff */
[----:B------:R-:W-:Y:S02]  /*0410*/  ISETP.NE.AND P1, PT, R4, 0x1, PT ;  /* 0x000000010400780c */ /* 0x000fe40003f25270 */
[----:B------:R-:W-:-:S02]  /*0420*/  ISETP.NE.AND P0, PT, R2, 0x1, PT ;  /* 0x000000010200780c */ /* 0x000fc40003f05270 */
[----:B------:R-:W-:-:S09]  /*0430*/  MOV R8, 0x3f800000 ;  /* 0x3f80000000087802 */ /* 0x000fd20000000f00 */
[----:B------:R-:W-:Y:S05]  /*0440*/  @!P1 BRA `(.L_x_125) ;  /* 0x0000000400089947 */ /* 0x000fea0003800000 */
[----:B------:R-:W-:-:S04]  /*0450*/  I2FP.F32.U32 R6, R4 ;  /* 0x0000000400067245 */ /* 0x000fc80000201000 */
[----:B------:R-:W-:-:S13]  /*0460*/  FSETP.NAN.AND P1, PT, |R6|, |R6|, PT ;  /* 0x400000060600720b */ /* 0x000fda0003f28200 */
[----:B------:R-:W-:Y:S01]  /*0470*/  @P1 FADD R8, R6, 2 ;  /* 0x4000000006081421 */ /* 0x000fe20000000000 */
[----:B------:R-:W-:Y:S06]  /*0480*/  @P1 BRA `(.L_x_125) ;  /* 0x0000000000f81947 */ /* 0x000fec0003800000 */
[C---:B------:R-:W-:Y:S01]  /*0490*/  FMUL R7, |R6|.reuse, 16777216 ;  /* 0x4b80000006077820 */ /* 0x040fe20000400200 */
[----:B------:R-:W-:Y:S01]  /*04a0*/  FSETP.GEU.AND P1, PT, |R6|, 1.175494350822287508e-38, PT ;  /* 0x008000000600780b */ /* 0x000fe20003f2e200 */
[----:B------:R-:W-:-:S03]  /*04b0*/  HFMA2 R15, -RZ, RZ, 0.771484375, 0.21533203125 ;  /* 0x3a2c32e4ff0f7431 */ /* 0x000fc600000001ff */
[----:B------:R-:W-:Y:S02]  /*04c0*/  FSEL R7, R7, |R6|, !P1 ;  /* 0x4000000607077208 */ /* 0x000fe40004800000 */
[----:B------:R-:W-:Y:S02]  /*04d0*/  FSEL R10, RZ, -24, P1 ;  /* 0xc1c00000ff0a7808 */ /* 0x000fe40000800000 */
[----:B------:R-:W-:-:S04]  /*04e0*/  IADD3 R8, PT, PT, R7, -0x3f3504f3, RZ ;  /* 0xc0cafb0d07087810 */ /* 0x000fc80007ffe0ff */
[----:B------:R-:W-:-:S04]  /*04f0*/  LOP3.LUT R8, R8, 0xff800000, RZ, 0xc0, !PT ;  /* 0xff80000008087812 */ /* 0x000fc800078ec0ff */
[----:B------:R-:W-:-:S05]  /*0500*/  IADD3 R7, PT, PT, R7, -R8, RZ ;  /* 0x8000000807077210 */ /* 0x000fca0007ffe0ff */
[C---:B------:R-:W-:Y:S01]  /*0510*/  FADD R12, R7.reuse, 1 ;  /* 0x3f800000070c7421 */ /* 0x040fe20000000000 */
[----:B------:R-:W-:Y:S01]  /*0520*/  FADD R13, R7, -1 ;  /* 0xbf800000070d7421 */ /* 0x000fe20000000000 */
[----:B------:R-:W-:-:S03]  /*0530*/  I2FP.F32.S32 R7, R8 ;  /* 0x0000000800077245 */ /* 0x000fc60000201400 */
[----:B------:R-:W-:Y:S01]  /*0540*/  FADD R11, R13, R13 ;  /* 0x0000000d0d0b7221 */ /* 0x000fe20000000000 */
[----:B------:R-:W0:Y:S03]  /*0550*/  MUFU.RCP R12, R12 ;  /* 0x0000000c000c7308 */ /* 0x000e260000001000 */
[----:B0-----:R-:W-:Y:S01]  /*0560*/  FMUL R8, R12, R11 ;  /* 0x0000000b0c087220 */ /* 0x001fe20000400000 */
[----:B------:R-:W-:-:S03]  /*0570*/  FFMA R11, R7, 1.1920928955078125e-07, R10 ;  /* 0x34000000070b7823 */ /* 0x000fc6000000000a */
        /* <DEDUP_REMOVED lines=16> */
[----:B------:R-:W-:-:S04]  /*0680*/  FFMA R10, R8, R15, R10 ;  /* 0x0000000f080a7223 */ /* 0x000fc8000000000a */
[----:B------:R-:W-:-:S04]  /*0690*/  FADD R8, R7, R10 ;  /* 0x0000000a07087221 */ /* 0x000fc80000000000 */
[----:B------:R-:W-:Y:S01]  /*06a0*/  FMUL R11, R8, 2 ;  /* 0x40000000080b7820 */ /* 0x000fe20000400000 */
[----:B------:R-:W-:-:S03]  /*06b0*/  FADD R7, -R7, R8 ;  /* 0x0000000807077221 */ /* 0x000fc60000000100 */
[----:B------:R-:W0:Y:S01]  /*06c0*/  FRND R12, R11 ;  /* 0x0000000b000c7307 */ /* 0x000e220000201000 */
[----:B------:R-:W-:Y:S01]  /*06d0*/  FADD R7, R10, -R7 ;  /* 0x800000070a077221 */ /* 0x000fe20000000000 */
[----:B------:R-:W-:Y:S01]  /*06e0*/  FFMA R8, R8, 2, -R11 ;  /* 0x4000000008087823 */ /* 0x000fe2000000080b */
[----:B------:R-:W-:Y:S02]  /*06f0*/  MOV R10, 0x391fcb8e ;  /* 0x391fcb8e000a7802 */ /* 0x000fe40000000f00 */
[----:B------:R-:W-:Y:S01]  /*0700*/  FSETP.GT.AND P1, PT, |R11|, 152, PT ;  /* 0x431800000b00780b */ /* 0x000fe20003f24200 */
[----:B------:R-:W-:Y:S01]  /*0710*/  FFMA R8, R7, 2, R8 ;  /* 0x4000000007087823 */ /* 0x000fe20000000008 */
[C---:B------:R-:W-:Y:S01]  /*0720*/  FSETP.GEU.AND P3, PT, R11.reuse, RZ, PT ;  /* 0x000000ff0b00720b */ /* 0x040fe20003f6e000 */
[----:B------:R1:W2:Y:S01]  /*0730*/  F2I.NTZ R13, R11 ;  /* 0x0000000b000d7305 */ /* 0x0002a20000203100 */
[----:B0-----:R-:W-:Y:S01]  /*0740*/  FADD R7, R11, -R12 ;  /* 0x8000000c0b077221 */ /* 0x001fe20000000000 */
[----:B------:R-:W-:-:S02]  /*0750*/  FSETP.GT.AND P2, PT, R12, RZ, PT ;  /* 0x000000ff0c00720b */ /* 0x000fc40003f44000 */
[----:B-1----:R-:W-:Y:S01]  /*0760*/  FSEL R11, RZ, +INF , !P3 ;  /* 0x7f800000ff0b7808 */ /* 0x002fe20005800000 */
[----:B------:R-:W-:Y:S01]  /*0770*/  FADD R7, R7, R8 ;  /* 0x0000000807077221 */ /* 0x000fe20000000000 */
[----:B------:R-:W-:-:S03]  /*0780*/  FSETP.NEU.AND P3, PT, |R6|, +INF , PT ;  /* 0x7f8000000600780b */ /* 0x000fc60003f6d200 */
[----:B------:R-:W-:-:S04]  /*0790*/  FFMA R8, R7, R10, 0.0013391353422775864601 ;  /* 0x3aaf85ed07087423 */ /* 0x000fc8000000000a */
[----:B------:R-:W-:-:S04]  /*07a0*/  FFMA R8, R7, R8, 0.0096188392490148544312 ;  /* 0x3c1d985607087423 */ /* 0x000fc80000000008 */
[----:B------:R-:W-:-:S04]  /*07b0*/  FFMA R8, R7, R8, 0.055503588169813156128 ;  /* 0x3d6357bb07087423 */ /* 0x000fc80000000008 */
[C---:B------:R-:W-:Y:S01]  /*07c0*/  FFMA R10, R7.reuse, R8, 0.24022644758224487305 ;  /* 0x3e75fdec070a7423 */ /* 0x040fe20000000008 */
[----:B------:R-:W-:Y:S02]  /*07d0*/  SEL R8, RZ, 0x83000000, P2 ;  /* 0x83000000ff087807 */ /* 0x000fe40001000000 */
[----:B------:R-:W-:Y:S01]  /*07e0*/  ISETP.NE.AND P2, PT, R4, RZ, PT ;  /* 0x000000ff0400720c */ /* 0x000fe20003f45270 */
[----:B------:R-:W-:Y:S01]  /*07f0*/  FFMA R12, R7, R10, 0.69314718246459960938 ;  /* 0x3f317218070c7423 */ /* 0x000fe2000000000a */
[----:B------:R-:W-:Y:S02]  /*0800*/  IADD3 R10, PT, PT, R8, 0x7f000000, RZ ;  /* 0x7f000000080a7810 */ /* 0x000fe40007ffe0ff */
[----:B--2---:R-:W-:Y:S01]  /*0810*/  LEA R13, R13, -R8, 0x17 ;  /* 0x800000080d0d7211 */ /* 0x004fe200078eb8ff */
[----:B------:R-:W-:Y:S01]  /*0820*/  FFMA R7, R7, R12, 1 ;  /* 0x3f80000007077423 */ /* 0x000fe2000000000c */
[----:B------:R-:W-:-:S03]  /*0830*/  FADD R8, R6, R6 ;  /* 0x0000000606087221 */ /* 0x000fc60000000000 */
[----:B------:R-:W-:-:S04]  /*0840*/  FMUL R10, R10, R7 ;  /* 0x000000070a0a7220 */ /* 0x000fc80000400000 */
[----:B------:R-:W-:-:S05]  /*0850*/  @!P1 FMUL R11, R13, R10 ;  /* 0x0000000a0d0b9220 */ /* 0x000fca0000400000 */
[----:B------:R-:W-:-:S07]  /*0860*/  @P2 FSEL R8, R8, R11, !P3 ;  /* 0x0000000b08082208 */ /* 0x000fce0005800000 */
.L_x_125:
[----:B------:R-:W-:Y:S05]  /*0870*/  BSYNC.RECONVERGENT B1 ;  /* 0x0000000000017941 */ /* 0x000fea0003800200 */
.L_x_124:
[----:B------:R-:W-:Y:S04]  /*0880*/  BSSY.RECONVERGENT B1, `(.L_x_126) ;  /* 0x0000044000017945 */ /* 0x000fe80003800200 */
        /* <DEDUP_REMOVED lines=15> */
[----:B------:R-:W-:-:S03]  /*0980*/  FSEL R5, RZ, -24, P0 ;  /* 0xc1c00000ff057808 */ /* 0x000fc60000000000 */
[----:B------:R-:W-:Y:S01]  /*0990*/  FADD R11, R7, R7 ;  /* 0x00000007070b7221 */ /* 0x000fe20000000000 */
[----:B------:R-:W0:Y:S01]  /*09a0*/  MUFU.RCP R10, R10 ;  /* 0x0000000a000a7308 */ /* 0x000e220000001000 */
[----:B------:R-:W-:Y:S02]  /*09b0*/  FFMA R6, R6, 1.1920928955078125e-07, R5 ;  /* 0x3400000006067823 */ /* 0x000fe40000000005 */
[----:B0-----:R-:W-:-:S04]  /*09c0*/  FMUL R11, R10, R11 ;  /* 0x0000000b0a0b7220 */ /* 0x001fc80000400000 */
[----:B------:R-:W-:Y:S01]  /*09d0*/  FADD R13, R7, -R11 ;  /* 0x8000000b070d7221 */ /* 0x000fe20000000000 */
[C---:B------:R-:W-:Y:S01]  /*09e0*/  FMUL R12, R11.reuse, R11 ;  /* 0x0000000b0b0c7220 */ /* 0x040fe20000400000 */
[----:B------:R-:W-:Y:S02]  /*09f0*/  FFMA R5, R11, 1.4426950216293334961, R6 ;  /* 0x3fb8aa3b0b057823 */ /* 0x000fe40000000006 */
[----:B------:R-:W-:Y:S01]  /*0a00*/  FADD R14, R13, R13 ;  /* 0x0000000d0d0e7221 */ /* 0x000fe20000000000 */
[----:B------:R-:W-:Y:S01]  /*0a10*/  FFMA R13, R12, R15, 0.0032181653659790754318 ;  /* 0x3b52e7db0c0d7423 */ /* 0x000fe2000000000f */
        /* <DEDUP_REMOVED lines=22> */
[----:B------:R-:W1:Y:S01]  /*0b80*/  F2I.NTZ R11, R7 ;  /* 0x00000007000b7305 */ /* 0x000e620000203100 */
[----:B0-----:R-:W-:Y:S01]  /*0b90*/  FADD R5, R7, -R10 ;  /* 0x8000000a07057221 */ /* 0x001fe20000000000 */
[----:B------:R-:W-:-:S03]  /*0ba0*/  FSETP.GT.AND P1, PT, R10, RZ, PT ;  /* 0x000000ff0a00720b */ /* 0x000fc60003f24000 */
[----:B------:R-:W-:-:S04]  /*0bb0*/  FADD R5, R5, R6 ;  /* 0x0000000605057221 */ /* 0x000fc80000000000 */
        /* <DEDUP_REMOVED lines=8> */
[----:B-1----:R-:W-:Y:S01]  /*0c40*/  LEA R11, R11, -R6, 0x17 ;  /* 0x800000060b0b7211 */ /* 0x002fe200078eb8ff */
[----:B------:R-:W-:Y:S01]  /*0c50*/  FFMA R5, R5, R12, 1 ;  /* 0x3f80000005057423 */ /* 0x000fe2000000000c */
[----:B------:R-:W-:Y:S02]  /*0c60*/  FSEL R2, RZ, +INF , !P2 ;  /* 0x7f800000ff027808 */ /* 0x000fe40005000000 */
[----:B------:R-:W-:Y:S01]  /*0c70*/  FSETP.NEU.AND P2, PT, |R4|, +INF , PT ;  /* 0x7f8000000400780b */ /* 0x000fe20003f4d200 */
[----:B------:R-:W-:Y:S01]  /*0c80*/  FMUL R10, R10, R5 ;  /* 0x000000050a0a7220 */ /* 0x000fe20000400000 */
[----:B------:R-:W-:-:S03]  /*0c90*/  FADD R5, R4, R4 ;  /* 0x0000000404057221 */ /* 0x000fc60000000000 */
[----:B------:R-:W-:-:S05]  /*0ca0*/  @!P0 FMUL R2, R11, R10 ;  /* 0x0000000a0b028220 */ /* 0x000fca0000400000 */
[----:B------:R-:W-:-:S07]  /*0cb0*/  @P1 FSEL R5, R5, R2, !P2 ;  /* 0x0000000205051208 */ /* 0x000fce0005000000 */
.L_x_127:
[----:B------:R-:W-:Y:S05]  /*0cc0*/  BSYNC.RECONVERGENT B1 ;  /* 0x0000000000017941 */ /* 0x000fea0003800200 */
.L_x_126:
[----:B------:R-:W0:Y:S01]  /*0cd0*/  LDCU UR4, c[0x0][0x3a0] ;  /* 0x00007400ff0477ac */ /* 0x000e220008000800 */
[----:B------:R-:W-:Y:S02]  /*0ce0*/  HFMA2 R4, -RZ, RZ, 1.875, 0 ;  /* 0x3f800000ff047431 */ /* 0x000fe400000001ff */
[----:B------:R-:W-:Y:S01]  /*0cf0*/  FADD R5, R5, R8 ;  /* 0x0000000805057221 */ /* 0x000fe20000000000 */
[----:B0-----:R-:W-:-:S09]  /*0d00*/  UISETP.NE.AND UP0, UPT, UR4, URZ, UPT ;  /* 0x000000ff0400728c */ /* 0x001fd2000bf05270 */
[----:B------:R-:W-:Y:S05]  /*0d10*/  BRA.U !UP0, `(.L_x_128) ;  /* 0x00000005080c7547 */ /* 0x000fea000b800000 */
[----:B------:R-:W-:-:S06]  /*0d20*/  UIADD3 UR4, UPT, UPT, UR4, 0x1, URZ ;  /* 0x0000000104047890 */ /* 0x000fcc000fffe0ff */
[----:B------:R-:W-:-:S04]  /*0d30*/  I2FP.F32.U32 R2, UR4 ;  /* 0x0000000400027c45 */ /* 0x000fc80008201000 */
[----:B------:R-:W-:-:S13]  /*0d40*/  FSETP.NAN.AND P0, PT, |R2|, |R2|, PT ;  /* 0x400000020200720b */ /* 0x000fda0003f08200 */
[----:B------:R-:W-:Y:S01]  /*0d50*/  @P0 FADD R4, R2, 2 ;  /* 0x4000000002040421 */ /* 0x000fe20000000000 */
[----:B------:R-:W-:Y:S06]  /*0d60*/  @P0 BRA `(.L_x_128) ;  /* 0x0000000000f80947 */ /* 0x000fec0003800000 */
[C---:B------:R-:W-:Y:S01]  /*0d70*/  FMUL R7, |R2|.reuse, 16777216 ;  /* 0x4b80000002077820 */ /* 0x040fe20000400200 */
[----:B------:R-:W-:Y:S02]  /*0d80*/  FSETP.GEU.AND P0, PT, |R2|, 1.175494350822287508e-38, PT ;  /* 0x008000000200780b */ /* 0x000fe40003f0e200 */
[----:B------:R-:W-:Y:S02]  /*0d90*/  MOV R14, 0x3a2c32e4 ;  /* 0x3a2c32e4000e7802 */ /* 0x000fe40000000f00 */
        /* <DEDUP_REMOVED lines=35> */
[----:B------:R-:W-:Y:S01]  /*0fd0*/  HFMA2 R11, -RZ, RZ, 0.64013671875, -15.109375 ;  /* 0x391fcb8eff0b7431 */ /* 0x000fe200000001ff */
[----:B------:R-:W-:Y:S02]  /*0fe0*/  FSETP.GT.AND P0, PT, |R6|, 152, PT ;  /* 0x431800000600780b */ /* 0x000fe40003f04200 */
        /* <DEDUP_REMOVED lines=11> */
[----:B------:R-:W-:Y:S01]  /*10a0*/  ISETP.NE.AND P1, PT, RZ, UR4, PT ;  /* 0x00000004ff007c0c */ /* 0x000fe2000bf25270 */
[----:B------:R-:W-:Y:S01]  /*10b0*/  FFMA R11, R4, R11, 0.69314718246459960938 ;  /* 0x3f317218040b7423 */ /* 0x000fe2000000000b */
[----:B------:R-:W-:Y:S02]  /*10c0*/  IADD3 R10, PT, PT, R7, 0x7f000000, RZ ;  /* 0x7f000000070a7810 */ /* 0x000fe40007ffe0ff */
[----:B-1----:R-:W-:Y:S01]  /*10d0*/  LEA R8, R8, -R7, 0x17 ;  /* 0x8000000708087211 */ /* 0x002fe200078eb8ff */
[----:B------:R-:W-:Y:S01]  /*10e0*/  FFMA R11, R4, R11, 1 ;  /* 0x3f800000040b7423 */ /* 0x000fe2000000000b */
[----:B------:R-:W-:Y:S01]  /*10f0*/  FSEL R7, RZ, +INF , !P2 ;  /* 0x7f800000ff077808 */ /* 0x000fe20005000000 */
[C---:B------:R-:W-:Y:S01]  /*1100*/  FADD R4, R2.reuse, R2 ;  /* 0x0000000202047221 */ /* 0x040fe20000000000 */
[----:B------:R-:W-:Y:S01]  /*1110*/  FSETP.NEU.AND P2, PT, |R2|, +INF , PT ;  /* 0x7f8000000200780b */ /* 0x000fe20003f4d200 */
[----:B------:R-:W-:-:S04]  /*1120*/  FMUL R11, R10, R11 ;  /* 0x0000000b0a0b7220 */ /* 0x000fc80000400000 */
[----:B------:R-:W-:-:S05]  /*1130*/  @!P0 FMUL R7, R8, R11 ;  /* 0x0000000b08078220 */ /* 0x000fca0000400000 */
[----:B------:R-:W-:-:S07]  /*1140*/  @P1 FSEL R4, R4, R7, !P2 ;  /* 0x0000000704041208 */ /* 0x000fce0005000000 */
.L_x_128:
[----:B------:R-:W-:-:S13]  /*1150*/  FSETP.GEU.AND P0, PT, R5, R4, PT ;  /* 0x000000040500720b */ /* 0x000fda0003f0e000 */
[----:B------:R-:W-:Y:S05]  /*1160*/  @P0 BRA `(.L_x_129) ;  /* 0x00000000002c0947 */ /* 0x000fea0003800000 */
[----:B------:R-:W0:Y:S01]  /*1170*/  S2R R2, SR_LANEID ;  /* 0x0000000000027919 */ /* 0x000e220000000000 */
[----:B------:R-:W1:Y:S01]  /*1180*/  LDC.64 R4, c[0x0][0x390] ;  /* 0x0000e400ff047b82 */ /* 0x000e620000000a00 */
[----:B------:R-:W-:Y:S02]  /*1190*/  VOTEU.ANY UR4, UPT, PT ;  /* 0x0000000000047886 */ /* 0x000fe400038e0100 */
[----:B------:R-:W-:Y:S02]  /*11a0*/  UFLO.U32 UR5, UR4 ;  /* 0x00000004000572bd */ /* 0x000fe400080e0000 */
[----:B------:R-:W1:Y:S04]  /*11b0*/  POPC R7, UR4 ;  /* 0x0000000400077d09 */ /* 0x000e680008000000 */
[----:B0-----:R-:W-:-:S02]  /*11c0*/  ISETP.EQ.U32.AND P0, PT, R2, UR5, PT ;  /* 0x0000000502007c0c */ /* 0x001fc4000bf02070 */
[----:B------:R-:W-:-:S04]  /*11d0*/  IADD3 R2, P1, PT, R0, R3, RZ ;  /* 0x0000000300027210 */ /* 0x000fc80007f3e0ff */
[----:B------:R-:W-:-:S05]  /*11e0*/  IADD3.X R3, PT, PT, RZ, R9, RZ, P1, !PT ;  /* 0x00000009ff037210 */ /* 0x000fca0000ffe4ff */
[----:B------:R-:W-:Y:S04]  /*11f0*/  STG.E.U8 desc[UR6][R2.64], RZ ;  /* 0x000000ff02007986 */ /* 0x000fe8000c101106 */
[----:B-1----:R-:W-:Y:S01]  /*1200*/  @P0 REDG.E.ADD.STRONG.GPU desc[UR6][R4.64], R7 ;  /* 0x000000070400098e */ /* 0x002fe2000c12e106 */
[----:B------:R-:W-:Y:S05]  /*1210*/  EXIT ;  /* 0x000000000000794d */ /* 0x000fea0003800000 */
.L_x_129:
[----:B------:R-:W-:-:S04]  /*1220*/  IADD3 R4, P0, PT, R0, R3, RZ ;  /* 0x0000000300047210 */ /* 0x000fc80007f1e0ff */
[----:B------:R-:W-:-:S05]  /*1230*/  IADD3.X R5, PT, PT, RZ, R9, RZ, P0, !PT ;  /* 0x00000009ff057210 */ /* 0x000fca00007fe4ff */
        /* <DEDUP_REMOVED lines=9> */
[----:B------:R-:W-:-:S05]  /*12d0*/  HFMA2 R2, -RZ, RZ, 0, 5.9604644775390625e-08 ;  /* 0x00000001ff027431 */ /* 0x000fca00000001ff */
[----:B------:R-:W-:Y:S01]  /*12e0*/  STG.E.U8 desc[UR6][R4.64], R2 ;  /* 0x0000000204007986 */ /* 0x000fe2000c101106 */
[----:B------:R-:W-:Y:S05]  /*12f0*/  EXIT ;  /* 0x000000000000794d */ /* 0x000fea0003800000 */
.L_x_131:
[----:B------:R-:W0:Y:S02]  /*1300*/  LDC.64 R2, c[0x0][0x388] ;  /* 0x0000e200ff027b82 */ /* 0x000e240000000a00 */
[----:B0-----:R-:W-:-:S06]  /*1310*/  IMAD.WIDE.U32 R2, R0, 0x4, R2 ;  /* 0x0000000400027825 */ /* 0x001fcc00078e0002 */
[----:B------:R-:W2:Y:S02]  /*1320*/  LDG.E R2, desc[UR6][R2.64] ;  /* 0x0000000602027981 */ /* 0x000ea4000c1e1900 */
[----:B--2---:R-:W-:-:S13]  /*1330*/  FSETP.GEU.AND P0, PT, R2, RZ, PT ;  /* 0x000000ff0200720b */ /* 0x004fda0003f0e000 */
[----:B------:R0:W-:Y:S01]  /*1340*/  @!P0 STG.E.U8 desc[UR6][R4.64], RZ ;  /* 0x000000ff04008986 */ /* 0x0001e2000c101106 */
[----:B------:R-:W-:Y:S05]  /*1350*/  @!P0 EXIT ;  /* 0x000000000000894d */ /* 0x000fea0003800000 */
.L_x_132:
[----:B------:R-:W-:Y:S05]  /*1360*/  BSYNC.RECONVERGENT B1 ;  /* 0x0000000000017941 */ /* 0x000fea0003800200 */
.L_x_130:
        /* <DEDUP_REMOVED lines=8> */
.L_x_123:
        /* <DEDUP_REMOVED lines=8> */
.L_x_133:
        /* <DEDUP_REMOVED lines=9> */
.L_x_621:


//--------------------- .text._Z37get_neighbour_indices_for_gradient_v2PbPfPjS1_j --------------------------
	.section	.text._Z37get_neighbour_indices_for_gradient_v2PbPfPjS1_j,"ax",@progbits
	.align	128
        .global         _Z37get_neighbour_indices_for_gradient_v2PbPfPjS1_j
        .type           _Z37get_neighbour_indices_for_gradient_v2PbPfPjS1_j,@function
        .size           _Z37get_neighbour_indices_for_gradient_v2PbPfPjS1_j,(.L_x_622 - _Z37get_neighbour_indices_for_gradient_v2PbPfPjS1_j)
        .other          _Z37get_neighbour_indices_for_gradient_v2PbPfPjS1_j,@"STO_CUDA_ENTRY STV_DEFAULT"
_Z37get_neighbour_indices_for_gradient_v2PbPfPjS1_j:
.text._Z37get_neighbour_indices_for_gradient_v2PbPfPjS1_j:
        /* <DEDUP_REMOVED lines=25> */
.L_x_136:
        /* <DEDUP_REMOVED lines=10> */
.L_x_138:
[----:B------:R-:W-:Y:S05]  /*0230*/  BSYNC.RELIABLE B0 ;  /* 0x0000000000007941 */ /* 0x000fea0003800100 */
.L_x_135:
        /* <DEDUP_REMOVED lines=12> */
.L_x_140:
[----:B------:R-:W-:Y:S05]  /*0300*/  BSYNC.RELIABLE B2 ;  /* 0x0000000000027941 */ /* 0x000fea0003800100 */
.L_x_139:
[----:B------:R-:W2:Y:S02]  /*0310*/  LDG.E.U8 R4, desc[UR4][R4.64+-0x400] ;  /* 0xfffc000404047981 */ /* 0x000ea4000c1e1100 */
[----:B--2---:R-:W-:-:S13]  /*0320*/  ISETP.NE.AND P0, PT, R4, RZ, PT ;  /* 0x000000ff0400720c */ /* 0x004fda0003f05270 */
[----:B------:R-:W-:Y:S05]  /*0330*/  @!P0 BRA `(.L_x_141) ;  /* 0x0000000000ec8947 */ /* 0x000fea0003800000 */
.L_x_137:
[----:B------:R-:W-:Y:S05]  /*0340*/  BSYNC.RECONVERGENT B1 ;  /* 0x0000000000017941 */ /* 0x000fea0003800200 */
.L_x_134:
[----:B------:R-:W0:Y:S08]  /*0350*/  LDC.64 R4, c[0x0][0x398] ;  /* 0x0000e600ff047b82 */ /* 0x000e300000000a00 */
[----:B------:R-:W1:Y:S01]  /*0360*/  LDC R9, c[0x0][0x3a0] ;  /* 0x0000e800ff097b82 */ /* 0x000e620000000800 */
[----:B0-----:R-:W2:Y:S01]  /*0370*/  LDG.E R4, desc[UR4][R4.64] ;  /* 0x0000000404047981 */ /* 0x001ea2000c1e1900 */
[----:B------:R-:W-:Y:S01]  /*0380*/  BSSY.RECONVERGENT B1, `(.L_x_142) ;  /* 0x0000019000017945 */ /* 0x000fe20003800200 */
[----:B-1----:R-:W-:-:S04]  /*0390*/  VIADD R9, R9, 0x1 ;  /* 0x0000000109097836 */ /* 0x002fc80000000000 */
[----:B------:R-:W-:Y:S01]  /*03a0*/  IMAD.IADD R11, R7, 0x1, R9 ;  /* 0x00000001070b7824 */ /* 0x000fe200078e0209 */
[----:B--2---:R-:W-:-:S05]  /*03b0*/  SHF.R.U32.HI R6, RZ, 0xa, R4 ;  /* 0x0000000aff067819 */ /* 0x004fca0000011604 */
[----:B------:R-:W-:-:S05]  /*03c0*/  IMAD.IADD R8, R6, 0x1, R9 ;  /* 0x0000000106087824 */ /* 0x000fca00078e0209 */
[----:B------:R-:W-:-:S04]  /*03d0*/  ISETP.GE.U32.AND P0, PT, R7, R8, PT ;  /* 0x000000080700720c */ /* 0x000fc80003f06070 */
[----:B------:R-:W-:-:S13]  /*03e0*/  ISETP.GE.U32.OR P0, PT, R6, R11, P0 ;  /* 0x0000000b0600720c */ /* 0x000fda0000706470 */
[----:B------:R-:W-:Y:S05]  /*03f0*/  @P0 BRA `(.L_x_143) ;  /* 0x0000000000440947 */ /* 0x000fea0003800000 */
[----:B------:R-:W-:-:S05]  /*0400*/  LOP3.LUT R4, R4, 0x3ff, RZ, 0xc0, !PT ;  /* 0x000003ff04047812 */ /* 0x000fca00078ec0ff */
[----:B------:R-:W-:Y:S02]  /*0410*/  IMAD.IADD R5, R9, 0x1, R4 ;  /* 0x0000000109057824 */ /* 0x000fe400078e0204 */
[----:B------:R-:W-:-:S03]  /*0420*/  IMAD.IADD R9, R2, 0x1, R9 ;  /* 0x0000000102097824 */ /* 0x000fc600078e0209 */
[----:B------:R-:W-:-:S04]  /*0430*/  ISETP.GE.U32.AND P0, PT, R2, R5, PT ;  /* 0x000000050200720c */ /* 0x000fc80003f06070 */
[----:B------:R-:W-:-:S13]  /*0440*/  ISETP.GE.U32.OR P0, PT, R4, R9, P0 ;  /* 0x000000090400720c */ /* 0x000fda0000706470 */
        /* <DEDUP_REMOVED lines=12> */
.L_x_143:
[----:B------:R-:W-:Y:S05]  /*0510*/  BSYNC.RECONVERGENT B1 ;  /* 0x0000000000017941 */ /* 0x000fea0003800200 */
.L_x_142:
        /* <DEDUP_REMOVED lines=14> */
.L_x_145:
[----:B------:R-:W0:Y:S02]  /*0600*/  LDC.64 R2, c[0x0][0x388] ;  /* 0x0000e200ff027b82 */ /* 0x000e240000000a00 */
[----:B0-----:R-:W-:-:S06]  /*0610*/  IMAD.WIDE.U32 R2, R0, 0x4, R2 ;  /* 0x0000000400027825 */ /* 0x001fcc00078e0002 */
[----:B------:R-:W2:Y:S02]  /*0620*/  LDG.E R2, desc[UR4][R2.64] ;  /* 0x0000000402027981 */ /* 0x000ea4000c1e1900 */
[----:B--2---:R-:W-:-:S13]  /*0630*/  FSETP.GEU.AND P0, PT, R2, RZ, PT ;  /* 0x000000ff0200720b */ /* 0x004fda0003f0e000 */
[----:B------:R0:W-:Y:S01]  /*0640*/  @!P0 STG.E.U8 desc[UR4][R4.64], RZ ;  /* 0x000000ff04008986 */ /* 0x0001e2000c101104 */
[----:B------:R-:W-:Y:S05]  /*0650*/  @!P0 EXIT ;  /* 0x000000000000894d */ /* 0x000fea0003800000 */
.L_x_146:
[----:B------:R-:W-:Y:S05]  /*0660*/  BSYNC.RECONVERGENT B1 ;  /* 0x0000000000017941 */ /* 0x000fea0003800200 */
.L_x_144:
        /* <DEDUP_REMOVED lines=8> */
.L_x_141:
        /* <DEDUP_REMOVED lines=8> */
.L_x_147:
        /* <DEDUP_REMOVED lines=9> */
.L_x_622:


//--------------------- .text._Z37get_neighbour_indices_for_gradient_v1PbPfPj --------------------------
	.section	.text._Z37get_neighbour_indices_for_gradient_v1PbPfPj,"ax",@progbits
	.align	128
        .global         _Z37get_neighbour_indices_for_gradient_v1PbPfPj
        .type           _Z37get_neighbour_indices_for_gradient_v1PbPfPj,@function
        .size           _Z37get_neighbour_indices_for_gradient_v1PbPfPj,(.L_x_623 - _Z37get_neighbour_indices_for_gradient_v1PbPfPj)
        .other          _Z37get_neighbour_indices_for_gradient_v1PbPfPj,@"STO_CUDA_ENTRY STV_DEFAULT"
_Z37get_neighbour_indices_for_gradient_v1PbPfPj:
.text._Z37get_neighbour_indices_for_gradient_v1PbPfPj:
        /* <DEDUP_REMOVED lines=25> */
.L_x_150:
        /* <DEDUP_REMOVED lines=10> */
.L_x_152:
[----:B------:R-:W-:Y:S05]  /*0230*/  BSYNC.RELIABLE B0 ;  /* 0x0000000000007941 */ /* 0x000fea0003800100 */
.L_x_149:
        /* <DEDUP_REMOVED lines=12> */
.L_x_154:
[----:B------:R-:W-:Y:S05]  /*0300*/  BSYNC.RELIABLE B2 ;  /* 0x0000000000027941 */ /* 0x000fea0003800100 */
.L_x_153:
[----:B------:R-:W2:Y:S02]  /*0310*/  LDG.E.U8 R2, desc[UR4][R2.64+-0x400] ;  /* 0xfffc000402027981 */ /* 0x000ea4000c1e1100 */
[----:B--2---:R-:W-:-:S13]  /*0320*/  ISETP.NE.AND P0, PT, R2, RZ, PT ;  /* 0x000000ff0200720c */ /* 0x004fda0003f05270 */
[----:B------:R-:W-:Y:S05]  /*0330*/  @!P0 BRA `(.L_x_155) ;  /* 0x0000000000788947 */ /* 0x000fea0003800000 */
.L_x_151:
[----:B------:R-:W-:Y:S05]  /*0340*/  BSYNC.RECONVERGENT B1 ;  /* 0x0000000000017941 */ /* 0x000fea0003800200 */
.L_x_148:
        /* <DEDUP_REMOVED lines=14> */
.L_x_157:
[----:B------:R-:W0:Y:S02]  /*0430*/  LDC.64 R2, c[0x0][0x388] ;  /* 0x0000e200ff027b82 */ /* 0x000e240000000a00 */
[----:B0-----:R-:W-:-:S06]  /*0440*/  IMAD.WIDE.U32 R2, R7, 0x4, R2 ;  /* 0x0000000407027825 */ /* 0x001fcc00078e0002 */
[----:B------:R-:W2:Y:S02]  /*0450*/  LDG.E R2, desc[UR4][R2.64] ;  /* 0x0000000402027981 */ /* 0x000ea4000c1e1900 */
[----:B--2---:R-:W-:-:S13]  /*0460*/  FSETP.GEU.AND P0, PT, R2, RZ, PT ;  /* 0x000000ff0200720b */ /* 0x004fda0003f0e000 */
[----:B------:R0:W-:Y:S01]  /*0470*/  @!P0 STG.E.U8 desc[UR4][R4.64], RZ ;  /* 0x000000ff04008986 */ /* 0x0001e2000c101104 */
[----:B------:R-:W-:Y:S05]  /*0480*/  @!P0 EXIT ;  /* 0x000000000000894d */ /* 0x000fea0003800000 */
.L_x_158:
[----:B------:R-:W-:Y:S05]  /*0490*/  BSYNC.RECONVERGENT B1 ;  /* 0x0000000000017941 */ /* 0x000fea0003800200 */
.L_x_156:
        /* <DEDUP_REMOVED lines=8> */
.L_x_155:
        /* <DEDUP_REMOVED lines=8> */
.L_x_159:
        /* <DEDUP_REMOVED lines=14> */
.L_x_623:


//--------------------- .text._Z21get_neighbour_indicesPjPb --------------------------
	.section	.text._Z21get_neighbour_indicesPjPb,"ax",@progbits
	.align	128
        .global         _Z21get_neighbour_indicesPjPb
        .type           _Z21get_neighbour_indicesPjPb,@function
        .size           _Z21get_neighbour_indicesPjPb,(.L_x_624 - _Z21get_neighbour_indicesPjPb)
        .other          _Z21get_neighbour_indicesPjPb,@"STO_CUDA_ENTRY STV_DEFAULT"
_Z21get_neighbour_indicesPjPb:
.text._Z21get_neighbour_indicesPjPb:
[----:B------:R-:W-:Y:S01]  /*0000*/  LDC R1, c[0x0][0x37c] ;  /* 0x0000df00ff017b82 */ /* 0x000fe20000000800 */
[----:B------:R-:W0:Y:S01]  /*0010*/  S2R R0, SR_CTAID.X ;  /* 0x0000000000007919 */ /* 0x000e220000002500 */
[----:B------:R-:W1:Y:S01]  /*0020*/  LDCU.64 UR6, c[0x0][0x388] ;  /* 0x00007100ff0677ac */ /* 0x000e620008000a00 */
[----:B------:R-:W0:Y:S01]  /*0030*/  S2R R3, SR_TID.X ;  /* 0x0000000000037919 */ /* 0x000e220000002100 */
[----:B------:R-:W2:Y:S01]  /*0040*/  LDCU.64 UR4, c[0x0][0x358] ;  /* 0x00006b00ff0477ac */ /* 0x000ea20008000a00 */
[----:B------:R-:W3:Y:S01]  /*0050*/  S2R R7, SR_CTAID.Y ;  /* 0x0000000000077919 */ /* 0x000ee20000002600 */
[----:B------:R-:W3:Y:S01]  /*0060*/  S2R R2, SR_TID.Y ;  /* 0x0000000000027919 */ /* 0x000ee20000002200 */
[----:B0-----:R-:W-:Y:S02]  /*0070*/  IMAD R0, R0, 0x20, R3 ;  /* 0x0000002000007824 */ /* 0x001fe400078e0203 */
[----:B---3--:R-:W-:-:S04]  /*0080*/  IMAD R7, R7, 0x20, R2 ;  /* 0x0000002007077824 */ /* 0x008fc800078e0202 */
[----:B------:R-:W-:-:S05]  /*0090*/  IMAD R9, R0, 0x400, R7 ;  /* 0x0000040000097824 */ /* 0x000fca00078e0207 */
[----:B-1----:R-:W-:-:S05]  /*00a0*/  IADD3 R2, P0, PT, R9, UR6, RZ ;  /* 0x0000000609027c10 */ /* 0x002fca000ff1e0ff */
[----:B------:R-:W-:-:S05]  /*00b0*/  IMAD.X R3, RZ, RZ, UR7, P0 ;  /* 0x00000007ff037e24 */ /* 0x000fca00080e06ff */
[----:B--2---:R-:W2:Y:S01]  /*00c0*/  LDG.E.U8 R4, desc[UR4][R2.64] ;  /* 0x0000000402047981 */ /* 0x004ea2000c1e1100 */
[----:B------:R-:W-:Y:S01]  /*00d0*/  BSSY.RECONVERGENT B0, `(.L_x_160) ;  /* 0x000002a000007945 */ /* 0x000fe20003800200 */
[----:B------:R-:W-:Y:S01]  /*00e0*/  IMAD.MOV.U32 R11, RZ, RZ, RZ ;  /* 0x000000ffff0b7224 */ /* 0x000fe200078e00ff */
[----:B--2---:R-:W-:-:S13]  /*00f0*/  ISETP.NE.AND P0, PT, R4, RZ, PT ;  /* 0x000000ff0400720c */ /* 0x004fda0003f05270 */
[----:B------:R-:W-:Y:S05]  /*0100*/  @P0 BRA `(.L_x_161) ;  /* 0x0000000000980947 */ /* 0x000fea0003800000 */
[----:B------:R-:W-:Y:S01]  /*0110*/  ISETP.GT.U32.AND P0, PT, R7, 0x3fe, PT ;  /* 0x000003fe0700780c */ /* 0x000fe20003f04070 */
[----:B------:R-:W-:-:S12]  /*0120*/  BSSY.RELIABLE B1, `(.L_x_162) ;  /* 0x0000014000017945 */ /* 0x000fd80003800100 */
[----:B------:R-:W-:Y:S05]  /*0130*/  @P0 BRA `(.L_x_163) ;  /* 0x0000000000280947 */ /* 0x000fea0003800000 */
[----:B------:R-:W-:-:S05]  /*0140*/  VIADD R4, R9, 0x1 ;  /* 0x0000000109047836 */ /* 0x000fca0000000000 */
[----:B------:R-:W-:-:S04]  /*0150*/  IADD3 R4, P0, PT, R4, UR6, RZ ;  /* 0x0000000604047c10 */ /* 0x000fc8000ff1e0ff */
[----:B------:R-:W-:-:S05]  /*0160*/  IADD3.X R5, PT, PT, RZ, UR7, RZ, P0, !PT ;  /* 0x00000007ff057c10 */ /* 0x000fca00087fe4ff */
[----:B------:R-:W2:Y:S01]  /*0170*/  LDG.E.U8 R4, desc[UR4][R4.64] ;  /* 0x0000000404047981 */ /* 0x000ea2000c1e1100 */
[----:B------:R-:W-:Y:S01]  /*0180*/  IMAD.MOV.U32 R11, RZ, RZ, R9 ;  /* 0x000000ffff0b7224 */ /* 0x000fe200078e0009 */
[----:B--2---:R-:W-:-:S13]  /*0190*/  ISETP.NE.AND P0, PT, R4, RZ, PT ;  /* 0x000000ff0400720c */ /* 0x004fda0003f05270 */
[----:B------:R-:W-:Y:S05]  /*01a0*/  @P0 BREAK.RELIABLE B1 ;  /* 0x0000000000010942 */ /* 0x000fea0003800100 */
[----:B------:R-:W-:Y:S05]  /*01b0*/  @P0 BRA `(.L_x_161) ;  /* 0x00000000006c0947 */ /* 0x000fea0003800000 */
[----:B------:R-:W-:-:S13]  /*01c0*/  ISETP.NE.AND P0, PT, R7, RZ, PT ;  /* 0x000000ff0700720c */ /* 0x000fda0003f05270 */
[----:B------:R-:W-:Y:S05]  /*01d0*/  @!P0 BRA `(.L_x_164) ;  /* 0x0000000000208947 */ /* 0x000fea0003800000 */
.L_x_163:
[----:B------:R-:W-:-:S05]  /*01e0*/  VIADD R4, R9, 0xffffffff ;  /* 0xffffffff09047836 */ /* 0x000fca0000000000 */
[----:B------:R-:W-:-:S05]  /*01f0*/  IADD3 R4, P0, PT, R4, UR6, RZ ;  /* 0x0000000604047c10 */ /* 0x000fca000ff1e0ff */
[----:B------:R-:W-:-:S05]  /*0200*/  IMAD.X R5, RZ, RZ, UR7, P0 ;  /* 0x00000007ff057e24 */ /* 0x000fca00080e06ff */
[----:B------:R-:W2:Y:S01]  /*0210*/  LDG.E.U8 R4, desc[UR4][R4.64] ;  /* 0x0000000404047981 */ /* 0x000ea2000c1e1100 */
[----:B------:R-:W-:Y:S02]  /*0220*/  MOV R11, R9 ;  /* 0x00000009000b7202 */ /* 0x000fe40000000f00 */
[----:B--2---:R-:W-:-:S13]  /*0230*/  ISETP.NE.AND P0, PT, R4, RZ, PT ;  /* 0x000000ff0400720c */ /* 0x004fda0003f05270 */
[----:B------:R-:W-:Y:S05]  /*0240*/  @P0 BREAK.RELIABLE B1 ;  /* 0x0000000000010942 */ /* 0x000fea0003800100 */
[----:B------:R-:W-:Y:S05]  /*0250*/  @P0 BRA `(.L_x_161) ;  /* 0x0000000000440947 */ /* 0x000fea0003800000 */
.L_x_164:
[----:B------:R-:W-:Y:S05]  /*0260*/  BSYNC.RELIABLE B1 ;  /* 0x0000000000017941 */ /* 0x000fea0003800100 */
.L_x_162:
[----:B------:R-:W-:Y:S01]  /*0270*/  VIADD R4, R0, 0x1 ;  /* 0x0000000100047836 */ /* 0x000fe20000000000 */
[----:B------:R-:W-:Y:S04]  /*0280*/  BSSY.RELIABLE B1, `(.L_x_165) ;  /* 0x000000b000017945 */ /* 0x000fe80003800100 */
[----:B------:R-:W-:-:S13]  /*0290*/  ISETP.GT.U32.AND P0, PT, R4, 0x3ff, PT ;  /* 0x000003ff0400780c */ /* 0x000fda0003f04070 */
[----:B------:R-:W-:Y:S05]  /*02a0*/  @P0 BRA `(.L_x_166) ;  /* 0x0000000000200947 */ /* 0x000fea0003800000 */
[----:B------:R-:W2:Y:S02]  /*02b0*/  LDG.E.U8 R4, desc[UR4][R2.64+0x400] ;  /* 0x0004000402047981 */ /* 0x000ea4000c1e1100 */
[----:B--2---:R-:W-:-:S13]  /*02c0*/  ISETP.NE.AND P0, PT, R4, RZ, PT ;  /* 0x000000ff0400720c */ /* 0x004fda0003f05270 */
[----:B------:R-:W-:Y:S05]  /*02d0*/  @P0 BREAK.RELIABLE B1 ;  /* 0x0000000000010942 */ /* 0x000fea0003800100 */
[----:B------:R-:W-:Y:S05]  /*02e0*/  @P0 BRA `(.L_x_161) ;  /* 0x0000000000200947 */ /* 0x000fea0003800000 */
[----:B------:R-:W-:Y:S01]  /*02f0*/  ISETP.NE.AND P0, PT, R0, RZ, PT ;  /* 0x000000ff0000720c */ /* 0x000fe20003f05270 */
[----:B------:R-:W-:-:S12]  /*0300*/  IMAD.MOV.U32 R11, RZ, RZ, RZ ;  /* 0x000000ffff0b7224 */ /* 0x000fd800078e00ff */
[----:B------:R-:W-:Y:S05]  /*0310*/  @!P0 BREAK.RELIABLE B1 ;  /* 0x0000000000018942 */ /* 0x000fea0003800100 */
[----:B------:R-:W-:Y:S05]  /*0320*/  @!P0 BRA `(.L_x_161) ;  /* 0x0000000000108947 */ /* 0x000fea0003800000 */
.L_x_166:
[----:B------:R-:W-:Y:S05]  /*0330*/  BSYNC.RELIABLE B1 ;  /* 0x0000000000017941 */ /* 0x000fea0003800100 */
.L_x_165:
[----:B------:R-:W2:Y:S02]  /*0340*/  LDG.E.U8 R2, desc[UR4][R2.64+-0x400] ;  /* 0xfffc000402027981 */ /* 0x000ea4000c1e1100 */
[----:B--2---:R-:W-:-:S04]  /*0350*/  ISETP.NE.AND P0, PT, R2, RZ, PT ;  /* 0x000000ff0200720c */ /* 0x004fc80003f05270 */
[----:B------:R-:W-:-:S09]  /*0360*/  SEL R11, R9, RZ, P0 ;  /* 0x000000ff090b7207 */ /* 0x000fd20000000000 */
.L_x_161:
[----:B------:R-:W-:Y:S05]  /*0370*/  BSYNC.RECONVERGENT B0 ;  /* 0x0000000000007941 */ /* 0x000fea0003800200 */
.L_x_160:
[----:B------:R-:W-:Y:S05]  /*0380*/  WARPSYNC.ALL ;  /* 0x0000000000007948 */ /* 0x000fea0003800000 */
[----:B------:R-:W0:Y:S02]  /*0390*/  LDC.64 R2, c[0x0][0x380] ;  /* 0x0000e000ff027b82 */ /* 0x000e240000000a00 */
[----:B0-----:R-:W-:-:S05]  /*03a0*/  IMAD.WIDE.U32 R2, R9, 0x4, R2 ;  /* 0x0000000409027825 */ /* 0x001fca00078e0002 */
[----:B------:R-:W-:Y:S01]  /*03b0*/  STG.E desc[UR4][R2.64], R11 ;  /* 0x0000000b02007986 */ /* 0x000fe2000c101904 */
[----:B------:R-:W-:Y:S05]  /*03c0*/  EXIT ;  /* 0x000000000000794d */ /* 0x000fea0003800000 */
.L_x_167:
        /* <DEDUP_REMOVED lines=11> */
.L_x_624:


//--------------------- .text._Z42min_reduce_second_specified_zone_kernel_v1Pf --------------------------
	.section	.text._Z42min_reduce_second_specified_zone_kernel_v1Pf,"ax",@progbits
	.align	128
        .global         _Z42min_reduce_second_specified_zone_kernel_v1Pf
        .type           _Z42min_reduce_second_specified_zone_kernel_v1Pf,@function
        .size           _Z42min_reduce_second_specified_zone_kernel_v1Pf,(.L_x_625 - _Z42min_reduce_second_specified_zone_kernel_v1Pf)
        .other          _Z42min_reduce_second_specified_zone_kernel_v1Pf,@"STO_CUDA_ENTRY STV_DEFAULT"
_Z42min_reduce_second_specified_zone_kernel_v1Pf:
.text._Z42min_reduce_second_specified_zone_kernel_v1Pf:
[----:B------:R-:W-:Y:S01]  /*0000*/  LDC R1, c[0x0][0x37c] ;  /* 0x0000df00ff017b82 */ /* 0x000fe20000000800 */
[----:B------:R-:W0:Y:S07]  /*0010*/  S2R R7, SR_TID.X ;  /* 0x0000000000077919 */ /* 0x000e2e0000002100 */
[----:B------:R-:W0:Y:S01]  /*0020*/  S2UR UR7, SR_CTAID.X ;  /* 0x00000000000779c3 */ /* 0x000e220000002500 */
[----:B------:R-:W1:Y:S01]  /*0030*/  LDCU.64 UR8, c[0x0][0x358] ;  /* 0x00006b00ff0877ac */ /* 0x000e620008000a00 */
[----:B------:R-:W2:Y:S01]  /*0040*/  S2R R9, SR_CTAID.Y ;  /* 0x0000000000097919 */ /* 0x000ea20000002600 */
[----:B------:R-:W3:Y:S05]  /*0050*/  S2R R6, SR_TID.Y ;  /* 0x0000000000067919 */ /* 0x000eea0000002200 */
[----:B------:R-:W0:Y:S01]  /*0060*/  LDC R4, c[0x0][0x360] ;  /* 0x0000d800ff047b82 */ /* 0x000e220000000800 */
[----:B------:R-:W3:Y:S07]  /*0070*/  LDCU UR6, c[0x0][0x364] ;  /* 0x00006c80ff0677ac */ /* 0x000eee0008000800 */
[----:B------:R-:W2:Y:S08]  /*0080*/  LDC R8, c[0x0][0x374] ;  /* 0x0000dd00ff087b82 */ /* 0x000eb00000000800 */
[----:B------:R-:W4:Y:S01]  /*0090*/  LDC.64 R2, c[0x0][0x380] ;  /* 0x0000e000ff027b82 */ /* 0x000f220000000a00 */
[----:B0-----:R-:W-:-:S04]  /*00a0*/  IMAD R0, R4, UR7, R7 ;  /* 0x0000000704007c24 */ /* 0x001fc8000f8e0207 */
[----:B--2---:R-:W-:-:S04]  /*00b0*/  IMAD R0, R0, R8, R9 ;  /* 0x0000000800007224 */ /* 0x004fc800078e0209 */
[----:B---3--:R-:W-:-:S04]  /*00c0*/  IMAD R5, R0, UR6, R6 ;  /* 0x0000000600057c24 */ /* 0x008fc8000f8e0206 */
[----:B----4-:R-:W-:-:S06]  /*00d0*/  IMAD.WIDE.U32 R2, R5, 0x4, R2 ;  /* 0x0000000405027825 */ /* 0x010fcc00078e0002 */
[----:B-1----:R-:W2:Y:S01]  /*00e0*/  LDG.E R2, desc[UR8][R2.64] ;  /* 0x0000000802027981 */ /* 0x002ea2000c1e1900 */
[----:B------:R-:W0:Y:S01]  /*00f0*/  S2UR UR5, SR_CgaCtaId ;  /* 0x00000000000579c3 */ /* 0x000e220000008800 */
[----:B------:R-:W-:Y:S01]  /*0100*/  IMAD R4, R4, UR6, RZ ;  /* 0x0000000604047c24 */ /* 0x000fe2000f8e02ff */
[----:B------:R-:W-:Y:S01]  /*0110*/  UMOV UR4, 0x400 ;  /* 0x0000040000047882 */ /* 0x000fe20000000000 */
[----:B------:R-:W-:-:S03]  /*0120*/  IMAD R0, R7, UR6, R6 ;  /* 0x0000000607007c24 */ /* 0x000fc6000f8e0206 */
[----:B------:R-:W-:Y:S01]  /*0130*/  ISETP.GE.U32.AND P0, PT, R4, 0x2, PT ;  /* 0x000000020400780c */ /* 0x000fe20003f06070 */
[----:B0-----:R-:W-:-:S06]  /*0140*/  ULEA UR4, UR5, UR4, 0x18 ;  /* 0x0000000405047291 */ /* 0x001fcc000f8ec0ff */
[----:B------:R-:W-:-:S05]  /*0150*/  LEA R5, R0, UR4, 0x2 ;  /* 0x0000000400057c11 */ /* 0x000fca000f8e10ff */
[----:B--2---:R0:W-:Y:S01]  /*0160*/  STS [R5], R2 ;  /* 0x0000000205007388 */ /* 0x0041e20000000800 */
[----:B------:R-:W-:Y:S06]  /*0170*/  BAR.SYNC.DEFER_BLOCKING 0x0 ;  /* 0x0000000000007b1d */ /* 0x000fec0000010000 */
[----:B------:R-:W-:Y:S05]  /*0180*/  @!P0 BRA `(.L_x_168) ;  /* 0x0000000000508947 */ /* 0x000fea0003800000 */
[----:B0-----:R-:W-:Y:S01]  /*0190*/  HFMA2 R2, -RZ, RZ, 0, 5.9604644775390625e-08 ;  /* 0x00000001ff027431 */ /* 0x001fe200000001ff */
[----:B------:R-:W-:Y:S06]  /*01a0*/  BSSY.RECONVERGENT B0, `(.L_x_168) ;  /* 0x0000012000007945 */ /* 0x000fec0003800200 */
.L_x_170:
[----:B------:R-:W-:-:S05]  /*01b0*/  SHF.L.U32 R7, R2, 0x1, RZ ;  /* 0x0000000102077819 */ /* 0x000fca00000006ff */
[----:B------:R-:W-:-:S04]  /*01c0*/  IMAD R5, R0, R7, RZ ;  /* 0x0000000700057224 */ /* 0x000fc800078e02ff */
[----:B------:R-:W-:-:S05]  /*01d0*/  IMAD.IADD R3, R5, 0x1, R2 ;  /* 0x0000000105037824 */ /* 0x000fca00078e0202 */
[----:B------:R-:W-:-:S13]  /*01e0*/  ISETP.GE.U32.AND P0, PT, R3, R4, PT ;  /* 0x000000040300720c */ /* 0x000fda0003f06070 */
[----:B------:R-:W-:Y:S05]  /*01f0*/  @P0 BRA `(.L_x_169) ;  /* 0x0000000000300947 */ /* 0x000fea0003800000 */
[----:B------:R-:W-:Y:S01]  /*0200*/  LEA R3, R5, UR4, 0x2 ;  /* 0x0000000405037c11 */ /* 0x000fe2000f8e10ff */
[----:B------:R-:W-:Y:S05]  /*0210*/  WARPSYNC.ALL ;  /* 0x0000000000007948 */ /* 0x000fea0003800000 */
[----:B------:R-:W-:Y:S02]  /*0220*/  LEA R5, R2, R3, 0x2 ;  /* 0x0000000302057211 */ /* 0x000fe400078e10ff */
[----:B------:R-:W-:Y:S04]  /*0230*/  LDS R2, [R3] ;  /* 0x0000000003027984 */ /* 0x000fe80000000800 */
[----:B------:R-:W0:Y:S02]  /*0240*/  LDS R5, [R5] ;  /* 0x0000000005057984 */ /* 0x000e240000000800 */
[----:B0-----:R-:W-:-:S04]  /*0250*/  FSETP.GEU.AND P0, PT, R2, R5, PT ;  /* 0x000000050200720b */ /* 0x001fc80003f0e000 */
[----:B------:R-:W-:Y:S01]  /*0260*/  FSEL R6, R2, R5, !P0 ;  /* 0x0000000502067208 */ /* 0x000fe20004000000 */
[----:B------:R-:W-:Y:S01]  /*0270*/  IMAD.MOV.U32 R2, RZ, RZ, R7 ;  /* 0x000000ffff027224 */ /* 0x000fe200078e0007 */
[----:B------:R-:W-:-:S03]  /*0280*/  ISETP.GE.U32.AND P0, PT, R7, R4, PT ;  /* 0x000000040700720c */ /* 0x000fc60003f06070 */
[----:B------:R0:W-:Y:S01]  /*0290*/  STS [R3], R6 ;  /* 0x0000000603007388 */ /* 0x0001e20000000800 */
[----:B------:R-:W-:Y:S09]  /*02a0*/  BAR.SYNC.DEFER_BLOCKING 0x0 ;  /* 0x0000000000007b1d */ /* 0x000ff20000010000 */
[----:B0-----:R-:W-:Y:S05]  /*02b0*/  @!P0 BRA `(.L_x_170) ;  /* 0xfffffffc00bc8947 */ /* 0x001fea000383ffff */
.L_x_169:
[----:B------:R-:W-:Y:S05]  /*02c0*/  BSYNC.RECONVERGENT B0 ;  /* 0x0000000000007941 */ /* 0x000fea0003800200 */
.L_x_168:
[----:B------:R-:W-:-:S13]  /*02d0*/  ISETP.NE.AND P0, PT, R0, RZ, PT ;  /* 0x000000ff0000720c */ /* 0x000fda0003f05270 */
[----:B------:R-:W-:Y:S05]  /*02e0*/  @P0 EXIT ;  /* 0x000000000000094d */ /* 0x000fea0003800000 */
[----:B------:R-:W1:Y:S01]  /*02f0*/  S2UR UR6, SR_CgaCtaId ;  /* 0x00000000000679c3 */ /* 0x000e620000008800 */
[----:B------:R-:W-:Y:S01]  /*0300*/  UMOV UR5, 0x400 ;  /* 0x0000040000057882 */ /* 0x000fe20000000000 */
[----:B------:R-:W-:-:S06]  /*0310*/  IMAD R7, R8, UR7, R9 ;  /* 0x0000000708077c24 */ /* 0x000fcc000f8e0209 */
[----:B0-----:R-:W0:Y:S01]  /*0320*/  LDC.64 R2, c[0x0][0x380] ;  /* 0x0000e000ff027b82 */ /* 0x001e220000000a00 */
[----:B-1----:R-:W-:Y:S01]  /*0330*/  ULEA UR5, UR6, UR5, 0x18 ;  /* 0x0000000506057291 */ /* 0x002fe2000f8ec0ff */
[----:B0-----:R-:W-:-:S08]  /*0340*/  IMAD.WIDE.U32 R2, R7, 0x4, R2 ;  /* 0x0000000407027825 */ /* 0x001fd000078e0002 */
[----:B------:R-:W0:Y:S04]  /*0350*/  LDS R5, [UR5] ;  /* 0x00000005ff057984 */ /* 0x000e280008000800 */
[----:B0-----:R-:W-:Y:S01]  /*0360*/  STG.E desc[UR8][R2.64], R5 ;  /* 0x0000000502007986 */ /* 0x001fe2000c101908 */
[----:B------:R-:W-:Y:S05]  /*0370*/  EXIT ;  /* 0x000000000000794d */ /* 0x000fea0003800000 */
.L_x_171:
        /* <DEDUP_REMOVED lines=16> */
.L_x_625:


//--------------------- .text._Z41min_reduce_first_specified_zone_kernel_v1PfS_j --------------------------
	.section	.text._Z41min_reduce_first_specified_zone_kernel_v1PfS_j,"ax",@progbits
	.align	128
        .global         _Z41min_reduce_first_specified_zone_kernel_v1PfS_j
        .type           _Z41min_reduce_first_specified_zone_kernel_v1PfS_j,@function
        .size           _Z41min_reduce_first_specified_zone_kernel_v1PfS_j,(.L_x_626 - _Z41min_reduce_first_specified_zone_kernel_v1PfS_j)
        .other          _Z41min_reduce_first_specified_zone_kernel_v1PfS_j,@"STO_CUDA_ENTRY STV_DEFAULT"
_Z41min_reduce_first_specified_zone_kernel_v1PfS_j:
.text._Z41min_reduce_first_specified_zone_kernel_v1PfS_j:
[----:B------:R-:W-:Y:S01]  /*0000*/  LDC R1, c[0x0][0x37c] ;  /* 0x0000df00ff017b82 */ /* 0x000fe20000000800 */
[----:B------:R-:W0:Y:S07]  /*0010*/  S2R R7, SR_TID.X ;  /* 0x0000000000077919 */ /* 0x000e2e0000002100 */
[----:B------:R-:W0:Y:S01]  /*0020*/  S2UR UR7, SR_CTAID.X ;  /* 0x00000000000779c3 */ /* 0x000e220000002500 */
[----:B------:R-:W1:Y:S01]  /*0030*/  LDCU UR4, c[0x0][0x390] ;  /* 0x00007200ff0477ac */ /* 0x000e620008000800 */
[----:B------:R-:W-:Y:S01]  /*0040*/  IMAD.MOV.U32 R6, RZ, RZ, 0x3f800000 ;  /* 0x3f800000ff067424 */ /* 0x000fe200078e00ff */
[----:B------:R-:W2:Y:S01]  /*0050*/  S2R R9, SR_CTAID.Y ;  /* 0x0000000000097919 */ /* 0x000ea20000002600 */
[----:B------:R-:W3:Y:S01]  /*0060*/  LDCU.64 UR8, c[0x0][0x358] ;  /* 0x00006b00ff0877ac */ /* 0x000ee20008000a00 */
[----:B------:R-:W4:Y:S03]  /*0070*/  S2R R8, SR_TID.Y ;  /* 0x0000000000087919 */ /* 0x000f260000002200 */
[----:B------:R-:W0:Y:S01]  /*0080*/  LDC R4, c[0x0][0x360] ;  /* 0x0000d800ff047b82 */ /* 0x000e220000000800 */
[----:B------:R-:W4:Y:S07]  /*0090*/  LDCU UR6, c[0x0][0x364] ;  /* 0x00006c80ff0677ac */ /* 0x000f2e0008000800 */
[----:B------:R-:W2:Y:S01]  /*00a0*/  LDC R10, c[0x0][0x374] ;  /* 0x0000dd00ff0a7b82 */ /* 0x000ea20000000800 */
[----:B0-----:R-:W-:-:S04]  /*00b0*/  IMAD R0, R4, UR7, R7 ;  /* 0x0000000704007c24 */ /* 0x001fc8000f8e0207 */
[----:B--2---:R-:W-:-:S04]  /*00c0*/  IMAD R0, R0, R10, R9 ;  /* 0x0000000a00007224 */ /* 0x004fc800078e0209 */
[----:B----4-:R-:W-:-:S05]  /*00d0*/  IMAD R5, R0, UR6, R8 ;  /* 0x0000000600057c24 */ /* 0x010fca000f8e0208 */
[----:B-1----:R-:W-:-:S13]  /*00e0*/  ISETP.GE.U32.AND P0, PT, R5, UR4, PT ;  /* 0x0000000405007c0c */ /* 0x002fda000bf06070 */
[----:B------:R-:W0:Y:S02]  /*00f0*/  @!P0 LDC.64 R2, c[0x0][0x380] ;  /* 0x0000e000ff028b82 */ /* 0x000e240000000a00 */
[----:B0-----:R-:W-:-:S05]  /*0100*/  @!P0 IMAD.WIDE.U32 R2, R5, 0x4, R2 ;  /* 0x0000000405028825 */ /* 0x001fca00078e0002 */
[----:B---3--:R-:W2:Y:S01]  /*0110*/  @!P0 LDG.E R6, desc[UR8][R2.64] ;  /* 0x0000000802068981 */ /* 0x008ea2000c1e1900 */
        /* <DEDUP_REMOVED lines=10> */
[----:B------:R-:W-:Y:S01]  /*01c0*/  BSSY.RECONVERGENT B0, `(.L_x_172) ;  /* 0x0000013000007945 */ /* 0x000fe20003800200 */
[----:B------:R-:W-:-:S07]  /*01d0*/  IMAD.MOV.U32 R2, RZ, RZ, 0x1 ;  /* 0x00000001ff027424 */ /* 0x000fce00078e00ff */
.L_x_174:
[----:B------:R-:W-:-:S05]  /*01e0*/  SHF.L.U32 R7, R2, 0x1, RZ ;  /* 0x0000000102077819 */ /* 0x000fca00000006ff */
[----:B0-----:R-:W-:-:S04]  /*01f0*/  IMAD R5, R0, R7, RZ ;  /* 0x0000000700057224 */ /* 0x001fc800078e02ff */
        /* <DEDUP_REMOVED lines=9> */
[----:B------:R-:W-:Y:S02]  /*0290*/  FSEL R6, R2, R5, !P0 ;  /* 0x0000000502067208 */ /* 0x000fe40004000000 */
[----:B------:R-:W-:Y:S02]  /*02a0*/  ISETP.GE.U32.AND P0, PT, R7, R4, PT ;  /* 0x000000040700720c */ /* 0x000fe40003f06070 */
[----:B------:R-:W-:Y:S01]  /*02b0*/  MOV R2, R7 ;  /* 0x0000000700027202 */ /* 0x000fe20000000f00 */
[----:B------:R1:W-:Y:S01]  /*02c0*/  STS [R3], R6 ;  /* 0x0000000603007388 */ /* 0x0003e20000000800 */
[----:B------:R-:W-:Y:S09]  /*02d0*/  BAR.SYNC.DEFER_BLOCKING 0x0 ;  /* 0x0000000000007b1d */ /* 0x000ff20000010000 */
[----:B-1----:R-:W-:Y:S05]  /*02e0*/  @!P0 BRA `(.L_x_174) ;  /* 0xfffffffc00bc8947 */ /* 0x002fea000383ffff */
.L_x_173:
[----:B------:R-:W-:Y:S05]  /*02f0*/  BSYNC.RECONVERGENT B0 ;  /* 0x0000000000007941 */ /* 0x000fea0003800200 */
.L_x_172:
[----:B------:R-:W-:-:S13]  /*0300*/  ISETP.NE.AND P0, PT, R0, RZ, PT ;  /* 0x000000ff0000720c */ /* 0x000fda0003f05270 */
[----:B------:R-:W-:Y:S05]  /*0310*/  @P0 EXIT ;  /* 0x000000000000094d */ /* 0x000fea0003800000 */
[----:B------:R-:W1:Y:S01]  /*0320*/  S2UR UR6, SR_CgaCtaId ;  /* 0x00000000000679c3 */ /* 0x000e620000008800 */
[----:B------:R-:W-:Y:S01]  /*0330*/  UMOV UR5, 0x400 ;  /* 0x0000040000057882 */ /* 0x000fe20000000000 */
[----:B------:R-:W-:-:S06]  /*0340*/  IMAD R7, R10, UR7, R9 ;  /* 0x000000070a077c24 */ /* 0x000fcc000f8e0209 */
[----:B------:R-:W2:Y:S01]  /*0350*/  LDC.64 R2, c[0x0][0x388] ;  /* 0x0000e200ff027b82 */ /* 0x000ea20000000a00 */
[----:B-1----:R-:W-:Y:S01]  /*0360*/  ULEA UR5, UR6, UR5, 0x18 ;  /* 0x0000000506057291 */ /* 0x002fe2000f8ec0ff */
[----:B--2---:R-:W-:-:S08]  /*0370*/  IMAD.WIDE.U32 R2, R7, 0x4, R2 ;  /* 0x0000000407027825 */ /* 0x004fd000078e0002 */
[----:B0-----:R-:W0:Y:S04]  /*0380*/  LDS R5, [UR5] ;  /* 0x00000005ff057984 */ /* 0x001e280008000800 */
[----:B0-----:R-:W-:Y:S01]  /*0390*/  STG.E desc[UR8][R2.64], R5 ;  /* 0x0000000502007986 */ /* 0x001fe2000c101908 */
[----:B------:R-:W-:Y:S05]  /*03a0*/  EXIT ;  /* 0x000000000000794d */ /* 0x000fea0003800000 */
.L_x_175:
        /* <DEDUP_REMOVED lines=13> */
.L_x_626:


//--------------------- .text._Z34max_reduce_first_indexed_kernel_v5PfPj --------------------------
	.section	.text._Z34max_reduce_first_indexed_kernel_v5PfPj,"ax",@progbits
	.align	128
        .global         _Z34max_reduce_first_indexed_kernel_v5PfPj
        .type           _Z34max_reduce_first_indexed_kernel_v5PfPj,@function
        .size           _Z34max_reduce_first_indexed_kernel_v5PfPj,(.L_x_627 - _Z34max_reduce_first_indexed_kernel_v5PfPj)
        .other          _Z34max_reduce_first_indexed_kernel_v5PfPj,@"STO_CUDA_ENTRY STV_DEFAULT"
_Z34max_reduce_first_indexed_kernel_v5PfPj:
.text._Z34max_reduce_first_indexed_kernel_v5PfPj:
        /* <DEDUP_REMOVED lines=14> */
[----:B-1----:R0:W2:Y:S01]  /*00e0*/  LDG.E R5, desc[UR8][R4.64] ;  /* 0x0000000804057981 */ /* 0x0020a2000c1e1900 */
[----:B------:R-:W1:Y:S01]  /*00f0*/  S2UR UR6, SR_CgaCtaId ;  /* 0x00000000000679c3 */ /* 0x000e620000008800 */
[----:B------:R-:W-:Y:S01]  /*0100*/  UMOV UR4, 0x400 ;  /* 0x0000040000047882 */ /* 0x000fe20000000000 */
[----:B------:R-:W-:Y:S01]  /*0110*/  IMAD R2, R6, UR7, R11 ;  /* 0x0000000706027c24 */ /* 0x000fe2000f8e020b */
[----:B------:R-:W-:Y:S01]  /*0120*/  UIADD3 UR5, UPT, UPT, UR4, 0x1000, URZ ;  /* 0x0000100004057890 */ /* 0x000fe2000fffe0ff */
[----:B0-----:R-:W-:-:S05]  /*0130*/  IMAD R4, R9, UR7, RZ ;  /* 0x0000000709047c24 */ /* 0x001fca000f8e02ff */
[----:B------:R-:W-:Y:S01]  /*0140*/  ISETP.GE.U32.AND P0, PT, R4, 0x2, PT ;  /* 0x000000020400780c */ /* 0x000fe20003f06070 */
[----:B-1----:R-:W-:Y:S02]  /*0150*/  ULEA UR4, UR6, UR4, 0x18 ;  /* 0x0000000406047291 */ /* 0x002fe4000f8ec0ff */
[----:B------:R-:W-:-:S04]  /*0160*/  ULEA UR5, UR6, UR5, 0x18 ;  /* 0x0000000506057291 */ /* 0x000fc8000f8ec0ff */
[C---:B------:R-:W-:Y:S02]  /*0170*/  LEA R6, R2.reuse, UR4, 0x2 ;  /* 0x0000000402067c11 */ /* 0x040fe4000f8e10ff */
[----:B------:R-:W-:-:S03]  /*0180*/  LEA R8, R2, UR5, 0x2 ;  /* 0x0000000502087c11 */ /* 0x000fc6000f8e10ff */
[----:B--2---:R0:W-:Y:S04]  /*0190*/  STS [R6], R5 ;  /* 0x0000000506007388 */ /* 0x0041e80000000800 */
[----:B------:R0:W-:Y:S01]  /*01a0*/  STS [R8], R7 ;  /* 0x0000000708007388 */ /* 0x0001e20000000800 */
[----:B------:R-:W-:Y:S06]  /*01b0*/  BAR.SYNC.DEFER_BLOCKING 0x0 ;  /* 0x0000000000007b1d */ /* 0x000fec0000010000 */
[----:B------:R-:W-:Y:S05]  /*01c0*/  @!P0 BRA `(.L_x_176) ;  /* 0x0000000000648947 */ /* 0x000fea0003800000 */
[----:B------:R-:W-:Y:S01]  /*01d0*/  BSSY.RECONVERGENT B0, `(.L_x_176) ;  /* 0x0000018000007945 */ /* 0x000fe20003800200 */
[----:B0-----:R-:W-:-:S07]  /*01e0*/  IMAD.MOV.U32 R5, RZ, RZ, 0x1 ;  /* 0x00000001ff057424 */ /* 0x001fce00078e00ff */
.L_x_178:
        /* <DEDUP_REMOVED lines=10> */
[----:B0-----:R-:W-:-:S04]  /*0290*/  FSETP.GT.AND P0, PT, R5, R8, PT ;  /* 0x000000080500720b */ /* 0x001fc80003f04000 */
[C---:B------:R-:W-:Y:S02]  /*02a0*/  SEL R9, R10.reuse, R9, P0 ;  /* 0x000000090a097207 */ /* 0x040fe40000000000 */
[----:B------:R-:W-:Y:S01]  /*02b0*/  FSEL R11, R5, R8, P0 ;  /* 0x00000008050b7208 */ /* 0x000fe20000000000 */
[----:B------:R-:W-:Y:S01]  /*02c0*/  IMAD.MOV.U32 R5, RZ, RZ, R13 ;  /* 0x000000ffff057224 */ /* 0x000fe200078e000d */
[----:B------:R-:W-:Y:S02]  /*02d0*/  LEA R9, R9, UR5, 0x2 ;  /* 0x0000000509097c11 */ /* 0x000fe4000f8e10ff */
[----:B------:R-:W-:Y:S02]  /*02e0*/  ISETP.GE.U32.AND P0, PT, R13, R4, PT ;  /* 0x000000040d00720c */ /* 0x000fe40003f06070 */
[----:B------:R-:W-:Y:S02]  /*02f0*/  LEA R10, R10, UR5, 0x2 ;  /* 0x000000050a0a7c11 */ /* 0x000fe4000f8e10ff */
[----:B------:R-:W0:Y:S04]  /*0300*/  LDS R9, [R9] ;  /* 0x0000000009097984 */ /* 0x000e280000000800 */
[----:B0-----:R0:W-:Y:S04]  /*0310*/  STS [R10], R9 ;  /* 0x000000090a007388 */ /* 0x0011e80000000800 */
[----:B------:R0:W-:Y:S01]  /*0320*/  STS [R6], R11 ;  /* 0x0000000b06007388 */ /* 0x0001e20000000800 */
[----:B------:R-:W-:Y:S06]  /*0330*/  BAR.SYNC.DEFER_BLOCKING 0x0 ;  /* 0x0000000000007b1d */ /* 0x000fec0000010000 */
[----:B------:R-:W-:Y:S05]  /*0340*/  @!P0 BRA `(.L_x_178) ;  /* 0xfffffffc00a88947 */ /* 0x000fea000383ffff */
.L_x_177:
[----:B------:R-:W-:Y:S05]  /*0350*/  BSYNC.RECONVERGENT B0 ;  /* 0x0000000000007941 */ /* 0x000fea0003800200 */
.L_x_176:
[----:B------:R-:W-:-:S13]  /*0360*/  ISETP.NE.AND P0, PT, R2, RZ, PT ;  /* 0x000000ff0200720c */ /* 0x000fda0003f05270 */
[----:B------:R-:W-:Y:S05]  /*0370*/  @P0 EXIT ;  /* 0x000000000000094d */ /* 0x000fea0003800000 */
[----:B------:R-:W1:Y:S01]  /*0380*/  S2UR UR7, SR_CgaCtaId ;  /* 0x00000000000779c3 */ /* 0x000e620000008800 */
[----:B------:R-:W-:Y:S01]  /*0390*/  UMOV UR6, 0x400 ;  /* 0x0000040000067882 */ /* 0x000fe20000000000 */
[----:B0-----:R-:W-:-:S06]  /*03a0*/  IMAD R9, R3, UR10, R0 ;  /* 0x0000000a03097c24 */ /* 0x001fcc000f8e0200 */
[----:B------:R-:W0:Y:S08]  /*03b0*/  LDC.64 R6, c[0x0][0x380] ;  /* 0x0000e000ff067b82 */ /* 0x000e300000000a00 */
[----:B------:R-:W2:Y:S01]  /*03c0*/  LDC.64 R4, c[0x0][0x388] ;  /* 0x0000e200ff047b82 */ /* 0x000ea20000000a00 */
[----:B-1----:R-:W-:Y:S01]  /*03d0*/  ULEA UR6, UR7, UR6, 0x18 ;  /* 0x0000000607067291 */ /* 0x002fe2000f8ec0ff */
[----:B0-----:R-:W-:-:S08]  /*03e0*/  IMAD.WIDE.U32 R2, R9, 0x4, R6 ;  /* 0x0000000409027825 */ /* 0x001fd000078e0006 */
[----:B------:R-:W0:Y:S04]  /*03f0*/  LDS R11, [UR6] ;  /* 0x00000006ff0b7984 */ /* 0x000e280008000800 */
[----:B------:R-:W1:Y:S01]  /*0400*/  LDS R13, [UR6+0x1000] ;  /* 0x00100006ff0d7984 */ /* 0x000e620008000800 */
[----:B--2---:R-:W-:-:S03]  /*0410*/  IMAD.WIDE.U32 R4, R9, 0x4, R4 ;  /* 0x0000000409047825 */ /* 0x004fc600078e0004 */
[----:B0-----:R-:W-:Y:S04]  /*0420*/  STG.E desc[UR8][R2.64], R11 ;  /* 0x0000000b02007986 */ /* 0x001fe8000c101908 */
[----:B-1----:R-:W-:Y:S01]  /*0430*/  STG.E desc[UR8][R4.64], R13 ;  /* 0x0000000d04007986 */ /* 0x002fe2000c101908 */
[----:B------:R-:W-:Y:S05]  /*0440*/  EXIT ;  /* 0x000000000000794d */ /* 0x000fea0003800000 */
.L_x_179:
        /* <DEDUP_REMOVED lines=11> */
.L_x_627:


//--------------------- .text._Z37max_reduce_first_indicators_kernel_v1PfS_j --------------------------
	.section	.text._Z37max_reduce_first_indicators_kernel_v1PfS_j,"ax",@progbits
	.align	128
        .global         _Z37max_reduce_first_indicators_kernel_v1PfS_j
        .type           _Z37max_reduce_first_indicators_kernel_v1PfS_j,@function
        .size           _Z37max_reduce_first_indicators_kernel_v1PfS_j,(.L_x_628 - _Z37max_reduce_first_indicators_kernel_v1PfS_j)
        .other          _Z37max_reduce_first_indicators_kernel_v1PfS_j,@"STO_CUDA_ENTRY STV_DEFAULT"
_Z37max_reduce_first_indicators_kernel_v1PfS_j:
.text._Z37max_reduce_first_indicators_kernel_v1PfS_j:
[----:B------:R-:W-:Y:S01]  /*0000*/  LDC R1, c[0x0][0x37c] ;  /* 0x0000df00ff017b82 */ /* 0x000fe20000000800 */
[----:B------:R-:W0:Y:S07]  /*0010*/  S2R R7, SR_TID.X ;  /* 0x0000000000077919 */ /* 0x000e2e0000002100 */
[----:B------:R-:W0:Y:S01]  /*0020*/  S2UR UR7, SR_CTAID.X ;  /* 0x00000000000779c3 */ /* 0x000e220000002500 */
[----:B------:R-:W1:Y:S01]  /*0030*/  LDCU UR4, c[0x0][0x390] ;  /* 0x00007200ff0477ac */ /* 0x000e620008000800 */
[----:B------:R-:W2:Y:S01]  /*0040*/  S2R R9, SR_CTAID.Y ;  /* 0x0000000000097919 */ /* 0x000ea20000002600 */
[----:B------:R-:W3:Y:S01]  /*0050*/  LDCU.64 UR8, c[0x0][0x358] ;  /* 0x00006b00ff0877ac */ /* 0x000ee20008000a00 */
[----:B------:R-:W4:Y:S04]  /*0060*/  S2R R6, SR_TID.Y ;  /* 0x0000000000067919 */ /* 0x000f280000002200 */
        /* <DEDUP_REMOVED lines=8> */
[----:B0-----:R-:W-:-:S06]  /*00f0*/  @!P0 IMAD.WIDE.U32 R2, R5, 0x4, R2 ;  /* 0x0000000405028825 */ /* 0x001fcc00078e0002 */
[----:B---3--:R-:W2:Y:S01]  /*0100*/  @!P0 LDG.E R2, desc[UR8][R2.64] ;  /* 0x0000000802028981 */ /* 0x008ea2000c1e1900 */
[----:B------:R-:W0:Y:S01]  /*0110*/  S2UR UR5, SR_CgaCtaId ;  /* 0x00000000000579c3 */ /* 0x000e220000008800 */
[----:B------:R-:W-:Y:S02]  /*0120*/  HFMA2 R5, -RZ, RZ, 0, 0 ;  /* 0x00000000ff057431 */ /* 0x000fe400000001ff */
[----:B------:R-:W-:Y:S01]  /*0130*/  IMAD R4, R4, UR6, RZ ;  /* 0x0000000604047c24 */ /* 0x000fe2000f8e02ff */
[----:B------:R-:W-:Y:S01]  /*0140*/  UMOV UR4, 0x400 ;  /* 0x0000040000047882 */ /* 0x000fe20000000000 */
[----:B------:R-:W-:Y:S01]  /*0150*/  IMAD R0, R7, UR6, R6 ;  /* 0x0000000607007c24 */ /* 0x000fe2000f8e0206 */
[----:B0-----:R-:W-:-:S06]  /*0160*/  ULEA UR4, UR5, UR4, 0x18 ;  /* 0x0000000405047291 */ /* 0x001fcc000f8ec0ff */
[----:B------:R-:W-:Y:S01]  /*0170*/  LEA R6, R0, UR4, 0x2 ;  /* 0x0000000400067c11 */ /* 0x000fe2000f8e10ff */
[----:B--2---:R-:W-:Y:S01]  /*0180*/  @!P0 FADD R5, |R2|, -RZ ;  /* 0x800000ff02058221 */ /* 0x004fe20000000200 */
[----:B------:R-:W-:-:S04]  /*0190*/  ISETP.GE.U32.AND P0, PT, R4, 0x2, PT ;  /* 0x000000020400780c */ /* 0x000fc80003f06070 */
[----:B------:R0:W-:Y:S01]  /*01a0*/  STS [R6], R5 ;  /* 0x0000000506007388 */ /* 0x0001e20000000800 */
[----:B------:R-:W-:Y:S08]  /*01b0*/  BAR.SYNC.DEFER_BLOCKING 0x0 ;  /* 0x0000000000007b1d */ /* 0x000ff00000010000 */
[----:B------:R-:W-:Y:S05]  /*01c0*/  @!P0 BRA `(.L_x_180) ;  /* 0x0000000000508947 */ /* 0x000fea0003800000 */
[----:B------:R-:W-:Y:S01]  /*01d0*/  BSSY.RECONVERGENT B0, `(.L_x_180) ;  /* 0x0000013000007945 */ /* 0x000fe20003800200 */
[----:B------:R-:W-:-:S07]  /*01e0*/  MOV R2, 0x1 ;  /* 0x0000000100027802 */ /* 0x000fce0000000f00 */
.L_x_182:
        /* <DEDUP_REMOVED lines=11> */
[----:B------:R-:W-:Y:S01]  /*02a0*/  FSEL R6, R2, R5, P0 ;  /* 0x0000000502067208 */ /* 0x000fe20000000000 */
[----:B------:R-:W-:Y:S01]  /*02b0*/  IMAD.MOV.U32 R2, RZ, RZ, R7 ;  /* 0x000000ffff027224 */ /* 0x000fe200078e0007 */
[----:B------:R-:W-:-:S03]  /*02c0*/  ISETP.GE.U32.AND P0, PT, R7, R4, PT ;  /* 0x000000040700720c */ /* 0x000fc60003f06070 */
[----:B------:R1:W-:Y:S01]  /*02d0*/  STS [R3], R6 ;  /* 0x0000000603007388 */ /* 0x0003e20000000800 */
[----:B------:R-:W-:Y:S09]  /*02e0*/  BAR.SYNC.DEFER_BLOCKING 0x0 ;  /* 0x0000000000007b1d */ /* 0x000ff20000010000 */
[----:B-1----:R-:W-:Y:S05]  /*02f0*/  @!P0 BRA `(.L_x_182) ;  /* 0xfffffffc00bc8947 */ /* 0x002fea000383ffff */
.L_x_181:
[----:B------:R-:W-:Y:S05]  /*0300*/  BSYNC.RECONVERGENT B0 ;  /* 0x0000000000007941 */ /* 0x000fea0003800200 */
.L_x_180:
        /* <DEDUP_REMOVED lines=11> */
.L_x_183:
        /* <DEDUP_REMOVED lines=12> */
.L_x_628:


//--------------------- .text._Z42max_reduce_second_specified_zone_kernel_v1Pf --------------------------
	.section	.text._Z42max_reduce_second_specified_zone_kernel_v1Pf,"ax",@progbits
	.align	128
        .global         _Z42max_reduce_second_specified_zone_kernel_v1Pf
        .type           _Z42max_reduce_second_specified_zone_kernel_v1Pf,@function
        .size           _Z42max_reduce_second_specified_zone_kernel_v1Pf,(.L_x_629 - _Z42max_reduce_second_specified_zone_kernel_v1Pf)
        .other          _Z42max_reduce_second_specified_zone_kernel_v1Pf,@"STO_CUDA_ENTRY STV_DEFAULT"
_Z42max_reduce_second_specified_zone_kernel_v1Pf:
.text._Z42max_reduce_second_specified_zone_kernel_v1Pf:
        /* <DEDUP_REMOVED lines=27> */
.L_x_186:
        /* <DEDUP_REMOVED lines=16> */
[----:B0-----:R-:W-:Y:S05]  /*02b0*/  @!P0 BRA `(.L_x_186) ;  /* 0xfffffffc00bc8947 */ /* 0x001fea000383ffff */
.L_x_185:
[----:B------:R-:W-:Y:S05]  /*02c0*/  BSYNC.RECONVERGENT B0 ;  /* 0x0000000000007941 */ /* 0x000fea0003800200 */
.L_x_184:
        /* <DEDUP_REMOVED lines=11> */
.L_x_187:
        /* <DEDUP_REMOVED lines=16> */
.L_x_629:


//--------------------- .text._Z41max_reduce_first_specified_zone_kernel_v1PjPfS0_j --------------------------
	.section	.text._Z41max_reduce_first_specified_zone_kernel_v1PjPfS0_j,"ax",@progbits
	.align	128
        .global         _Z41max_reduce_first_specified_zone_kernel_v1PjPfS0_j
        .type           _Z41max_reduce_first_specified_zone_kernel_v1PjPfS0_j,@function
        .size           _Z41max_reduce_first_specified_zone_kernel_v1PjPfS0_j,(.L_x_630 - _Z41max_reduce_first_specified_zone_kernel_v1PjPfS0_j)
        .other          _Z41max_reduce_first_specified_zone_kernel_v1PjPfS0_j,@"STO_CUDA_ENTRY STV_DEFAULT"
_Z41max_reduce_first_specified_zone_kernel_v1PjPfS0_j:
.text._Z41max_reduce_first_specified_zone_kernel_v1PjPfS0_j:
        /* <DEDUP_REMOVED lines=9> */
[----:B------:R-:W2:Y:S08]  /*0090*/  LDC R0, c[0x0][0x374] ;  /* 0x0000dd00ff007b82 */ /* 0x000eb00000000800 */
[----:B------:R-:W5:Y:S01]  /*00a0*/  LDC.64 R4, c[0x0][0x380] ;  /* 0x0000e000ff047b82 */ /* 0x000f620000000a00 */
[----:B0-----:R-:W-:-:S04]  /*00b0*/  IMAD R2, R8, UR8, R9 ;  /* 0x0000000808027c24 */ /* 0x001fc8000f8e0209 */
[----:B--2---:R-:W-:-:S04]  /*00c0*/  IMAD R2, R2, R0, R3 ;  /* 0x0000000002027224 */ /* 0x004fc800078e0203 */
[----:B----4-:R-:W-:-:S05]  /*00d0*/  IMAD R7, R2, UR9, R10 ;  /* 0x0000000902077c24 */ /* 0x010fca000f8e020a */
[----:B-1----:R-:W-:-:S13]  /*00e0*/  ISETP.GE.U32.AND P0, PT, R7, UR4, PT ;  /* 0x0000000407007c0c */ /* 0x002fda000bf06070 */
[----:B-----5:R-:W-:Y:S02]  /*00f0*/  @!P0 IMAD.WIDE.U32 R4, R7, 0x4, R4 ;  /* 0x0000000407048825 */ /* 0x020fe400078e0004 */
[----:B------:R-:W0:Y:S04]  /*0100*/  LDC.64 R6, c[0x0][0x388] ;  /* 0x0000e200ff067b82 */ /* 0x000e280000000a00 */
[----:B---3--:R-:W0:Y:S04]  /*0110*/  @!P0 LDG.E R5, desc[UR6][R4.64] ;  /* 0x0000000604058981 */ /* 0x008e28000c1e1900 */
[----:B------:R-:W1:Y:S01]  /*0120*/  S2UR UR5, SR_CgaCtaId ;  /* 0x00000000000579c3 */ /* 0x000e620000008800 */
[----:B------:R-:W-:Y:S01]  /*0130*/  UMOV UR4, 0x400 ;  /* 0x0000040000047882 */ /* 0x000fe20000000000 */
[----:B------:R-:W-:-:S02]  /*0140*/  IMAD R2, R9, UR9, R10 ;  /* 0x0000000909027c24 */ /* 0x000fc4000f8e020a */
[----:B0-----:R-:W-:-:S06]  /*0150*/  @!P0 IMAD.WIDE.U32 R6, R5, 0x4, R6 ;  /* 0x0000000405068825 */ /* 0x001fcc00078e0006 */
[----:B------:R-:W2:Y:S01]  /*0160*/  @!P0 LDG.E R6, desc[UR6][R6.64] ;  /* 0x0000000606068981 */ /* 0x000ea2000c1e1900 */
[----:B-1----:R-:W-:Y:S01]  /*0170*/  ULEA UR4, UR5, UR4, 0x18 ;  /* 0x0000000405047291 */ /* 0x002fe2000f8ec0ff */
[----:B------:R-:W-:-:S05]  /*0180*/  IMAD R4, R8, UR9, RZ ;  /* 0x0000000908047c24 */ /* 0x000fca000f8e02ff */
[----:B------:R-:W-:-:S04]  /*0190*/  @!P0 MOV R9, UR4 ;  /* 0x0000000400098c02 */ /* 0x000fc80008000f00 */
[----:B------:R-:W-:Y:S01]  /*01a0*/  @!P0 LEA R11, R2, R9, 0x2 ;  /* 0x00000009020b8211 */ /* 0x000fe200078e10ff */
[----:B------:R-:W-:-:S05]  /*01b0*/  @P0 IMAD.U32 R9, RZ, RZ, UR4 ;  /* 0x00000004ff090e24 */ /* 0x000fca000f8e00ff */
[----:B------:R-:W-:Y:S01]  /*01c0*/  @P0 LEA R5, R2, R9, 0x2 ;  /* 0x0000000902050211 */ /* 0x000fe200078e10ff */
[----:B--2---:R0:W-:Y:S04]  /*01d0*/  @!P0 STS [R11], R6 ;  /* 0x000000060b008388 */ /* 0x0041e80000000800 */
[----:B------:R0:W-:Y:S01]  /*01e0*/  @P0 STS [R5], RZ ;  /* 0x000000ff05000388 */ /* 0x0001e20000000800 */
[----:B------:R-:W-:Y:S01]  /*01f0*/  BAR.SYNC.DEFER_BLOCKING 0x0 ;  /* 0x0000000000007b1d */ /* 0x000fe20000010000 */
[----:B------:R-:W-:-:S13]  /*0200*/  ISETP.GE.U32.AND P0, PT, R4, 0x2, PT ;  /* 0x000000020400780c */ /* 0x000fda0003f06070 */
[----:B0-----:R-:W-:Y:S05]  /*0210*/  @!P0 BRA `(.L_x_188) ;  /* 0x0000000000508947 */ /* 0x001fea0003800000 */
[----:B------:R-:W-:Y:S01]  /*0220*/  BSSY.RECONVERGENT B0, `(.L_x_188) ;  /* 0x0000013000007945 */ /* 0x000fe20003800200 */
[----:B------:R-:W-:-:S07]  /*0230*/  IMAD.MOV.U32 R5, RZ, RZ, 0x1 ;  /* 0x00000001ff057424 */ /* 0x000fce00078e00ff */
.L_x_190:
[----:B------:R-:W-:-:S05]  /*0240*/  SHF.L.U32 R13, R5, 0x1, RZ ;  /* 0x00000001050d7819 */ /* 0x000fca00000006ff */
[----:B------:R-:W-:-:S05]  /*0250*/  IMAD R6, R2, R13, RZ ;  /* 0x0000000d02067224 */ /* 0x000fca00078e02ff */
[----:B------:R-:W-:-:S04]  /*0260*/  IADD3 R7, PT, PT, R6, R5, RZ ;  /* 0x0000000506077210 */ /* 0x000fc80007ffe0ff */
[----:B------:R-:W-:-:S13]  /*0270*/  ISETP.GE.U32.AND P0, PT, R7, R4, PT ;  /* 0x000000040700720c */ /* 0x000fda0003f06070 */
[----:B------:R-:W-:Y:S05]  /*0280*/  @P0 BRA `(.L_x_189) ;  /* 0x0000000000300947 */ /* 0x000fea0003800000 */
[----:B------:R-:W-:Y:S01]  /*0290*/  IMAD R6, R6, 0x4, R9 ;  /* 0x0000000406067824 */ /* 0x000fe200078e0209 */
[----:B------:R-:W-:Y:S05]  /*02a0*/  WARPSYNC.ALL ;  /* 0x0000000000007948 */ /* 0x000fea0003800000 */
[----:B------:R-:W-:Y:S02]  /*02b0*/  LEA R7, R5, R6, 0x2 ;  /* 0x0000000605077211 */ /* 0x000fe400078e10ff */
[----:B------:R-:W-:Y:S04]  /*02c0*/  LDS R5, [R6] ;  /* 0x0000000006057984 */ /* 0x000fe80000000800 */
[----:B------:R-:W0:Y:S02]  /*02d0*/  LDS R8, [R7] ;  /* 0x0000000007087984 */ /* 0x000e240000000800 */
[----:B0-----:R-:W-:-:S04]  /*02e0*/  FSETP.GT.AND P0, PT, R5, R8, PT ;  /* 0x000000080500720b */ /* 0x001fc80003f04000 */
[----:B------:R-:W-:Y:S02]  /*02f0*/  FSEL R11, R5, R8, P0 ;  /* 0x00000008050b7208 */ /* 0x000fe40000000000 */
[----:B------:R-:W-:Y:S02]  /*0300*/  ISETP.GE.U32.AND P0, PT, R13, R4, PT ;  /* 0x000000040d00720c */ /* 0x000fe40003f06070 */
[----:B------:R-:W-:Y:S01]  /*0310*/  MOV R5, R13 ;  /* 0x0000000d00057202 */ /* 0x000fe20000000f00 */
[----:B------:R0:W-:Y:S01]  /*0320*/  STS [R6], R11 ;  /* 0x0000000b06007388 */ /* 0x0001e20000000800 */
[----:B------:R-:W-:Y:S09]  /*0330*/  BAR.SYNC.DEFER_BLOCKING 0x0 ;  /* 0x0000000000007b1d */ /* 0x000ff20000010000 */
[----:B0-----:R-:W-:Y:S05]  /*0340*/  @!P0 BRA `(.L_x_190) ;  /* 0xfffffffc00bc8947 */ /* 0x001fea000383ffff */
.L_x_189:
[----:B------:R-:W-:Y:S05]  /*0350*/  BSYNC.RECONVERGENT B0 ;  /* 0x0000000000007941 */ /* 0x000fea0003800200 */
.L_x_188:
[----:B------:R-:W-:-:S13]  /*0360*/  ISETP.NE.AND P0, PT, R2, RZ, PT ;  /* 0x000000ff0200720c */ /* 0x000fda0003f05270 */
[----:B------:R-:W-:Y:S05]  /*0370*/  @P0 EXIT ;  /* 0x000000000000094d */ /* 0x000fea0003800000 */
[----:B------:R-:W0:Y:S01]  /*0380*/  S2UR UR5, SR_CgaCtaId ;  /* 0x00000000000579c3 */ /* 0x000e220000008800 */
[----:B------:R-:W-:Y:S01]  /*0390*/  UMOV UR4, 0x400 ;  /* 0x0000040000047882 */ /* 0x000fe20000000000 */
[----:B------:R-:W-:-:S06]  /*03a0*/  IMAD R3, R0, UR8, R3 ;  /* 0x0000000800037c24 */ /* 0x000fcc000f8e0203 */
[----:B------:R-:W1:Y:S01]  /*03b0*/  LDC.64 R4, c[0x0][0x390] ;  /* 0x0000e400ff047b82 */ /* 0x000e620000000a00 */
[----:B0-----:R-:W-:Y:S01]  /*03c0*/  ULEA UR4, UR5, UR4, 0x18 ;  /* 0x0000000405047291 */ /* 0x001fe2000f8ec0ff */
[----:B-1----:R-:W-:-:S08]  /*03d0*/  IMAD.WIDE.U32 R2, R3, 0x4, R4 ;  /* 0x0000000403027825 */ /* 0x002fd000078e0004 */
[----:B------:R-:W0:Y:S04]  /*03e0*/  LDS R7, [UR4] ;  /* 0x00000004ff077984 */ /* 0x000e280008000800 */
[----:B0-----:R-:W-:Y:S01]  /*03f0*/  STG.E desc[UR6][R2.64], R7 ;  /* 0x0000000702007986 */ /* 0x001fe2000c101906 */
[----:B------:R-:W-:Y:S05]  /*0400*/  EXIT ;  /* 0x000000000000794d */ /* 0x000fea0003800000 */
.L_x_191:
        /* <DEDUP_REMOVED lines=15> */
.L_x_630:


//--------------------- .text._Z35max_reduce_second_indexed_kernel_v2PfPj --------------------------
	.section	.text._Z35max_reduce_second_indexed_kernel_v2PfPj,"ax",@progbits
	.align	128
        .global         _Z35max_reduce_second_indexed_kernel_v2PfPj
        .type           _Z35max_reduce_second_indexed_kernel_v2PfPj,@function
        .size           _Z35max_reduce_second_indexed_kernel_v2PfPj,(.L_x_631 - _Z35max_reduce_second_indexed_kernel_v2PfPj)
        .other          _Z35max_reduce_second_indexed_kernel_v2PfPj,@"STO_CUDA_ENTRY STV_DEFAULT"
_Z35max_reduce_second_indexed_kernel_v2PfPj:
.text._Z35max_reduce_second_indexed_kernel_v2PfPj:
        /* <DEDUP_REMOVED lines=9> */
[----:B------:R-:W4:Y:S08]  /*0090*/  LDC.64 R4, c[0x0][0x380] ;  /* 0x0000e000ff047b82 */ /* 0x000f300000000a00 */
[----:B------:R-:W5:Y:S01]  /*00a0*/  LDC.64 R6, c[0x0][0x388] ;  /* 0x0000e200ff067b82 */ /* 0x000f620000000a00 */
[----:B0-----:R-:W-:-:S04]  /*00b0*/  IMAD R2, R10, UR10, R11 ;  /* 0x0000000a0a027c24 */ /* 0x001fc8000f8e020b */
[----:B--2---:R-:W-:-:S04]  /*00c0*/  IMAD R2, R2, R3, R0 ;  /* 0x0000000302027224 */ /* 0x004fc800078e0200 */
[----:B---3--:R-:W-:-:S04]  /*00d0*/  IMAD R9, R2, UR7, R8 ;  /* 0x0000000702097c24 */ /* 0x008fc8000f8e0208 */
[----:B----4-:R-:W-:-:S06]  /*00e0*/  IMAD.WIDE.U32 R4, R9, 0x4, R4 ;  /* 0x0000000409047825 */ /* 0x010fcc00078e0004 */
[----:B-1----:R0:W2:Y:S01]  /*00f0*/  LDG.E R5, desc[UR8][R4.64] ;  /* 0x0000000804057981 */ /* 0x0020a2000c1e1900 */
[----:B-----5:R-:W-:-:S06]  /*0100*/  IMAD.WIDE.U32 R6, R9, 0x4, R6 ;  /* 0x0000000409067825 */ /* 0x020fcc00078e0006 */
[----:B------:R-:W3:Y:S01]  /*0110*/  LDG.E R6, desc[UR8][R6.64] ;  /* 0x0000000806067981 */ /* 0x000ee2000c1e1900 */
[----:B------:R-:W1:Y:S01]  /*0120*/  S2UR UR6, SR_CgaCtaId ;  /* 0x00000000000679c3 */ /* 0x000e620000008800 */
[----:B------:R-:W-:Y:S01]  /*0130*/  UMOV UR4, 0x400 ;  /* 0x0000040000047882 */ /* 0x000fe20000000000 */
[----:B0-----:R-:W-:Y:S01]  /*0140*/  IMAD R4, R10, UR7, RZ ;  /* 0x000000070a047c24 */ /* 0x001fe2000f8e02ff */
[----:B------:R-:W-:Y:S01]  /*0150*/  UIADD3 UR5, UPT, UPT, UR4, 0x1000, URZ ;  /* 0x0000100004057890 */ /* 0x000fe2000fffe0ff */
[----:B------:R-:W-:-:S03]  /*0160*/  IMAD R2, R11, UR7, R8 ;  /* 0x000000070b027c24 */ /* 0x000fc6000f8e0208 */
[----:B------:R-:W-:Y:S01]  /*0170*/  ISETP.GE.U32.AND P0, PT, R4, 0x2, PT ;  /* 0x000000020400780c */ /* 0x000fe20003f06070 */
[----:B-1----:R-:W-:Y:S02]  /*0180*/  ULEA UR4, UR6, UR4, 0x18 ;  /* 0x0000000406047291 */ /* 0x002fe4000f8ec0ff */
[----:B------:R-:W-:-:S04]  /*0190*/  ULEA UR5, UR6, UR5, 0x18 ;  /* 0x0000000506057291 */ /* 0x000fc8000f8ec0ff */
[C---:B------:R-:W-:Y:S02]  /*01a0*/  LEA R8, R2.reuse, UR4, 0x2 ;  /* 0x0000000402087c11 */ /* 0x040fe4000f8e10ff */
[----:B------:R-:W-:-:S03]  /*01b0*/  LEA R9, R2, UR5, 0x2 ;  /* 0x0000000502097c11 */ /* 0x000fc6000f8e10ff */
[----:B--2---:R0:W-:Y:S04]  /*01c0*/  STS [R8], R5 ;  /* 0x0000000508007388 */ /* 0x0041e80000000800 */
[----:B---3--:R0:W-:Y:S01]  /*01d0*/  STS [R9], R6 ;  /* 0x0000000609007388 */ /* 0x0081e20000000800 */
[----:B------:R-:W-:Y:S06]  /*01e0*/  BAR.SYNC.DEFER_BLOCKING 0x0 ;  /* 0x0000000000007b1d */ /* 0x000fec0000010000 */
[----:B------:R-:W-:Y:S05]  /*01f0*/  @!P0 BRA `(.L_x_192) ;  /* 0x0000000000648947 */ /* 0x000fea0003800000 */
[----:B------:R-:W-:Y:S01]  /*0200*/  BSSY.RECONVERGENT B0, `(.L_x_192) ;  /* 0x0000018000007945 */ /* 0x000fe20003800200 */
[----:B0-----:R-:W-:-:S07]  /*0210*/  IMAD.MOV.U32 R5, RZ, RZ, 0x1 ;  /* 0x00000001ff057424 */ /* 0x001fce00078e00ff */
.L_x_194:
        /* <DEDUP_REMOVED lines=22> */
.L_x_193:
[----:B------:R-:W-:Y:S05]  /*0380*/  BSYNC.RECONVERGENT B0 ;  /* 0x0000000000007941 */ /* 0x000fea0003800200 */
.L_x_192:
        /* <DEDUP_REMOVED lines=15> */
.L_x_195:
        /* <DEDUP_REMOVED lines=16> */
.L_x_631:


//--------------------- .text._Z34max_reduce_first_indexed_kernel_v2PjP6float2PfS_ --------------------------
	.section	.text._Z34max_reduce_first_indexed_kernel_v2PjP6float2PfS_,"ax",@progbits
	.align	128
        .global         _Z34max_reduce_first_indexed_kernel_v2PjP6float2PfS_
        .type           _Z34max_reduce_first_indexed_kernel_v2PjP6float2PfS_,@function
        .size           _Z34max_reduce_first_indexed_kernel_v2PjP6float2PfS_,(.L_x_582 - _Z34max_reduce_first_indexed_kernel_v2PjP6float2PfS_)
        .other          _Z34max_reduce_first_indexed_kernel_v2PjP6float2PfS_,@"STO_CUDA_ENTRY STV_DEFAULT"
_Z34max_reduce_first_indexed_kernel_v2PjP6float2PfS_:
.text._Z34max_reduce_first_indexed_kernel_v2PjP6float2PfS_:
        /* <DEDUP_REMOVED lines=15> */
[----:B------:R-:W-:Y:S01]  /*00f0*/  IMAD R5, R5, UR4, R7 ;  /* 0x0000000405057c24 */ /* 0x000fe2000f8e0207 */
[----:B------:R-:W-:Y:S01]  /*0100*/  BSSY.RECONVERGENT B0, `(.L_x_196) ;  /* 0x00000a4000007945 */ /* 0x000fe20003800200 */
[----:B------:R-:W-:Y:S02]  /*0110*/  IMAD R6, R6, UR4, RZ ;  /* 0x0000000406067c24 */ /* 0x000fe4000f8e02ff */
[----:B------:R-:W-:Y:S01]  /*0120*/  HFMA2 R0, -RZ, RZ, 0, 0 ;  /* 0x00000000ff007431 */ /* 0x000fe200000001ff */
[----:B--2---:R-:W-:-:S13]  /*0130*/  ISETP.NE.AND P0, PT, R8, RZ, PT ;  /* 0x000000ff0800720c */ /* 0x004fda0003f05270 */
[----:B------:R-:W-:Y:S05]  /*0140*/  @P0 BRA `(.L_x_197) ;  /* 0x00000008007c0947 */ /* 0x000fea0003800000 */
[----:B------:R-:W0:Y:S02]  /*0150*/  LDC.64 R10, c[0x0][0x388] ;  /* 0x0000e200ff0a7b82 */ /* 0x000e240000000a00 */
[----:B0-----:R-:W-:-:S05]  /*0160*/  IMAD.WIDE.U32 R10, R4, 0x8, R10 ;  /* 0x00000008040a7825 */ /* 0x001fca00078e000a */
[----:B------:R-:W2:Y:S04]  /*0170*/  LDG.E R7, desc[UR8][R10.64] ;  /* 0x000000080a077981 */ /* 0x000ea8000c1e1900 */
[----:B------:R-:W3:Y:S01]  /*0180*/  LDG.E R0, desc[UR8][R10.64+0x4] ;  /* 0x000004080a007981 */ /* 0x000ee2000c1e1900 */
[----:B------:R-:W-:Y:S01]  /*0190*/  BSSY.RECONVERGENT B1, `(.L_x_198) ;  /* 0x0000047000017945 */ /* 0x000fe20003800200 */
[----:B------:R-:W-:Y:S02]  /*01a0*/  MOV R8, 0x3f800000 ;  /* 0x3f80000000087802 */ /* 0x000fe40000000f00 */
[----:B------:R-:W-:Y:S02]  /*01b0*/  MOV R9, 0x3f800000 ;  /* 0x3f80000000097802 */ /* 0x000fe40000000f00 */
[----:B--2---:R-:W-:-:S02]  /*01c0*/  FSETP.NEU.AND P0, PT, R7, 1, PT ;  /* 0x3f8000000700780b */ /* 0x004fc40003f0d000 */
[----:B---3--:R-:W-:-:S11]  /*01d0*/  FSETP.NEU.AND P1, PT, R0, 1, PT ;  /* 0x3f8000000000780b */ /* 0x008fd60003f2d000 */
[----:B------:R-:W-:Y:S05]  /*01e0*/  @!P0 BRA `(.L_x_199) ;  /* 0x0000000400048947 */ /* 0x000fea0003800000 */
[----:B------:R-:W-:-:S13]  /*01f0*/  FSETP.NAN.AND P0, PT, |R7|, |R7|, PT ;  /* 0x400000070700720b */ /* 0x000fda0003f08200 */
[----:B------:R-:W-:Y:S01]  /*0200*/  @P0 FADD R9, R7, 2 ;  /* 0x4000000007090421 */ /* 0x000fe20000000000 */
[----:B------:R-:W-:Y:S06]  /*0210*/  @P0 BRA `(.L_x_199) ;  /* 0x0000000000f80947 */ /* 0x000fec0003800000 */
[C---:B------:R-:W-:Y:S01]  /*0220*/  FMUL R10, |R7|.reuse, 16777216 ;  /* 0x4b800000070a7820 */ /* 0x040fe20000400200 */
[C---:B------:R-:W-:Y:S02]  /*0230*/  FSETP.GEU.AND P0, PT, |R7|.reuse, 1.175494350822287508e-38, PT ;  /* 0x008000000700780b */ /* 0x040fe40003f0e200 */
[----:B------:R-:W-:Y:S02]  /*0240*/  MOV R16, 0x3a2c32e4 ;  /* 0x3a2c32e400107802 */ /* 0x000fe40000000f00 */
[----:B------:R-:W-:Y:S02]  /*0250*/  FSEL R10, R10, |R7|, !P0 ;  /* 0x400000070a0a7208 */ /* 0x000fe40004000000 */
[----:B------:R-:W-:Y:S02]  /*0260*/  FSEL R11, RZ, -24, P0 ;  /* 0xc1c00000ff0b7808 */ /* 0x000fe40000000000 */
[----:B------:R-:W-:Y:S02]  /*0270*/  IADD3 R9, PT, PT, R10, -0x3f3504f3, RZ ;  /* 0xc0cafb0d0a097810 */ /* 0x000fe40007ffe0ff */
[----:B------:R-:W-:-:S02]  /*0280*/  FSETP.NEU.AND P0, PT, |R7|, +INF , PT ;  /* 0x7f8000000700780b */ /* 0x000fc40003f0d200 */
[----:B------:R-:W-:Y:S02]  /*0290*/  LOP3.LUT R9, R9, 0xff800000, RZ, 0xc0, !PT ;  /* 0xff80000009097812 */ /* 0x000fe400078ec0ff */
[----:B------:R-:W-:Y:S02]  /*02a0*/  FSETP.NEU.AND P0, PT, R7, RZ, P0 ;  /* 0x000000ff0700720b */ /* 0x000fe4000070d000 */
[----:B------:R-:W-:-:S05]  /*02b0*/  IADD3 R10, PT, PT, R10, -R9, RZ ;  /* 0x800000090a0a7210 */ /* 0x000fca0007ffe0ff */
[C---:B------:R-:W-:Y:S01]  /*02c0*/  FADD R13, R10.reuse, 1 ;  /* 0x3f8000000a0d7421 */ /* 0x040fe20000000000 */
[----:B------:R-:W-:Y:S01]  /*02d0*/  FADD R14, R10, -1 ;  /* 0xbf8000000a0e7421 */ /* 0x000fe20000000000 */
[----:B------:R-:W-:-:S03]  /*02e0*/  I2FP.F32.S32 R10, R9 ;  /* 0x00000009000a7245 */ /* 0x000fc60000201400 */
[----:B------:R-:W-:Y:S01]  /*02f0*/  FADD R12, R14, R14 ;  /* 0x0000000e0e0c7221 */ /* 0x000fe20000000000 */
[----:B------:R-:W0:Y:S01]  /*0300*/  MUFU.RCP R13, R13 ;  /* 0x0000000d000d7308 */ /* 0x000e220000001000 */
[----:B------:R-:W-:Y:S02]  /*0310*/  @!P0 FADD R7, R7, R7 ;  /* 0x0000000707078221 */ /* 0x000fe40000000000 */
        /* <DEDUP_REMOVED lines=18> */
[----:B------:R-:W-:-:S03]  /*0440*/  HFMA2 R14, -RZ, RZ, 0.64013671875, -15.109375 ;  /* 0x391fcb8eff0e7431 */ /* 0x000fc600000001ff */
        /* <DEDUP_REMOVED lines=8> */
[----:B------:R-:W-:Y:S02]  /*04d0*/  FFMA R10, R10, 2, R9 ;  /* 0x400000000a0a7823 */ /* 0x000fe40000000009 */
        /* <DEDUP_REMOVED lines=9> */
[----:B------:R-:W-:Y:S01]  /*0570*/  FSETP.GEU.AND P2, PT, R12, RZ, PT ;  /* 0x000000ff0c00720b */ /* 0x000fe20003f4e000 */
[----:B------:R-:W-:Y:S01]  /*0580*/  FFMA R14, R9, R14, 0.69314718246459960938 ;  /* 0x3f317218090e7423 */ /* 0x000fe2000000000e */
[----:B------:R-:W-:Y:S02]  /*0590*/  IADD3 R13, PT, PT, R10, 0x7f000000, RZ ;  /* 0x7f0000000a0d7810 */ /* 0x000fe40007ffe0ff */
[----:B-1----:R-:W-:Y:S01]  /*05a0*/  LEA R11, R11, -R10, 0x17 ;  /* 0x8000000a0b0b7211 */ /* 0x002fe200078eb8ff */
[----:B------:R-:W-:Y:S01]  /*05b0*/  FFMA R14, R9, R14, 1 ;  /* 0x3f800000090e7423 */ /* 0x000fe2000000000e */
[----:B------:R-:W-:-:S03]  /*05c0*/  FSEL R9, RZ, +INF , !P2 ;  /* 0x7f800000ff097808 */ /* 0x000fc60005000000 */
[----:B------:R-:W-:-:S04]  /*05d0*/  FMUL R14, R13, R14 ;  /* 0x0000000e0d0e7220 */ /* 0x000fc80000400000 */
[----:B------:R-:W-:Y:S01]  /*05e0*/  @!P3 FMUL R9, R11, R14 ;  /* 0x0000000e0b09b220 */ /* 0x000fe20000400000 */
[----:B------:R-:W-:-:S07]  /*05f0*/  @!P0 LOP3.LUT R9, R7, 0x7fffffff, RZ, 0xc0, !PT ;  /* 0x7fffffff07098812 */ /* 0x000fce00078ec0ff */
.L_x_199:
[----:B------:R-:W-:Y:S05]  /*0600*/  BSYNC.RECONVERGENT B1 ;  /* 0x0000000000017941 */ /* 0x000fea0003800200 */
.L_x_198:
[----:B------:R-:W-:Y:S04]  /*0610*/  BSSY.RECONVERGENT B1, `(.L_x_200) ;  /* 0x0000043000017945 */ /* 0x000fe80003800200 */
        /* <DEDUP_REMOVED lines=55> */
[----:B------:R-:W-:Y:S01]  /*0990*/  FFMA R10, R7, R8, 0.24022644758224487305 ;  /* 0x3e75fdec070a7423 */ /* 0x000fe20000000008 */
        /* <DEDUP_REMOVED lines=10> */
.L_x_201:
[----:B------:R-:W-:Y:S05]  /*0a40*/  BSYNC.RECONVERGENT B1 ;  /* 0x0000000000017941 */ /* 0x000fea0003800200 */
.L_x_200:
[----:B------:R-:W-:Y:S01]  /*0a50*/  FADD R7, R8, R9 ;  /* 0x0000000908077221 */ /* 0x000fe20000000000 */
[----:B------:R-:W-:Y:S03]  /*0a60*/  BSSY.RECONVERGENT B1, `(.L_x_197) ;  /* 0x000000d000017945 */ /* 0x000fe60003800200 */
[----:B------:R0:W1:Y:S01]  /*0a70*/  MUFU.RSQ R8, R7 ;  /* 0x0000000700087308 */ /* 0x0000620000001400 */
[----:B------:R-:W-:-:S04]  /*0a80*/  IADD3 R0, PT, PT, R7, -0xd000000, RZ ;  /* 0xf300000007007810 */ /* 0x000fc80007ffe0ff */
[----:B------:R-:W-:-:S13]  /*0a90*/  ISETP.GT.U32.AND P0, PT, R0, 0x727fffff, PT ;  /* 0x727fffff0000780c */ /* 0x000fda0003f04070 */
[----:B01----:R-:W-:Y:S05]  /*0aa0*/  @!P0 BRA `(.L_x_202) ;  /* 0x0000000000108947 */ /* 0x003fea0003800000 */
[----:B------:R-:W-:-:S07]  /*0ab0*/  MOV R12, 0xad0 ;  /* 0x00000ad0000c7802 */ /* 0x000fce0000000f00 */
[----:B------:R-:W-:Y:S05]  /*0ac0*/  CALL.REL.NOINC `($__internal_5_$__cuda_sm20_sqrt_rn_f32_slowpath) ;  /* 0x0000000000f07944 */ /* 0x000fea0003c00000 */
[----:B------:R-:W-:Y:S01]  /*0ad0*/  MOV R0, R7 ;  /* 0x0000000700007202 */ /* 0x000fe20000000f00 */
[----:B------:R-:W-:Y:S06]  /*0ae0*/  BRA `(.L_x_203) ;  /* 0x0000000000107947 */ /* 0x000fec0003800000 */
.L_x_202:
[----:B------:R-:W-:Y:S01]  /*0af0*/  FMUL.FTZ R0, R7, R8 ;  /* 0x0000000807007220 */ /* 0x000fe20000410000 */
[----:B------:R-:W-:-:S03]  /*0b00*/  FMUL.FTZ R8, R8, 0.5 ;  /* 0x3f00000008087820 */ /* 0x000fc60000410000 */
[----:B------:R-:W-:-:S04]  /*0b10*/  FFMA R7, -R0, R0, R7 ;  /* 0x0000000000077223 */ /* 0x000fc80000000107 */
[----:B------:R-:W-:-:S07]  /*0b20*/  FFMA R0, R7, R8, R0 ;  /* 0x0000000807007223 */ /* 0x000fce0000000000 */
.L_x_203:
[----:B------:R-:W-:Y:S05]  /*0b30*/  BSYNC.RECONVERGENT B1 ;  /* 0x0000000000017941 */ /* 0x000fea0003800200 */
.L_x_197:
[----:B------:R-:W-:Y:S05]  /*0b40*/  BSYNC.RECONVERGENT B0 ;  /* 0x0000000000007941 */ /* 0x000fea0003800200 */
.L_x_196:
[----:B------:R-:W0:Y:S01]  /*0b50*/  S2UR UR6, SR_CgaCtaId ;  /* 0x00000000000679c3 */ /* 0x000e220000008800 */
[----:B------:R-:W-:Y:S01]  /*0b60*/  UMOV UR4, 0x400 ;  /* 0x0000040000047882 */ /* 0x000fe20000000000 */
[----:B------:R-:W-:Y:S01]  /*0b70*/  ISETP.GE.U32.AND P0, PT, R6, 0x2, PT ;  /* 0x000000020600780c */ /* 0x000fe20003f06070 */
[----:B------:R-:W-:Y:S02]  /*0b80*/  UIADD3 UR5, UPT, UPT, UR4, 0x1000, URZ ;  /* 0x0000100004057890 */ /* 0x000fe4000fffe0ff */
[----:B0-----:R-:W-:Y:S02]  /*0b90*/  ULEA UR4, UR6, UR4, 0x18 ;  /* 0x0000000406047291 */ /* 0x001fe4000f8ec0ff */
[----:B------:R-:W-:-:S04]  /*0ba0*/  ULEA UR5, UR6, UR5, 0x18 ;  /* 0x0000000506057291 */ /* 0x000fc8000f8ec0ff */
[C---:B------:R-:W-:Y:S02]  /*0bb0*/  LEA R7, R5.reuse, UR4, 0x2 ;  /* 0x0000000405077c11 */ /* 0x040fe4000f8e10ff */
[----:B------:R-:W-:-:S03]  /*0bc0*/  LEA R9, R5, UR5, 0x2 ;  /* 0x0000000505097c11 */ /* 0x000fc6000f8e10ff */
[----:B------:R0:W-:Y:S04]  /*0bd0*/  STS [R7], R0 ;  /* 0x0000000007007388 */ /* 0x0001e80000000800 */
[----:B------:R0:W-:Y:S01]  /*0be0*/  STS [R9], R4 ;  /* 0x0000000409007388 */ /* 0x0001e20000000800 */
[----:B------:R-:W-:Y:S06]  /*0bf0*/  BAR.SYNC.DEFER_BLOCKING 0x0 ;  /* 0x0000000000007b1d */ /* 0x000fec0000010000 */
[----:B------:R-:W-:Y:S05]  /*0c00*/  @!P0 BRA `(.L_x_204) ;  /* 0x0000000000648947 */ /* 0x000fea0003800000 */
[----:B0-----:R-:W-:Y:S01]  /*0c10*/  HFMA2 R0, -RZ, RZ, 0, 5.9604644775390625e-08 ;  /* 0x00000001ff007431 */ /* 0x001fe200000001ff */
[----:B------:R-:W-:Y:S06]  /*0c20*/  BSSY.RECONVERGENT B0, `(.L_x_204) ;  /* 0x0000017000007945 */ /* 0x000fec0003800200 */
.L_x_206:
[----:B------:R-:W-:-:S05]  /*0c30*/  SHF.L.U32 R12, R0, 0x1, RZ ;  /* 0x00000001000c7819 */ /* 0x000fca00000006ff */
[----:B0-----:R-:W-:-:S05]  /*0c40*/  IMAD R11, R5, R12, RZ ;  /* 0x0000000c050b7224 */ /* 0x001fca00078e02ff */
[----:B------:R-:W-:-:S04]  /*0c50*/  IADD3 R8, PT, PT, R11, R0, RZ ;  /* 0x000000000b087210 */ /* 0x000fc80007ffe0ff */
        /* <DEDUP_REMOVED lines=9> */
[----:B------:R-:W-:Y:S02]  /*0cf0*/  FSEL R10, R0, R9, P0 ;  /* 0x00000009000a7208 */ /* 0x000fe40000000000 */
[----:B------:R-:W-:Y:S02]  /*0d00*/  LEA R8, R8, UR5, 0x2 ;  /* 0x0000000508087c11 */ /* 0x000fe4000f8e10ff */
[----:B------:R-:W-:Y:S02]  /*0d10*/  ISETP.GE.U32.AND P0, PT, R12, R6, PT ;  /* 0x000000060c00720c */ /* 0x000fe40003f06070 */
[----:B------:R-:W-:Y:S02]  /*0d20*/  LEA R11, R11, UR5, 0x2 ;  /* 0x000000050b0b7c11 */ /* 0x000fe4000f8e10ff */
[----:B------:R-:W0:Y:S01]  /*0d30*/  LDS R8, [R8] ;  /* 0x0000000008087984 */ /* 0x000e220000000800 */
[----:B------:R-:W-:-:S03]  /*0d40*/  MOV R0, R12 ;  /* 0x0000000c00007202 */ /* 0x000fc60000000f00 */
[----:B0-----:R0:W-:Y:S04]  /*0d50*/  STS [R11], R8 ;  /* 0x000000080b007388 */ /* 0x0011e80000000800 */
[----:B------:R0:W-:Y:S01]  /*0d60*/  STS [R7], R10 ;  /* 0x0000000a07007388 */ /* 0x0001e20000000800 */
[----:B------:R-:W-:Y:S06]  /*0d70*/  BAR.SYNC.DEFER_BLOCKING 0x0 ;  /* 0x0000000000007b1d */ /* 0x000fec0000010000 */
[----:B------:R-:W-:Y:S05]  /*0d80*/  @!P0 BRA `(.L_x_206) ;  /* 0xfffffffc00a88947 */ /* 0x000fea000383ffff */
.L_x_205:
[----:B------:R-:W-:Y:S05]  /*0d90*/  BSYNC.RECONVERGENT B0 ;  /* 0x0000000000007941 */ /* 0x000fea0003800200 */
.L_x_204:
        /* <DEDUP_REMOVED lines=15> */
        .weak           $__internal_5_$__cuda_sm20_sqrt_rn_f32_slowpath
        .type           $__internal_5_$__cuda_sm20_sqrt_rn_f32_slowpath,@function
        .size           $__internal_5_$__cuda_sm20_sqrt_rn_f32_slowpath,(.L_x_582 - $__internal_5_$__cuda_sm20_sqrt_rn_f32_slowpath)
$__internal_5_$__cuda_sm20_sqrt_rn_f32_slowpath:
[----:B------:R-:W-:-:S13]  /*0e90*/  LOP3.LUT P0, RZ, R7, 0x7fffffff, RZ, 0xc0, !PT ;  /* 0x7fffffff07ff7812 */ /* 0x000fda000780c0ff */
[----:B------:R-:W-:Y:S05]  /*0ea0*/  @!P0 BRA `(.L_x_207) ;  /* 0x0000000000448947 */ /* 0x000fea0003800000 */
[----:B------:R-:W-:Y:S02]  /*0eb0*/  FSETP.GEU.FTZ.AND P0, PT, R7, RZ, PT ;  /* 0x000000ff0700720b */ /* 0x000fe40003f1e000 */
[----:B------:R-:W-:-:S11]  /*0ec0*/  MOV R0, R7 ;  /* 0x0000000700007202 */ /* 0x000fd60000000f00 */
        /* <DEDUP_REMOVED lines=15> */
.L_x_207:
[----:B------:R-:W-:Y:S01]  /*0fc0*/  HFMA2 R9, -RZ, RZ, 0, 0 ;  /* 0x00000000ff097431 */ /* 0x000fe200000001ff */
[----:B------:R-:W-:-:S04]  /*0fd0*/  MOV R8, R12 ;  /* 0x0000000c00087202 */ /* 0x000fc80000000f00 */
[----:B------:R-:W-:Y:S05]  /*0fe0*/  RET.REL.NODEC R8 `(_Z34max_reduce_first_indexed_kernel_v2PjP6float2PfS_) ;  /* 0xfffffff008047950 */ /* 0x000fea0003c3ffff */
.L_x_208:
        /* <DEDUP_REMOVED lines=9> */
.L_x_582:


//--------------------- .text._Z35max_reduce_second_indexed_kernel_v1PfPj --------------------------
	.section	.text._Z35max_reduce_second_indexed_kernel_v1PfPj,"ax",@progbits
	.align	128
        .global         _Z35max_reduce_second_indexed_kernel_v1PfPj
        .type           _Z35max_reduce_second_indexed_kernel_v1PfPj,@function
        .size           _Z35max_reduce_second_indexed_kernel_v1PfPj,(.L_x_633 - _Z35max_reduce_second_indexed_kernel_v1PfPj)
        .other          _Z35max_reduce_second_indexed_kernel_v1PfPj,@"STO_CUDA_ENTRY STV_DEFAULT"
_Z35max_reduce_second_indexed_kernel_v1PfPj:
.text._Z35max_reduce_second_indexed_kernel_v1PfPj:
[----:B------:R-:W-:Y:S01]  /*0000*/  LDC R1, c[0x0][0x37c] ;  /* 0x0000df00ff017b82 */ /* 0x000fe20000000800 */
[----:B------:R-:W0:Y:S07]  /*0010*/  S2R R0, SR_CTAID.X ;  /* 0x0000000000007919 */ /* 0x000e2e0000002500 */
[----:B------:R-:W1:Y:S01]  /*0020*/  LDC.64 R2, c[0x0][0x380] ;  /* 0x0000e000ff027b82 */ /* 0x000e620000000a00 */
[----:B------:R-:W0:Y:S01]  /*0030*/  LDCU UR10, c[0x0][0x360] ;  /* 0x00006c00ff0a77ac */ /* 0x000e220008000800 */
[----:B------:R-:W0:Y:S01]  /*0040*/  S2R R11, SR_TID.X ;  /* 0x00000000000b7919 */ /* 0x000e220000002100 */
[----:B------:R-:W2:Y:S05]  /*0050*/  LDCU.64 UR8, c[0x0][0x358] ;  /* 0x00006b00ff0877ac */ /* 0x000eaa0008000a00 */
[----:B------:R-:W3:Y:S01]  /*0060*/  LDC.64 R4, c[0x0][0x388] ;  /* 0x0000e200ff047b82 */ /* 0x000ee20000000a00 */
[----:B0-----:R-:W-:-:S04]  /*0070*/  IMAD R7, R0, UR10, R11 ;  /* 0x0000000a00077c24 */ /* 0x001fc8000f8e020b */
[----:B-1----:R-:W-:-:S04]  /*0080*/  IMAD.WIDE.U32 R2, R7, 0x4, R2 ;  /* 0x0000000407027825 */ /* 0x002fc800078e0002 */
[----:B---3--:R-:W-:Y:S02]  /*0090*/  IMAD.WIDE.U32 R4, R7, 0x4, R4 ;  /* 0x0000000407047825 */ /* 0x008fe400078e0004 */
[----:B--2---:R-:W2:Y:S04]  /*00a0*/  LDG.E R2, desc[UR8][R2.64] ;  /* 0x0000000802027981 */ /* 0x004ea8000c1e1900 */
[----:B------:R-:W3:Y:S01]  /*00b0*/  LDG.E R4, desc[UR8][R4.64] ;  /* 0x0000000804047981 */ /* 0x000ee2000c1e1900 */
[----:B------:R-:W0:Y:S01]  /*00c0*/  S2UR UR6, SR_CgaCtaId ;  /* 0x00000000000679c3 */ /* 0x000e220000008800 */
[----:B------:R-:W-:Y:S01]  /*00d0*/  UMOV UR4, 0x400 ;  /* 0x0000040000047882 */ /* 0x000fe20000000000 */
[----:B------:R-:W-:Y:S02]  /*00e0*/  UISETP.GE.U32.AND UP0, UPT, UR10, 0x2, UPT ;  /* 0x000000020a00788c */ /* 0x000fe4000bf06070 */
[----:B------:R-:W-:-:S02]  /*00f0*/  UIADD3 UR5, UPT, UPT, UR4, 0x800, URZ ;  /* 0x0000080004057890 */ /* 0x000fc4000fffe0ff */
[----:B0-----:R-:W-:Y:S02]  /*0100*/  ULEA UR4, UR6, UR4, 0x18 ;  /* 0x0000000406047291 */ /* 0x001fe4000f8ec0ff */
[----:B------:R-:W-:-:S04]  /*0110*/  ULEA UR5, UR6, UR5, 0x18 ;  /* 0x0000000506057291 */ /* 0x000fc8000f8ec0ff */
[C---:B------:R-:W-:Y:S02]  /*0120*/  LEA R7, R11.reuse, UR4, 0x2 ;  /* 0x000000040b077c11 */ /* 0x040fe4000f8e10ff */
[----:B------:R-:W-:-:S03]  /*0130*/  LEA R9, R11, UR5, 0x2 ;  /* 0x000000050b097c11 */ /* 0x000fc6000f8e10ff */
[----:B--2---:R0:W-:Y:S04]  /*0140*/  STS [R7], R2 ;  /* 0x0000000207007388 */ /* 0x0041e80000000800 */
[----:B---3--:R0:W-:Y:S01]  /*0150*/  STS [R9], R4 ;  /* 0x0000000409007388 */ /* 0x0081e20000000800 */
[----:B------:R-:W-:Y:S06]  /*0160*/  BAR.SYNC.DEFER_BLOCKING 0x0 ;  /* 0x0000000000007b1d */ /* 0x000fec0000010000 */
[----:B------:R-:W-:Y:S05]  /*0170*/  BRA.U !UP0, `(.L_x_209) ;  /* 0x0000000108647547 */ /* 0x000fea000b800000 */
[----:B------:R-:W-:Y:S01]  /*0180*/  BSSY.RECONVERGENT B0, `(.L_x_209) ;  /* 0x0000018000007945 */ /* 0x000fe20003800200 */
[----:B0-----:R-:W-:-:S07]  /*0190*/  IMAD.MOV.U32 R2, RZ, RZ, 0x1 ;  /* 0x00000001ff027424 */ /* 0x001fce00078e00ff */
.L_x_211:
[----:B------:R-:W-:-:S04]  /*01a0*/  IMAD.SHL.U32 R10, R2, 0x2, RZ ;  /* 0x00000002020a7824 */ /* 0x000fc800078e00ff */
[----:B0-----:R-:W-:-:S04]  /*01b0*/  IMAD R7, R10, R11, RZ ;  /* 0x0000000b0a077224 */ /* 0x001fc800078e02ff */
[----:B------:R-:W-:-:S05]  /*01c0*/  IMAD.IADD R6, R7, 0x1, R2 ;  /* 0x0000000107067824 */ /* 0x000fca00078e0202 */
[----:B------:R-:W-:-:S13]  /*01d0*/  ISETP.GE.U32.AND P0, PT, R6, UR10, PT ;  /* 0x0000000a06007c0c */ /* 0x000fda000bf06070 */
[----:B------:R-:W-:Y:S05]  /*01e0*/  @P0 BRA `(.L_x_210) ;  /* 0x0000000000440947 */ /* 0x000fea0003800000 */
[----:B------:R-:W-:Y:S01]  /*01f0*/  LEA R3, R7, UR4, 0x2 ;  /* 0x0000000407037c11 */ /* 0x000fe2000f8e10ff */
[----:B------:R-:W-:Y:S05]  /*0200*/  WARPSYNC.ALL ;  /* 0x0000000000007948 */ /* 0x000fea0003800000 */
[----:B------:R-:W-:Y:S02]  /*0210*/  IMAD R4, R2, 0x4, R3 ;  /* 0x0000000402047824 */ /* 0x000fe400078e0203 */
[----:B------:R-:W-:Y:S04]  /*0220*/  LDS R2, [R3] ;  /* 0x0000000003027984 */ /* 0x000fe80000000800 */
[----:B------:R-:W0:Y:S02]  /*0230*/  LDS R5, [R4] ;  /* 0x0000000004057984 */ /* 0x000e240000000800 */
[----:B0-----:R-:W-:-:S04]  /*0240*/  FSETP.GT.AND P0, PT, R2, R5, PT ;  /* 0x000000050200720b */ /* 0x001fc80003f04000 */
[C---:B------:R-:W-:Y:S02]  /*0250*/  SEL R6, R7.reuse, R6, P0 ;  /* 0x0000000607067207 */ /* 0x040fe40000000000 */
[----:B------:R-:W-:Y:S01]  /*0260*/  FSEL R8, R2, R5, P0 ;  /* 0x0000000502087208 */ /* 0x000fe20000000000 */
[----:B------:R-:W-:Y:S01]  /*0270*/  IMAD.MOV.U32 R2, RZ, RZ, R10 ;  /* 0x000000ffff027224 */ /* 0x000fe200078e000a */
[----:B------:R-:W-:Y:S02]  /*0280*/  LEA R6, R6, UR5, 0x2 ;  /* 0x0000000506067c11 */ /* 0x000fe4000f8e10ff */
[----:B------:R-:W-:Y:S02]  /*0290*/  ISETP.GE.U32.AND P0, PT, R10, UR10, PT ;  /* 0x0000000a0a007c0c */ /* 0x000fe4000bf06070 */
[----:B------:R-:W-:Y:S02]  /*02a0*/  LEA R7, R7, UR5, 0x2 ;  /* 0x0000000507077c11 */ /* 0x000fe4000f8e10ff */
[----:B------:R-:W0:Y:S04]  /*02b0*/  LDS R6, [R6] ;  /* 0x0000000006067984 */ /* 0x000e280000000800 */
[----:B0-----:R0:W-:Y:S04]  /*02c0*/  STS [R7], R6 ;  /* 0x0000000607007388 */ /* 0x0011e80000000800 */
[----:B------:R0:W-:Y:S01]  /*02d0*/  STS [R3], R8 ;  /* 0x0000000803007388 */ /* 0x0001e20000000800 */
[----:B------:R-:W-:Y:S06]  /*02e0*/  BAR.SYNC.DEFER_BLOCKING 0x0 ;  /* 0x0000000000007b1d */ /* 0x000fec0000010000 */
[----:B------:R-:W-:Y:S05]  /*02f0*/  @!P0 BRA `(.L_x_211) ;  /* 0xfffffffc00a88947 */ /* 0x000fea000383ffff */
.L_x_210:
[----:B------:R-:W-:Y:S05]  /*0300*/  BSYNC.RECONVERGENT B0 ;  /* 0x0000000000007941 */ /* 0x000fea0003800200 */
.L_x_209:
[----:B------:R-:W-:-:S13]  /*0310*/  ISETP.NE.AND P0, PT, R11, RZ, PT ;  /* 0x000000ff0b00720c */ /* 0x000fda0003f05270 */
[----:B------:R-:W-:Y:S05]  /*0320*/  @P0 EXIT ;  /* 0x000000000000094d */ /* 0x000fea0003800000 */
[----:B------:R-:W1:Y:S01]  /*0330*/  S2UR UR7, SR_CgaCtaId ;  /* 0x00000000000779c3 */ /* 0x000e620000008800 */
[----:B------:R-:W-:-:S07]  /*0340*/  UMOV UR6, 0x400 ;  /* 0x0000040000067882 */ /* 0x000fce0000000000 */
[----:B0-----:R-:W0:Y:S08]  /*0350*/  LDC.64 R2, c[0x0][0x380] ;  /* 0x0000e000ff027b82 */ /* 0x001e300000000a00 */
        /* <DEDUP_REMOVED lines=9> */
.L_x_212:
        /* <DEDUP_REMOVED lines=9> */
.L_x_633:


//--------------------- .text._Z34max_reduce_first_indexed_kernel_v1PbP6float2PfPj --------------------------
	.section	.text._Z34max_reduce_first_indexed_kernel_v1PbP6float2PfPj,"ax",@progbits
	.align	128
        .global         _Z34max_reduce_first_indexed_kernel_v1PbP6float2PfPj
        .type           _Z34max_reduce_first_indexed_kernel_v1PbP6float2PfPj,@function
        .size           _Z34max_reduce_first_indexed_kernel_v1PbP6float2PfPj,(.L_x_583 - _Z34max_reduce_first_indexed_kernel_v1PbP6float2PfPj)
        .other          _Z34max_reduce_first_indexed_kernel_v1PbP6float2PfPj,@"STO_CUDA_ENTRY STV_DEFAULT"
_Z34max_reduce_first_indexed_kernel_v1PbP6float2PfPj:
.text._Z34max_reduce_first_indexed_kernel_v1PbP6float2PfPj:
[----:B------:R-:W-:Y:S01]  /*0000*/  LDC R1, c[0x0][0x37c] ;  /* 0x0000df00ff017b82 */ /* 0x000fe20000000800 */
[----:B------:R-:W0:Y:S01]  /*0010*/  S2R R2, SR_CTAID.X ;  /* 0x0000000000027919 */ /* 0x000e220000002500 */
[----:B------:R-:W0:Y:S01]  /*0020*/  LDCU UR10, c[0x0][0x360] ;  /* 0x00006c00ff0a77ac */ /* 0x000e220008000800 */
[----:B------:R-:W0:Y:S01]  /*0030*/  S2R R3, SR_TID.X ;  /* 0x0000000000037919 */ /* 0x000e220000002100 */
[----:B------:R-:W1:Y:S01]  /*0040*/  LDCU.64 UR4, c[0x0][0x380] ;  /* 0x00007000ff0477ac */ /* 0x000e620008000a00 */
[----:B------:R-:W2:Y:S01]  /*0050*/  LDCU.64 UR8, c[0x0][0x358] ;  /* 0x00006b00ff0877ac */ /* 0x000ea20008000a00 */
[----:B0-----:R-:W-:-:S05]  /*0060*/  IMAD R4, R2, UR10, R3 ;  /* 0x0000000a02047c24 */ /* 0x001fca000f8e0203 */
[----:B-1----:R-:W-:-:S04]  /*0070*/  IADD3 R6, P0, PT, R4, UR4, RZ ;  /* 0x0000000404067c10 */ /* 0x002fc8000ff1e0ff */
[----:B------:R-:W-:-:S05]  /*0080*/  IADD3.X R7, PT, PT, RZ, UR5, RZ, P0, !PT ;  /* 0x00000005ff077c10 */ /* 0x000fca00087fe4ff */
[----:B--2---:R-:W2:Y:S01]  /*0090*/  LDG.E.U8 R6, desc[UR8][R6.64] ;  /* 0x0000000806067981 */ /* 0x004ea2000c1e1100 */
[----:B------:R-:W-:Y:S01]  /*00a0*/  BSSY.RECONVERGENT B0, `(.L_x_213) ;  /* 0x00000a3000007945 */ /* 0x000fe20003800200 */
        /* <DEDUP_REMOVED lines=78> */
.L_x_216:
[----:B------:R-:W-:Y:S05]  /*0590*/  BSYNC.RECONVERGENT B1 ;  /* 0x0000000000017941 */ /* 0x000fea0003800200 */
.L_x_215:
[----:B------:R-:W-:Y:S04]  /*05a0*/  BSSY.RECONVERGENT B1, `(.L_x_217) ;  /* 0x0000043000017945 */ /* 0x000fe80003800200 */
        /* <DEDUP_REMOVED lines=56> */
[----:B------:R0:W1:Y:S02]  /*0930*/  F2I.NTZ R9, R6 ;  /* 0x0000000600097305 */ /* 0x0000640000203100 */
[----:B------:R-:W-:-:S04]  /*0940*/  FFMA R11, R0, R11, 0.055503588169813156128 ;  /* 0x3d6357bb000b7423 */ /* 0x000fc8000000000b */
[----:B------:R-:W-:Y:S01]  /*0950*/  FFMA R11, R0, R11, 0.24022644758224487305 ;  /* 0x3e75fdec000b7423 */ /* 0x000fe2000000000b */
[----:B0-----:R-:W-:-:S03]  /*0960*/  FSEL R6, RZ, +INF , !P1 ;  /* 0x7f800000ff067808 */ /* 0x001fc60004800000 */
[----:B------:R-:W-:-:S04]  /*0970*/  FFMA R11, R0, R11, 0.69314718246459960938 ;  /* 0x3f317218000b7423 */ /* 0x000fc8000000000b */
[----:B------:R-:W-:Y:S01]  /*0980*/  FFMA R11, R0, R11, 1 ;  /* 0x3f800000000b7423 */ /* 0x000fe2000000000b */
[----:B-1----:R-:W-:-:S03]  /*0990*/  LEA R9, R9, -R8, 0x17 ;  /* 0x8000000809097211 */ /* 0x002fc600078eb8ff */
[----:B------:R-:W-:-:S04]  /*09a0*/  FMUL R10, R10, R11 ;  /* 0x0000000b0a0a7220 */ /* 0x000fc80000400000 */
[----:B------:R-:W-:Y:S01]  /*09b0*/  @!P2 FMUL R6, R9, R10 ;  /* 0x0000000a0906a220 */ /* 0x000fe20000400000 */
[----:B------:R-:W-:-:S07]  /*09c0*/  @!P0 LOP3.LUT R6, R5, 0x7fffffff, RZ, 0xc0, !PT ;  /* 0x7fffffff05068812 */ /* 0x000fce00078ec0ff */
.L_x_218:
[----:B------:R-:W-:Y:S05]  /*09d0*/  BSYNC.RECONVERGENT B1 ;  /* 0x0000000000017941 */ /* 0x000fea0003800200 */
.L_x_217:
[----:B------:R-:W-:Y:S01]  /*09e0*/  FADD R5, R6, R7 ;  /* 0x0000000706057221 */ /* 0x000fe20000000000 */
[----:B------:R-:W-:Y:S03]  /*09f0*/  BSSY.RECONVERGENT B1, `(.L_x_214) ;  /* 0x000000d000017945 */ /* 0x000fe60003800200 */
[----:B------:R0:W1:Y:S01]  /*0a00*/  MUFU.RSQ R6, R5 ;  /* 0x0000000500067308 */ /* 0x0000620000001400 */
[----:B------:R-:W-:-:S04]  /*0a10*/  IADD3 R0, PT, PT, R5, -0xd000000, RZ ;  /* 0xf300000005007810 */ /* 0x000fc80007ffe0ff */
[----:B------:R-:W-:-:S13]  /*0a20*/  ISETP.GT.U32.AND P0, PT, R0, 0x727fffff, PT ;  /* 0x727fffff0000780c */ /* 0x000fda0003f04070 */
[----:B01----:R-:W-:Y:S05]  /*0a30*/  @!P0 BRA `(.L_x_219) ;  /* 0x0000000000108947 */ /* 0x003fea0003800000 */
[----:B------:R-:W-:-:S07]  /*0a40*/  MOV R10, 0xa60 ;  /* 0x00000a60000a7802 */ /* 0x000fce0000000f00 */
[----:B------:R-:W-:Y:S05]  /*0a50*/  CALL.REL.NOINC `($__internal_6_$__cuda_sm20_sqrt_rn_f32_slowpath) ;  /* 0x0000000000ec7944 */ /* 0x000fea0003c00000 */
[----:B------:R-:W-:Y:S01]  /*0a60*/  MOV R0, R5 ;  /* 0x0000000500007202 */ /* 0x000fe20000000f00 */
[----:B------:R-:W-:Y:S06]  /*0a70*/  BRA `(.L_x_220) ;  /* 0x0000000000107947 */ /* 0x000fec0003800000 */
.L_x_219:
[----:B------:R-:W-:Y:S01]  /*0a80*/  FMUL.FTZ R0, R5, R6 ;  /* 0x0000000605007220 */ /* 0x000fe20000410000 */
[----:B------:R-:W-:-:S03]  /*0a90*/  FMUL.FTZ R6, R6, 0.5 ;  /* 0x3f00000006067820 */ /* 0x000fc60000410000 */
[----:B------:R-:W-:-:S04]  /*0aa0*/  FFMA R5, -R0, R0, R5 ;  /* 0x0000000000057223 */ /* 0x000fc80000000105 */
[----:B------:R-:W-:-:S07]  /*0ab0*/  FFMA R0, R5, R6, R0 ;  /* 0x0000000605007223 */ /* 0x000fce0000000000 */
.L_x_220:
[----:B------:R-:W-:Y:S05]  /*0ac0*/  BSYNC.RECONVERGENT B1 ;  /* 0x0000000000017941 */ /* 0x000fea0003800200 */
.L_x_214:
[----:B------:R-:W-:Y:S05]  /*0ad0*/  BSYNC.RECONVERGENT B0 ;  /* 0x0000000000007941 */ /* 0x000fea0003800200 */
.L_x_213:
[----:B------:R-:W0:Y:S01]  /*0ae0*/  S2UR UR6, SR_CgaCtaId ;  /* 0x00000000000679c3 */ /* 0x000e220000008800 */
[----:B------:R-:W-:Y:S01]  /*0af0*/  UMOV UR4, 0x400 ;  /* 0x0000040000047882 */ /* 0x000fe20000000000 */
[----:B------:R-:W-:Y:S02]  /*0b00*/  UISETP.GE.U32.AND UP0, UPT, UR10, 0x2, UPT ;  /* 0x000000020a00788c */ /* 0x000fe4000bf06070 */
        /* <DEDUP_REMOVED lines=8> */
[----:B------:R-:W-:Y:S05]  /*0b90*/  BRA.U !UP0, `(.L_x_221) ;  /* 0x0000000108647547 */ /* 0x000fea000b800000 */
[----:B0-----:R-:W-:Y:S01]  /*0ba0*/  HFMA2 R0, -RZ, RZ, 0, 5.9604644775390625e-08 ;  /* 0x00000001ff007431 */ /* 0x001fe200000001ff */
[----:B------:R-:W-:Y:S06]  /*0bb0*/  BSSY.RECONVERGENT B0, `(.L_x_221) ;  /* 0x0000017000007945 */ /* 0x000fec0003800200 */
.L_x_223:
[----:B------:R-:W-:-:S05]  /*0bc0*/  SHF.L.U32 R10, R0, 0x1, RZ ;  /* 0x00000001000a7819 */ /* 0x000fca00000006ff */
[----:B0-----:R-:W-:-:S05]  /*0bd0*/  IMAD R9, R10, R3, RZ ;  /* 0x000000030a097224 */ /* 0x001fca00078e02ff */
[----:B------:R-:W-:-:S04]  /*0be0*/  IADD3 R6, PT, PT, R9, R0, RZ ;  /* 0x0000000009067210 */ /* 0x000fc80007ffe0ff */
[----:B------:R-:W-:-:S13]  /*0bf0*/  ISETP.GE.U32.AND P0, PT, R6, UR10, PT ;  /* 0x0000000a06007c0c */ /* 0x000fda000bf06070 */
        /* <DEDUP_REMOVED lines=10> */
[----:B------:R-:W-:Y:S02]  /*0ca0*/  ISETP.GE.U32.AND P0, PT, R10, UR10, PT ;  /* 0x0000000a0a007c0c */ /* 0x000fe4000bf06070 */
[----:B------:R-:W-:Y:S02]  /*0cb0*/  LEA R9, R9, UR5, 0x2 ;  /* 0x0000000509097c11 */ /* 0x000fe4000f8e10ff */
[----:B------:R-:W0:Y:S01]  /*0cc0*/  LDS R6, [R6] ;  /* 0x0000000006067984 */ /* 0x000e220000000800 */
[----:B------:R-:W-:-:S03]  /*0cd0*/  MOV R0, R10 ;  /* 0x0000000a00007202 */ /* 0x000fc60000000f00 */
[----:B0-----:R0:W-:Y:S04]  /*0ce0*/  STS [R9], R6 ;  /* 0x0000000609007388 */ /* 0x0011e80000000800 */
[----:B------:R0:W-:Y:S01]  /*0cf0*/  STS [R5], R8 ;  /* 0x0000000805007388 */ /* 0x0001e20000000800 */
[----:B------:R-:W-:Y:S06]  /*0d00*/  BAR.SYNC.DEFER_BLOCKING 0x0 ;  /* 0x0000000000007b1d */ /* 0x000fec0000010000 */
[----:B------:R-:W-:Y:S05]  /*0d10*/  @!P0 BRA `(.L_x_223) ;  /* 0xfffffffc00a88947 */ /* 0x000fea000383ffff */
.L_x_222:
[----:B------:R-:W-:Y:S05]  /*0d20*/  BSYNC.RECONVERGENT B0 ;  /* 0x0000000000007941 */ /* 0x000fea0003800200 */
.L_x_221:
        /* <DEDUP_REMOVED lines=14> */
        .weak           $__internal_6_$__cuda_sm20_sqrt_rn_f32_slowpath
        .type           $__internal_6_$__cuda_sm20_sqrt_rn_f32_slowpath,@function
        .size           $__internal_6_$__cuda_sm20_sqrt_rn_f32_slowpath,(.L_x_583 - $__internal_6_$__cuda_sm20_sqrt_rn_f32_slowpath)
$__internal_6_$__cuda_sm20_sqrt_rn_f32_slowpath:
        /* <DEDUP_REMOVED lines=19> */
.L_x_224:
[----:B------:R-:W-:Y:S01]  /*0f40*/  HFMA2 R7, -RZ, RZ, 0, 0 ;  /* 0x00000000ff077431 */ /* 0x000fe200000001ff */
[----:B------:R-:W-:-:S04]  /*0f50*/  MOV R6, R10 ;  /* 0x0000000a00067202 */ /* 0x000fc80000000f00 */
[----:B------:R-:W-:Y:S05]  /*0f60*/  RET.REL.NODEC R6 `(_Z34max_reduce_first_indexed_kernel_v1PbP6float2PfPj) ;  /* 0xfffffff006247950 */ /* 0x000fea0003c3ffff */
.L_x_225:
        /* <DEDUP_REMOVED lines=9> */
.L_x_583:


//--------------------- .text._Z26min_norm_reduce_w_b_kernelPfS_S_Pbf --------------------------
	.section	.text._Z26min_norm_reduce_w_b_kernelPfS_S_Pbf,"ax",@progbits
	.align	128
        .global         _Z26min_norm_reduce_w_b_kernelPfS_S_Pbf
        .type           _Z26min_norm_reduce_w_b_kernelPfS_S_Pbf,@function
        .size           _Z26min_norm_reduce_w_b_kernelPfS_S_Pbf,(.L_x_635 - _Z26min_norm_reduce_w_b_kernelPfS_S_Pbf)
        .other          _Z26min_norm_reduce_w_b_kernelPfS_S_Pbf,@"STO_CUDA_ENTRY STV_DEFAULT"
_Z26min_norm_reduce_w_b_kernelPfS_S_Pbf:
.text._Z26min_norm_reduce_w_b_kernelPfS_S_Pbf:
[----:B------:R-:W-:Y:S01]  /*0000*/  LDC R1, c[0x0][0x37c] ;  /* 0x0000df00ff017b82 */ /* 0x000fe20000000800 */
[----:B------:R-:W0:Y:S07]  /*0010*/  S2R R9, SR_TID.X ;  /* 0x0000000000097919 */ /* 0x000e2e0000002100 */
[----:B------:R-:W0:Y:S01]  /*0020*/  LDC.64 R2, c[0x0][0x380] ;  /* 0x0000e000ff027b82 */ /* 0x000e220000000a00 */
[----:B------:R-:W1:Y:S01]  /*0030*/  LDCU.64 UR8, c[0x0][0x358] ;  /* 0x00006b00ff0877ac */ /* 0x000e620008000a00 */
[----:B0-----:R-:W-:-:S06]  /*0040*/  IMAD.WIDE.U32 R2, R9, 0x4, R2 ;  /* 0x0000000409027825 */ /* 0x001fcc00078e0002 */
[----:B-1----:R-:W2:Y:S01]  /*0050*/  LDG.E R2, desc[UR8][R2.64] ;  /* 0x0000000802027981 */ /* 0x002ea2000c1e1900 */
[----:B------:R-:W0:Y:S01]  /*0060*/  S2UR UR6, SR_CgaCtaId ;  /* 0x00000000000679c3 */ /* 0x000e220000008800 */
[----:B------:R-:W-:Y:S01]  /*0070*/  UMOV UR4, 0x400 ;  /* 0x0000040000047882 */ /* 0x000fe20000000000 */
[----:B------:R-:W-:Y:S01]  /*0080*/  ISETP.GT.U32.AND P0, PT, R9, 0x1, PT ;  /* 0x000000010900780c */ /* 0x000fe20003f04070 */
[----:B------:R-:W-:Y:S02]  /*0090*/  UIADD3 UR5, UPT, UPT, UR4, 0x10, URZ ;  /* 0x0000001004057890 */ /* 0x000fe4000fffe0ff */
[----:B0-----:R-:W-:Y:S02]  /*00a0*/  ULEA UR4, UR6, UR4, 0x18 ;  /* 0x0000000406047291 */ /* 0x001fe4000f8ec0ff */
[----:B------:R-:W-:-:S04]  /*00b0*/  ULEA UR5, UR6, UR5, 0x18 ;  /* 0x0000000506057291 */ /* 0x000fc8000f8ec0ff */
[C---:B------:R-:W-:Y:S02]  /*00c0*/  LEA R5, R9.reuse, UR4, 0x2 ;  /* 0x0000000409057c11 */ /* 0x040fe4000f8e10ff */
[----:B------:R-:W-:-:S03]  /*00d0*/  LEA R0, R9, UR5, 0x2 ;  /* 0x0000000509007c11 */ /* 0x000fc6000f8e10ff */
[----:B--2---:R0:W-:Y:S04]  /*00e0*/  STS [R5], R2 ;  /* 0x0000000205007388 */ /* 0x0041e80000000800 */
[----:B------:R0:W-:Y:S01]  /*00f0*/  STS [R0], R9 ;  /* 0x0000000900007388 */ /* 0x0001e20000000800 */
[----:B------:R-:W-:Y:S06]  /*0100*/  BAR.SYNC.DEFER_BLOCKING 0x0 ;  /* 0x0000000000007b1d */ /* 0x000fec0000010000 */
[----:B------:R-:W-:Y:S05]  /*0110*/  @P0 BRA `(.L_x_226) ;  /* 0x00000000006c0947 */ /* 0x000fea0003800000 */
[C---:B0-----:R-:W-:Y:S01]  /*0120*/  IMAD R5, R9.reuse, 0x4, R5 ;  /* 0x0000000409057824 */ /* 0x041fe200078e0205 */
[----:B------:R-:W-:Y:S05]  /*0130*/  WARPSYNC.ALL ;  /* 0x0000000000007948 */ /* 0x000fea0003800000 */
[----:B------:R-:W-:Y:S01]  /*0140*/  LDS R2, [R5] ;  /* 0x0000000005027984 */ /* 0x000fe20000000800 */
[C---:B------:R-:W-:Y:S01]  /*0150*/  IMAD R7, R9.reuse, 0x4, R0 ;  /* 0x0000000409077824 */ /* 0x040fe200078e0200 */
[C---:B------:R-:W-:Y:S02]  /*0160*/  LOP3.LUT R0, R9.reuse, 0x1, RZ, 0xc0, !PT ;  /* 0x0000000109007812 */ /* 0x040fe400078ec0ff */
[----:B------:R-:W0:Y:S02]  /*0170*/  LDS R3, [R5+0x4] ;  /* 0x0000040005037984 */ /* 0x000e240000000800 */
[----:B0-----:R-:W-:Y:S01]  /*0180*/  FSETP.GEU.AND P0, PT, R2, R3, PT ;  /* 0x000000030200720b */ /* 0x001fe20003f0e000 */
[----:B------:R-:W-:-:S12]  /*0190*/  IMAD.SHL.U32 R2, R9, 0x2, RZ ;  /* 0x0000000209027824 */ /* 0x000fd800078e00ff */
[----:B------:R-:W-:Y:S01]  /*01a0*/  @P0 VIADD R2, R2, 0x1 ;  /* 0x0000000102020836 */ /* 0x000fe20000000000 */
[----:B------:R-:W-:Y:S01]  /*01b0*/  @P0 STS [R5], R3 ;  /* 0x0000000305000388 */ /* 0x000fe20000000800 */
[----:B------:R-:W-:-:S03]  /*01c0*/  ISETP.NE.U32.AND P0, PT, R0, 0x1, PT ;  /* 0x000000010000780c */ /* 0x000fc60003f05070 */
[----:B------:R-:W-:-:S06]  /*01d0*/  LEA R2, R2, UR5, 0x2 ;  /* 0x0000000502027c11 */ /* 0x000fcc000f8e10ff */
[----:B------:R-:W0:Y:S04]  /*01e0*/  LDS R2, [R2] ;  /* 0x0000000002027984 */ /* 0x000e280000000800 */
[----:B0-----:R0:W-:Y:S01]  /*01f0*/  STS [R7], R2 ;  /* 0x0000000207007388 */ /* 0x0011e20000000800 */
[----:B------:R-:W-:Y:S06]  /*0200*/  BAR.SYNC.DEFER_BLOCKING 0x0 ;  /* 0x0000000000007b1d */ /* 0x000fec0000010000 */
[----:B------:R-:W-:Y:S05]  /*0210*/  @!P0 BRA `(.L_x_227) ;  /* 0x0000000000c08947 */ /* 0x000fea0003800000 */
[----:B------:R-:W-:Y:S01]  /*0220*/  LDS R0, [R5] ;  /* 0x0000000005007984 */ /* 0x000fe20000000800 */
[----:B------:R-:W-:Y:S05]  /*0230*/  WARPSYNC.ALL ;  /* 0x0000000000007948 */ /* 0x000fea0003800000 */
[----:B0-----:R-:W0:Y:S02]  /*0240*/  LDS R2, [R5+0x8] ;  /* 0x0000080005027984 */ /* 0x001e240000000800 */
[----:B0-----:R-:W-:Y:S01]  /*0250*/  FSETP.GEU.AND P0, PT, R0, R2, PT ;  /* 0x000000020000720b */ /* 0x001fe20003f0e000 */
[----:B------:R-:W-:-:S12]  /*0260*/  IMAD.MOV.U32 R0, RZ, RZ, RZ ;  /* 0x000000ffff007224 */ /* 0x000fd800078e00ff */
[----:B------:R-:W-:Y:S01]  /*0270*/  @P0 LEA R0, R9, 0x2, 0x2 ;  /* 0x0000000209000811 */ /* 0x000fe200078e10ff */
[----:B------:R-:W-:Y:S03]  /*0280*/  @P0 STS [R5], R2 ;  /* 0x0000000205000388 */ /* 0x000fe60000000800 */
[----:B------:R-:W-:-:S06]  /*0290*/  LEA R0, R0, UR5, 0x2 ;  /* 0x0000000500007c11 */ /* 0x000fcc000f8e10ff */
[----:B------:R-:W0:Y:S04]  /*02a0*/  LDS R0, [R0] ;  /* 0x0000000000007984 */ /* 0x000e280000000800 */
[----:B0-----:R1:W-:Y:S01]  /*02b0*/  STS [R7], R0 ;  /* 0x0000000007007388 */ /* 0x0013e20000000800 */
[----:B------:R-:W-:Y:S06]  /*02c0*/  BAR.SYNC.DEFER_BLOCKING 0x0 ;  /* 0x0000000000007b1d */ /* 0x000fec0000010000 */
.L_x_226:
[----:B------:R-:W-:-:S13]  /*02d0*/  ISETP.NE.AND P0, PT, R9, 0x2, PT ;  /* 0x000000020900780c */ /* 0x000fda0003f05270 */
[----:B------:R-:W-:Y:S05]  /*02e0*/  @!P0 BRA `(.L_x_228) ;  /* 0x0000000000488947 */ /* 0x000fea0003800000 */
[----:B------:R-:W-:-:S13]  /*02f0*/  ISETP.NE.AND P0, PT, R9, RZ, PT ;  /* 0x000000ff0900720c */ /* 0x000fda0003f05270 */
[----:B------:R-:W-:Y:S05]  /*0300*/  @P0 EXIT ;  /* 0x000000000000094d */ /* 0x000fea0003800000 */
[----:B0-----:R-:W0:Y:S01]  /*0310*/  LDC.64 R2, c[0x0][0x388] ;  /* 0x0000e200ff027b82 */ /* 0x001e220000000a00 */
[----:B-1----:R-:W1:Y:S04]  /*0320*/  LDS R0, [UR4+0x10] ;  /* 0x00001004ff007984 */ /* 0x002e680008000800 */
[----:B0-----:R-:W2:Y:S04]  /*0330*/  LDG.E R4, desc[UR8][R2.64+0x4] ;  /* 0x0000040802047981 */ /* 0x001ea8000c1e1900 */
[----:B------:R-:W2:Y:S01]  /*0340*/  LDG.E R5, desc[UR8][R2.64] ;  /* 0x0000000802057981 */ /* 0x000ea2000c1e1900 */
[----:B-1----:R-:W-:Y:S01]  /*0350*/  ISETP.GE.U32.AND P0, PT, R0, 0x2, PT ;  /* 0x000000020000780c */ /* 0x002fe20003f06070 */
[----:B--2---:R-:W-:-:S12]  /*0360*/  FADD R0, R4, -R5 ;  /* 0x8000000504007221 */ /* 0x004fd80000000000 */
[C-C-:B------:R-:W-:Y:S01]  /*0370*/  @P0 FFMA R7, R0.reuse, 0.25, R4.reuse ;  /* 0x3e80000000070823 */ /* 0x140fe20000000004 */
[----:B------:R-:W-:-:S04]  /*0380*/  @P0 FFMA R9, R0, -0.25, R4 ;  /* 0xbe80000000090823 */ /* 0x000fc80000000004 */
[----:B------:R0:W-:Y:S04]  /*0390*/  @P0 STG.E desc[UR8][R2.64], R7 ;  /* 0x0000000702000986 */ /* 0x0001e8000c101908 */
[----:B------:R0:W-:Y:S01]  /*03a0*/  @P0 STG.E desc[UR8][R2.64+0x4], R9 ;  /* 0x0000040902000986 */ /* 0x0001e2000c101908 */
[----:B------:R-:W-:Y:S05]  /*03b0*/  @P0 EXIT ;  /* 0x000000000000094d */ /* 0x000fea0003800000 */
[C-C-:B0-----:R-:W-:Y:S01]  /*03c0*/  FFMA R7, R0.reuse, -0.25, R5.reuse ;  /* 0xbe80000000077823 */ /* 0x141fe20000000005 */
[----:B------:R-:W-:-:S04]  /*03d0*/  FFMA R5, R0, 0.25, R5 ;  /* 0x3e80000000057823 */ /* 0x000fc80000000005 */
[----:B------:R-:W-:Y:S04]  /*03e0*/  STG.E desc[UR8][R2.64+0x4], R7 ;  /* 0x0000040702007986 */ /* 0x000fe8000c101908 */
[----:B------:R-:W-:Y:S01]  /*03f0*/  STG.E desc[UR8][R2.64], R5 ;  /* 0x0000000502007986 */ /* 0x000fe2000c101908 */
[----:B------:R-:W-:Y:S05]  /*0400*/  EXIT ;  /* 0x000000000000794d */ /* 0x000fea0003800000 */
.L_x_228:
[----:B0-----:R-:W1:Y:S01]  /*0410*/  LDC.64 R4, c[0x0][0x390] ;  /* 0x0000e400ff047b82 */ /* 0x001e620000000a00 */
[----:B------:R-:W0:Y:S01]  /*0420*/  LDCU UR6, c[0x0][0x3a0] ;  /* 0x00007400ff0677ac */ /* 0x000e220008000800 */
[----:B-1----:R-:W2:Y:S04]  /*0430*/  LDG.E R0, desc[UR8][R4.64+0x4] ;  /* 0x0000040804007981 */ /* 0x002ea8000c1e1900 */
[----:B------:R-:W2:Y:S02]  /*0440*/  LDG.E R7, desc[UR8][R4.64] ;  /* 0x0000000804077981 */ /* 0x000ea4000c1e1900 */
[----:B------:R-:W1:Y:S01]  /*0450*/  LDC.64 R2, c[0x0][0x398] ;  /* 0x0000e600ff027b82 */ /* 0x000e620000000a00 */
[----:B------:R-:W-:Y:S01]  /*0460*/  PLOP3.LUT P0, PT, PT, PT, PT, 0x8, 0x80 ;  /* 0x000000000080781c */ /* 0x000fe20003f0e170 */
[----:B--2---:R-:W-:-:S05]  /*0470*/  FADD R0, R0, -R7 ;  /* 0x8000000700007221 */ /* 0x004fca0000000000 */
[----:B0-----:R-:W-:-:S13]  /*0480*/  FSETP.GEU.AND P1, PT, R0, UR6, PT ;  /* 0x0000000600007c0b */ /* 0x001fda000bf2e000 */
[----:B-1----:R-:W-:Y:S05]  /*0490*/  @P1 BRA `(.L_x_229) ;  /* 0x0000000000141947 */ /* 0x002fea0003800000 */
[----:B------:R-:W0:Y:S02]  /*04a0*/  LDC.64 R4, c[0x0][0x388] ;  /* 0x0000e200ff047b82 */ /* 0x000e240000000a00 */
[----:B0-----:R-:W2:Y:S04]  /*04b0*/  LDG.E R0, desc[UR8][R4.64+0x4] ;  /* 0x0000040804007981 */ /* 0x001ea8000c1e1900 */
[----:B------:R-:W2:Y:S02]  /*04c0*/  LDG.E R7, desc[UR8][R4.64] ;  /* 0x0000000804077981 */ /* 0x000ea4000c1e1900 */
[----:B--2---:R-:W-:-:S05]  /*04d0*/  FADD R0, R0, -R7 ;  /* 0x8000000700007221 */ /* 0x004fca0000000000 */
[----:B------:R-:W-:-:S13]  /*04e0*/  FSETP.LT.AND P0, PT, R0, UR6, PT ;  /* 0x0000000600007c0b */ /* 0x000fda000bf01000 */
.L_x_229:
[----:B------:R-:W-:-:S05]  /*04f0*/  SEL R5, RZ, 0x1, !P0 ;  /* 0x00000001ff057807 */ /* 0x000fca0004000000 */
[----:B------:R-:W-:Y:S01]  /*0500*/  STG.E.U8 desc[UR8][R2.64], R5 ;  /* 0x0000000502007986 */ /* 0x000fe2000c101108 */
[----:B------:R-:W-:Y:S05]  /*0510*/  EXIT ;  /* 0x000000000000794d */ /* 0x000fea0003800000 */
.L_x_227:
[----:B0-----:R-:W0:Y:S01]  /*0520*/  LDC.64 R2, c[0x0][0x390] ;  /* 0x0000e400ff027b82 */ /* 0x001e220000000a00 */
[----:B------:R-:W1:Y:S04]  /*0530*/  LDS R4, [UR4+0x10] ;  /* 0x00001004ff047984 */ /* 0x000e680008000800 */
[----:B0-----:R-:W2:Y:S04]  /*0540*/  LDG.E R0, desc[UR8][R2.64+0x4] ;  /* 0x0000040802007981 */ /* 0x001ea8000c1e1900 */
[----:B------:R-:W2:Y:S01]  /*0550*/  LDG.E R5, desc[UR8][R2.64] ;  /* 0x0000000802057981 */ /* 0x000ea2000c1e1900 */
[----:B-1----:R-:W-:-:S04]  /*0560*/  LOP3.LUT R4, R4, 0x1, RZ, 0xc0, !PT ;  /* 0x0000000104047812 */ /* 0x002fc800078ec0ff */
[----:B------:R-:W-:Y:S01]  /*0570*/  ISETP.NE.U32.AND P0, PT, R4, 0x1, PT ;  /* 0x000000010400780c */ /* 0x000fe20003f05070 */
[----:B--2---:R-:W-:-:S12]  /*0580*/  FADD R4, R0, -R5 ;  /* 0x8000000500047221 */ /* 0x004fd80000000000 */
[C-C-:B------:R-:W-:Y:S01]  /*0590*/  @!P0 FFMA R7, R4.reuse, 0.25, R0.reuse ;  /* 0x3e80000004078823 */ /* 0x140fe20000000000 */
[----:B------:R-:W-:-:S04]  /*05a0*/  @!P0 FFMA R9, R4, -0.25, R0 ;  /* 0xbe80000004098823 */ /* 0x000fc80000000000 */
[----:B------:R0:W-:Y:S04]  /*05b0*/  @!P0 STG.E desc[UR8][R2.64], R7 ;  /* 0x0000000702008986 */ /* 0x0001e8000c101908 */
[----:B------:R0:W-:Y:S01]  /*05c0*/  @!P0 STG.E desc[UR8][R2.64+0x4], R9 ;  /* 0x0000040902008986 */ /* 0x0001e2000c101908 */
[----:B------:R-:W-:Y:S05]  /*05d0*/  @!P0 EXIT ;  /* 0x000000000000894d */ /* 0x000fea0003800000 */
[C-C-:B0-----:R-:W-:Y:S01]  /*05e0*/  FFMA R7, R4.reuse, -0.25, R5.reuse ;  /* 0xbe80000004077823 */ /* 0x141fe20000000005 */
[----:B------:R-:W-:-:S04]  /*05f0*/  FFMA R5, R4, 0.25, R5 ;  /* 0x3e80000004057823 */ /* 0x000fc80000000005 */
[----:B------:R-:W-:Y:S04]  /*0600*/  STG.E desc[UR8][R2.64+0x4], R7 ;  /* 0x0000040702007986 */ /* 0x000fe8000c101908 */
[----:B------:R-:W-:Y:S01]  /*0610*/  STG.E desc[UR8][R2.64], R5 ;  /* 0x0000000502007986 */ /* 0x000fe2000c101908 */
[----:B------:R-:W-:Y:S05]  /*0620*/  EXIT ;  /* 0x000000000000794d */ /* 0x000fea0003800000 */
.L_x_230:
        /* <DEDUP_REMOVED lines=13> */
.L_x_635:


//--------------------- .text._Z27max_reduce_second_kernel_v3Pf --------------------------
	.section	.text._Z27max_reduce_second_kernel_v3Pf,"ax",@progbits
	.align	128
        .global         _Z27max_reduce_second_kernel_v3Pf
        .type           _Z27max_reduce_second_kernel_v3Pf,@function
        .size           _Z27max_reduce_second_kernel_v3Pf,(.L_x_636 - _Z27max_reduce_second_kernel_v3Pf)
        .other          _Z27max_reduce_second_kernel_v3Pf,@"STO_CUDA_ENTRY STV_DEFAULT"
_Z27max_reduce_second_kernel_v3Pf:
.text._Z27max_reduce_second_kernel_v3Pf:
        /* <DEDUP_REMOVED lines=27> */
.L_x_233:
        /* <DEDUP_REMOVED lines=17> */
.L_x_232:
[----:B------:R-:W-:Y:S05]  /*02c0*/  BSYNC.RECONVERGENT B0 ;  /* 0x0000000000007941 */ /* 0x000fea0003800200 */
.L_x_231:
        /* <DEDUP_REMOVED lines=11> */
.L_x_234:
        /* <DEDUP_REMOVED lines=16> */
.L_x_636:


//--------------------- .text._Z26max_reduce_first_kernel_v3PjP6float2Pf --------------------------
	.section	.text._Z26max_reduce_first_kernel_v3PjP6float2Pf,"ax",@progbits
	.align	128
        .global         _Z26max_reduce_first_kernel_v3PjP6float2Pf
        .type           _Z26max_reduce_first_kernel_v3PjP6float2Pf,@function
        .size           _Z26max_reduce_first_kernel_v3PjP6float2Pf,(.L_x_584 - _Z26max_reduce_first_kernel_v3PjP6float2Pf)
        .other          _Z26max_reduce_first_kernel_v3PjP6float2Pf,@"STO_CUDA_ENTRY STV_DEFAULT"
_Z26max_reduce_first_kernel_v3PjP6float2Pf:
.text._Z26max_reduce_first_kernel_v3PjP6float2Pf:
[----:B------:R-:W-:Y:S08]  /*0000*/  LDC R1, c[0x0][0x37c] ;  /* 0x0000df00ff017b82 */ /* 0x000ff00000000800 */
[----:B------:R-:W0:Y:S01]  /*0010*/  LDC.64 R4, c[0x0][0x380] ;  /* 0x0000e000ff047b82 */ /* 0x000e220000000a00 */
[----:B------:R-:W0:Y:S02]  /*0020*/  LDCU.64 UR8, c[0x0][0x358] ;  /* 0x00006b00ff0877ac */ /* 0x000e240008000a00 */
[----:B0-----:R0:W2:Y:S05]  /*0030*/  LDG.E R5, desc[UR8][R4.64] ;  /* 0x0000000804057981 */ /* 0x0010aa000c1e1900 */
[----:B------:R-:W1:Y:S01]  /*0040*/  S2UR UR7, SR_CTAID.X ;  /* 0x00000000000779c3 */ /* 0x000e620000002500 */
[----:B------:R-:W-:Y:S01]  /*0050*/  BSSY.RECONVERGENT B0, `(.L_x_235) ;  /* 0x00000ad000007945 */ /* 0x000fe20003800200 */
[----:B------:R-:W1:Y:S01]  /*0060*/  S2R R7, SR_TID.X ;  /* 0x0000000000077919 */ /* 0x000e620000002100 */
[----:B------:R-:W3:Y:S05]  /*0070*/  S2R R2, SR_CTAID.Y ;  /* 0x0000000000027919 */ /* 0x000eea0000002600 */
[----:B------:R-:W1:Y:S01]  /*0080*/  LDC R6, c[0x0][0x360] ;  /* 0x0000d800ff067b82 */ /* 0x000e620000000800 */
[----:B------:R-:W0:Y:S01]  /*0090*/  LDCU UR4, c[0x0][0x364] ;  /* 0x00006c80ff0477ac */ /* 0x000e220008000800 */
[----:B------:R-:W0:Y:S06]  /*00a0*/  S2R R8, SR_TID.Y ;  /* 0x0000000000087919 */ /* 0x000e2c0000002200 */
[----:B------:R-:W3:Y:S01]  /*00b0*/  LDC R3, c[0x0][0x374] ;  /* 0x0000dd00ff037b82 */ /* 0x000ee20000000800 */
[----:B-1----:R-:W-:-:S02]  /*00c0*/  IMAD R0, R6, UR7, R7 ;  /* 0x0000000706007c24 */ /* 0x002fc4000f8e0207 */
[----:B0-----:R-:W-:-:S03]  /*00d0*/  IMAD R4, R7, UR4, R8 ;  /* 0x0000000407047c24 */ /* 0x001fc6000f8e0208 */
[C---:B--2---:R-:W-:Y:S01]  /*00e0*/  ISETP.GT.U32.AND P0, PT, R0.reuse, R5, PT ;  /* 0x000000050000720c */ /* 0x044fe20003f04070 */
[----:B---3--:R-:W-:Y:S02]  /*00f0*/  IMAD R0, R0, R3, R2 ;  /* 0x0000000300007224 */ /* 0x008fe400078e0202 */
[----:B------:R-:W-:Y:S02]  /*0100*/  IMAD R5, R6, UR4, RZ ;  /* 0x0000000406057c24 */ /* 0x000fe4000f8e02ff */
[----:B------:R-:W-:Y:S02]  /*0110*/  IMAD R7, R0, UR4, R8 ;  /* 0x0000000400077c24 */ /* 0x000fe4000f8e0208 */
[----:B------:R-:W-:-:S06]  /*0120*/  HFMA2 R0, -RZ, RZ, 0, 0 ;  /* 0x00000000ff007431 */ /* 0x000fcc00000001ff */
        /* <DEDUP_REMOVED lines=23> */
[-C--:B------:R-:W-:Y:S02]  /*02a0*/  IADD3 R9, PT, PT, R9, -R8.reuse, RZ ;  /* 0x8000000809097210 */ /* 0x080fe40007ffe0ff */
[----:B------:R-:W-:-:S03]  /*02b0*/  I2FP.F32.S32 R8, R8 ;  /* 0x0000000800087245 */ /* 0x000fc60000201400 */
[C---:B------:R-:W-:Y:S01]  /*02c0*/  FADD R13, R9.reuse, 1 ;  /* 0x3f800000090d7421 */ /* 0x040fe20000000000 */
[----:B------:R-:W-:-:S04]  /*02d0*/  FADD R12, R9, -1 ;  /* 0xbf800000090c7421 */ /* 0x000fc80000000000 */
        /* <DEDUP_REMOVED lines=49> */
.L_x_238:
[----:B------:R-:W-:Y:S05]  /*05f0*/  BSYNC.RECONVERGENT B1 ;  /* 0x0000000000017941 */ /* 0x000fea0003800200 */
.L_x_237:
        /* <DEDUP_REMOVED lines=25> */
[C---:B------:R-:W-:Y:S02]  /*0790*/  FFMA R0, R12.reuse, 1.4426950216293334961, R7 ;  /* 0x3fb8aa3b0c007823 */ /* 0x040fe40000000007 */
        /* <DEDUP_REMOVED lines=41> */
.L_x_240:
[----:B------:R-:W-:Y:S05]  /*0a30*/  BSYNC.RECONVERGENT B1 ;  /* 0x0000000000017941 */ /* 0x000fea0003800200 */
.L_x_239:
[----:B------:R-:W-:Y:S01]  /*0a40*/  FADD R7, R7, R8 ;  /* 0x0000000807077221 */ /* 0x000fe20000000000 */
[----:B------:R-:W-:Y:S03]  /*0a50*/  BSSY.RECONVERGENT B1, `(.L_x_236) ;  /* 0x000000c000017945 */ /* 0x000fe60003800200 */
[----:B------:R0:W1:Y:S01]  /*0a60*/  MUFU.RSQ R6, R7 ;  /* 0x0000000700067308 */ /* 0x0000620000001400 */
[----:B------:R-:W-:-:S04]  /*0a70*/  IADD3 R0, PT, PT, R7, -0xd000000, RZ ;  /* 0xf300000007007810 */ /* 0x000fc80007ffe0ff */
[----:B------:R-:W-:-:S13]  /*0a80*/  ISETP.GT.U32.AND P0, PT, R0, 0x727fffff, PT ;  /* 0x727fffff0000780c */ /* 0x000fda0003f04070 */
[----:B01----:R-:W-:Y:S05]  /*0a90*/  @!P0 BRA `(.L_x_241) ;  /* 0x00000000000c8947 */ /* 0x003fea0003800000 */
[----:B------:R-:W-:-:S07]  /*0aa0*/  MOV R11, 0xac0 ;  /* 0x00000ac0000b7802 */ /* 0x000fce0000000f00 */
[----:B------:R-:W-:Y:S05]  /*0ab0*/  CALL.REL.NOINC `($__internal_7_$__cuda_sm20_sqrt_rn_f32_slowpath) ;  /* 0x0000000000b87944 */ /* 0x000fea0003c00000 */
[----:B------:R-:W-:Y:S05]  /*0ac0*/  BRA `(.L_x_242) ;  /* 0x0000000000107947 */ /* 0x000fea0003800000 */
.L_x_241:
[----:B------:R-:W-:Y:S01]  /*0ad0*/  FMUL.FTZ R0, R7, R6 ;  /* 0x0000000607007220 */ /* 0x000fe20000410000 */
[----:B------:R-:W-:-:S03]  /*0ae0*/  FMUL.FTZ R6, R6, 0.5 ;  /* 0x3f00000006067820 */ /* 0x000fc60000410000 */
[----:B------:R-:W-:-:S04]  /*0af0*/  FFMA R7, -R0, R0, R7 ;  /* 0x0000000000077223 */ /* 0x000fc80000000107 */
[----:B------:R-:W-:-:S07]  /*0b00*/  FFMA R0, R7, R6, R0 ;  /* 0x0000000607007223 */ /* 0x000fce0000000000 */
.L_x_242:
[----:B------:R-:W-:Y:S05]  /*0b10*/  BSYNC.RECONVERGENT B1 ;  /* 0x0000000000017941 */ /* 0x000fea0003800200 */
.L_x_236:
[----:B------:R-:W-:Y:S05]  /*0b20*/  BSYNC.RECONVERGENT B0 ;  /* 0x0000000000007941 */ /* 0x000fea0003800200 */
.L_x_235:
[----:B------:R-:W0:Y:S01]  /*0b30*/  S2UR UR5, SR_CgaCtaId ;  /* 0x00000000000579c3 */ /* 0x000e220000008800 */
[----:B------:R-:W-:Y:S01]  /*0b40*/  UMOV UR4, 0x400 ;  /* 0x0000040000047882 */ /* 0x000fe20000000000 */
[----:B------:R-:W-:Y:S01]  /*0b50*/  ISETP.GE.U32.AND P0, PT, R5, 0x2, PT ;  /* 0x000000020500780c */ /* 0x000fe20003f06070 */
[----:B0-----:R-:W-:-:S06]  /*0b60*/  ULEA UR4, UR5, UR4, 0x18 ;  /* 0x0000000405047291 */ /* 0x001fcc000f8ec0ff */
[----:B------:R-:W-:-:S05]  /*0b70*/  LEA R7, R4, UR4, 0x2 ;  /* 0x0000000404077c11 */ /* 0x000fca000f8e10ff */
[----:B------:R0:W-:Y:S01]  /*0b80*/  STS [R7], R0 ;  /* 0x0000000007007388 */ /* 0x0001e20000000800 */
[----:B------:R-:W-:Y:S06]  /*0b90*/  BAR.SYNC.DEFER_BLOCKING 0x0 ;  /* 0x0000000000007b1d */ /* 0x000fec0000010000 */
[----:B------:R-:W-:Y:S05]  /*0ba0*/  @!P0 BRA `(.L_x_243) ;  /* 0x0000000000508947 */ /* 0x000fea0003800000 */
[----:B------:R-:W-:Y:S01]  /*0bb0*/  BSSY.RECONVERGENT B0, `(.L_x_243) ;  /* 0x0000013000007945 */ /* 0x000fe20003800200 */
[----:B0-----:R-:W-:-:S07]  /*0bc0*/  MOV R0, 0x1 ;  /* 0x0000000100007802 */ /* 0x001fce0000000f00 */
.L_x_245:
[----:B------:R-:W-:-:S05]  /*0bd0*/  SHF.L.U32 R10, R0, 0x1, RZ ;  /* 0x00000001000a7819 */ /* 0x000fca00000006ff */
[----:B------:R-:W-:-:S05]  /*0be0*/  IMAD R7, R4, R10, RZ ;  /* 0x0000000a04077224 */ /* 0x000fca00078e02ff */
        /* <DEDUP_REMOVED lines=15> */
.L_x_244:
[----:B------:R-:W-:Y:S05]  /*0ce0*/  BSYNC.RECONVERGENT B0 ;  /* 0x0000000000007941 */ /* 0x000fea0003800200 */
.L_x_243:
        /* <DEDUP_REMOVED lines=11> */
        .weak           $__internal_7_$__cuda_sm20_sqrt_rn_f32_slowpath
        .type           $__internal_7_$__cuda_sm20_sqrt_rn_f32_slowpath,@function
        .size           $__internal_7_$__cuda_sm20_sqrt_rn_f32_slowpath,(.L_x_584 - $__internal_7_$__cuda_sm20_sqrt_rn_f32_slowpath)
$__internal_7_$__cuda_sm20_sqrt_rn_f32_slowpath:
[----:B------:R-:W-:-:S13]  /*0da0*/  LOP3.LUT P0, RZ, R7, 0x7fffffff, RZ, 0xc0, !PT ;  /* 0x7fffffff07ff7812 */ /* 0x000fda000780c0ff */
[----:B------:R-:W-:Y:S01]  /*0db0*/  @!P0 MOV R6, R7 ;  /* 0x0000000700068202 */ /* 0x000fe20000000f00 */
[----:B------:R-:W-:Y:S06]  /*0dc0*/  @!P0 BRA `(.L_x_246) ;  /* 0x0000000000448947 */ /* 0x000fec0003800000 */
        /* <DEDUP_REMOVED lines=17> */
.L_x_246:
[----:B------:R-:W-:Y:S01]  /*0ee0*/  HFMA2 R7, -RZ, RZ, 0, 0 ;  /* 0x00000000ff077431 */ /* 0x000fe200000001ff */
[----:B------:R-:W-:Y:S02]  /*0ef0*/  MOV R0, R6 ;  /* 0x0000000600007202 */ /* 0x000fe40000000f00 */
[----:B------:R-:W-:-:S04]  /*0f00*/  MOV R6, R11 ;  /* 0x0000000b00067202 */ /* 0x000fc80000000f00 */
[----:B------:R-:W-:Y:S05]  /*0f10*/  RET.REL.NODEC R6 `(_Z26max_reduce_first_kernel_v3PjP6float2Pf) ;  /* 0xfffffff006387950 */ /* 0x000fea0003c3ffff */
.L_x_247:
        /* <DEDUP_REMOVED lines=14> */
.L_x_584:


//--------------------- .text._Z27max_reduce_second_kernel_v2Pf --------------------------
	.section	.text._Z27max_reduce_second_kernel_v2Pf,"ax",@progbits
	.align	128
        .global         _Z27max_reduce_second_kernel_v2Pf
        .type           _Z27max_reduce_second_kernel_v2Pf,@function
        .size           _Z27max_reduce_second_kernel_v2Pf,(.L_x_638 - _Z27max_reduce_second_kernel_v2Pf)
        .other          _Z27max_reduce_second_kernel_v2Pf,@"STO_CUDA_ENTRY STV_DEFAULT"
_Z27max_reduce_second_kernel_v2Pf:
.text._Z27max_reduce_second_kernel_v2Pf:
        /* <DEDUP_REMOVED lines=8> */
[----:B--2---:R-:W2:Y:S01]  /*0080*/  LDG.E R2, desc[UR8][R2.64] ;  /* 0x0000000802027981 */ /* 0x004ea2000c1e1900 */
[----:B------:R-:W0:Y:S01]  /*0090*/  S2UR UR5, SR_CgaCtaId ;  /* 0x00000000000579c3 */ /* 0x000e220000008800 */
[----:B------:R-:W-:Y:S01]  /*00a0*/  UMOV UR4, 0x400 ;  /* 0x0000040000047882 */ /* 0x000fe20000000000 */
[----:B------:R-:W-:Y:S02]  /*00b0*/  UISETP.GE.U32.AND UP0, UPT, UR7, 0x2, UPT ;  /* 0x000000020700788c */ /* 0x000fe4000bf06070 */
[----:B0-----:R-:W-:-:S06]  /*00c0*/  ULEA UR4, UR5, UR4, 0x18 ;  /* 0x0000000405047291 */ /* 0x001fcc000f8ec0ff */
[----:B------:R-:W-:-:S05]  /*00d0*/  LEA R5, R6, UR4, 0x2 ;  /* 0x0000000406057c11 */ /* 0x000fca000f8e10ff */
[----:B--2---:R0:W-:Y:S01]  /*00e0*/  STS [R5], R2 ;  /* 0x0000000205007388 */ /* 0x0041e20000000800 */
[----:B------:R-:W-:Y:S06]  /*00f0*/  BAR.SYNC.DEFER_BLOCKING 0x0 ;  /* 0x0000000000007b1d */ /* 0x000fec0000010000 */
[----:B------:R-:W-:Y:S05]  /*0100*/  BRA.U !UP0, `(.L_x_248) ;  /* 0x0000000108507547 */ /* 0x000fea000b800000 */
[----:B------:R-:W-:Y:S01]  /*0110*/  BSSY.RECONVERGENT B0, `(.L_x_248) ;  /* 0x0000013000007945 */ /* 0x000fe20003800200 */
[----:B------:R-:W-:-:S07]  /*0120*/  IMAD.MOV.U32 R0, RZ, RZ, 0x1 ;  /* 0x00000001ff007424 */ /* 0x000fce00078e00ff */
.L_x_250:
[----:B------:R-:W-:-:S04]  /*0130*/  IMAD.SHL.U32 R9, R0, 0x2, RZ ;  /* 0x0000000200097824 */ /* 0x000fc800078e00ff */
[----:B------:R-:W-:-:S05]  /*0140*/  IMAD R3, R9, R6, RZ ;  /* 0x0000000609037224 */ /* 0x000fca00078e02ff */
[----:B0-----:R-:W-:-:S04]  /*0150*/  IADD3 R2, PT, PT, R3, R0, RZ ;  /* 0x0000000003027210 */ /* 0x001fc80007ffe0ff */
        /* <DEDUP_REMOVED lines=8> */
[----:B------:R-:W-:Y:S02]  /*01e0*/  FSEL R4, R0, R5, P0 ;  /* 0x0000000500047208 */ /* 0x000fe40000000000 */
[----:B------:R-:W-:Y:S02]  /*01f0*/  ISETP.GE.U32.AND P0, PT, R9, UR7, PT ;  /* 0x0000000709007c0c */ /* 0x000fe4000bf06070 */
[----:B------:R-:W-:Y:S01]  /*0200*/  MOV R0, R9 ;  /* 0x0000000900007202 */ /* 0x000fe20000000f00 */
[----:B------:R1:W-:Y:S01]  /*0210*/  STS [R3], R4 ;  /* 0x0000000403007388 */ /* 0x0003e20000000800 */
[----:B------:R-:W-:Y:S09]  /*0220*/  BAR.SYNC.DEFER_BLOCKING 0x0 ;  /* 0x0000000000007b1d */ /* 0x000ff20000010000 */
[----:B-1----:R-:W-:Y:S05]  /*0230*/  @!P0 BRA `(.L_x_250) ;  /* 0xfffffffc00bc8947 */ /* 0x002fea000383ffff */
.L_x_249:
[----:B------:R-:W-:Y:S05]  /*0240*/  BSYNC.RECONVERGENT B0 ;  /* 0x0000000000007941 */ /* 0x000fea0003800200 */
.L_x_248:
[----:B------:R-:W-:-:S13]  /*0250*/  ISETP.NE.AND P0, PT, R6, RZ, PT ;  /* 0x000000ff0600720c */ /* 0x000fda0003f05270 */
[----:B------:R-:W-:Y:S05]  /*0260*/  @P0 EXIT ;  /* 0x000000000000094d */ /* 0x000fea0003800000 */
[----:B------:R-:W1:Y:S01]  /*0270*/  S2UR UR6, SR_CgaCtaId ;  /* 0x00000000000679c3 */ /* 0x000e620000008800 */
[----:B------:R-:W-:-:S07]  /*0280*/  UMOV UR5, 0x400 ;  /* 0x0000040000057882 */ /* 0x000fce0000000000 */
[----:B0-----:R-:W0:Y:S01]  /*0290*/  LDC.64 R2, c[0x0][0x380] ;  /* 0x0000e000ff027b82 */ /* 0x001e220000000a00 */
[----:B-1----:R-:W-:Y:S01]  /*02a0*/  ULEA UR5, UR6, UR5, 0x18 ;  /* 0x0000000506057291 */ /* 0x002fe2000f8ec0ff */
[----:B0-----:R-:W-:-:S08]  /*02b0*/  IMAD.WIDE.U32 R2, R7, 0x4, R2 ;  /* 0x0000000407027825 */ /* 0x001fd000078e0002 */
[----:B------:R-:W0:Y:S04]  /*02c0*/  LDS R5, [UR5] ;  /* 0x00000005ff057984 */ /* 0x000e280008000800 */
[----:B0-----:R-:W-:Y:S01]  /*02d0*/  STG.E desc[UR8][R2.64], R5 ;  /* 0x0000000502007986 */ /* 0x001fe2000c101908 */
[----:B------:R-:W-:Y:S05]  /*02e0*/  EXIT ;  /* 0x000000000000794d */ /* 0x000fea0003800000 */
.L_x_251:
        /* <DEDUP_REMOVED lines=9> */
.L_x_638:


//--------------------- .text._Z26max_reduce_first_kernel_v2PbP6float2Pf --------------------------
	.section	.text._Z26max_reduce_first_kernel_v2PbP6float2Pf,"ax",@progbits
	.align	128
        .global         _Z26max_reduce_first_kernel_v2PbP6float2Pf
        .type           _Z26max_reduce_first_kernel_v2PbP6float2Pf,@function
        .size           _Z26max_reduce_first_kernel_v2PbP6float2Pf,(.L_x_585 - _Z26max_reduce_first_kernel_v2PbP6float2Pf)
        .other          _Z26max_reduce_first_kernel_v2PbP6float2Pf,@"STO_CUDA_ENTRY STV_DEFAULT"
_Z26max_reduce_first_kernel_v2PbP6float2Pf:
.text._Z26max_reduce_first_kernel_v2PbP6float2Pf:
        /* <DEDUP_REMOVED lines=89> */
.L_x_255:
[----:B------:R-:W-:Y:S05]  /*0590*/  BSYNC.RECONVERGENT B1 ;  /* 0x0000000000017941 */ /* 0x000fea0003800200 */
.L_x_254:
        /* <DEDUP_REMOVED lines=40> */
[----:B------:R-:W-:-:S03]  /*0820*/  HFMA2 R7, -RZ, RZ, 0.64013671875, -15.109375 ;  /* 0x391fcb8eff077431 */ /* 0x000fc600000001ff */
        /* <DEDUP_REMOVED lines=26> */
.L_x_257:
[----:B------:R-:W-:Y:S05]  /*09d0*/  BSYNC.RECONVERGENT B1 ;  /* 0x0000000000017941 */ /* 0x000fea0003800200 */
.L_x_256:
[----:B------:R-:W-:Y:S01]  /*09e0*/  FADD R5, R5, R6 ;  /* 0x0000000605057221 */ /* 0x000fe20000000000 */
[----:B------:R-:W-:Y:S03]  /*09f0*/  BSSY.RECONVERGENT B1, `(.L_x_253) ;  /* 0x000000c000017945 */ /* 0x000fe60003800200 */
[----:B------:R0:W1:Y:S01]  /*0a00*/  MUFU.RSQ R4, R5 ;  /* 0x0000000500047308 */ /* 0x0000620000001400 */
[----:B------:R-:W-:-:S04]  /*0a10*/  IADD3 R0, PT, PT, R5, -0xd000000, RZ ;  /* 0xf300000005007810 */ /* 0x000fc80007ffe0ff */
[----:B------:R-:W-:-:S13]  /*0a20*/  ISETP.GT.U32.AND P0, PT, R0, 0x727fffff, PT ;  /* 0x727fffff0000780c */ /* 0x000fda0003f04070 */
[----:B01----:R-:W-:Y:S05]  /*0a30*/  @!P0 BRA `(.L_x_258) ;  /* 0x00000000000c8947 */ /* 0x003fea0003800000 */
[----:B------:R-:W-:-:S07]  /*0a40*/  MOV R9, 0xa60 ;  /* 0x00000a6000097802 */ /* 0x000fce0000000f00 */
[----:B------:R-:W-:Y:S05]  /*0a50*/  CALL.REL.NOINC `($__internal_8_$__cuda_sm20_sqrt_rn_f32_slowpath) ;  /* 0x0000000000b47944 */ /* 0x000fea0003c00000 */
[----:B------:R-:W-:Y:S05]  /*0a60*/  BRA `(.L_x_259) ;  /* 0x0000000000107947 */ /* 0x000fea0003800000 */
.L_x_258:
[----:B------:R-:W-:Y:S01]  /*0a70*/  FMUL.FTZ R0, R5, R4 ;  /* 0x0000000405007220 */ /* 0x000fe20000410000 */
[----:B------:R-:W-:-:S03]  /*0a80*/  FMUL.FTZ R4, R4, 0.5 ;  /* 0x3f00000004047820 */ /* 0x000fc60000410000 */
[----:B------:R-:W-:-:S04]  /*0a90*/  FFMA R5, -R0, R0, R5 ;  /* 0x0000000000057223 */ /* 0x000fc80000000105 */
[----:B------:R-:W-:-:S07]  /*0aa0*/  FFMA R0, R5, R4, R0 ;  /* 0x0000000405007223 */ /* 0x000fce0000000000 */
.L_x_259:
[----:B------:R-:W-:Y:S05]  /*0ab0*/  BSYNC.RECONVERGENT B1 ;  /* 0x0000000000017941 */ /* 0x000fea0003800200 */
.L_x_253:
[----:B------:R-:W-:Y:S05]  /*0ac0*/  BSYNC.RECONVERGENT B0 ;  /* 0x0000000000007941 */ /* 0x000fea0003800200 */
.L_x_252:
[----:B------:R-:W0:Y:S01]  /*0ad0*/  S2UR UR5, SR_CgaCtaId ;  /* 0x00000000000579c3 */ /* 0x000e220000008800 */
[----:B------:R-:W-:Y:S01]  /*0ae0*/  UMOV UR4, 0x400 ;  /* 0x0000040000047882 */ /* 0x000fe20000000000 */
[----:B------:R-:W-:Y:S02]  /*0af0*/  UISETP.GE.U32.AND UP0, UPT, UR7, 0x2, UPT ;  /* 0x000000020700788c */ /* 0x000fe4000bf06070 */
[----:B0-----:R-:W-:-:S06]  /*0b00*/  ULEA UR4, UR5, UR4, 0x18 ;  /* 0x0000000405047291 */ /* 0x001fcc000f8ec0ff */
[----:B------:R-:W-:-:S05]  /*0b10*/  LEA R5, R3, UR4, 0x2 ;  /* 0x0000000403057c11 */ /* 0x000fca000f8e10ff */
[----:B------:R0:W-:Y:S01]  /*0b20*/  STS [R5], R0 ;  /* 0x0000000005007388 */ /* 0x0001e20000000800 */
[----:B------:R-:W-:Y:S06]  /*0b30*/  BAR.SYNC.DEFER_BLOCKING 0x0 ;  /* 0x0000000000007b1d */ /* 0x000fec0000010000 */
[----:B------:R-:W-:Y:S05]  /*0b40*/  BRA.U !UP0, `(.L_x_260) ;  /* 0x0000000108507547 */ /* 0x000fea000b800000 */
[----:B------:R-:W-:Y:S01]  /*0b50*/  BSSY.RECONVERGENT B0, `(.L_x_260) ;  /* 0x0000013000007945 */ /* 0x000fe20003800200 */
[----:B0-----:R-:W-:-:S07]  /*0b60*/  MOV R0, 0x1 ;  /* 0x0000000100007802 */ /* 0x001fce0000000f00 */
.L_x_262:
[----:B------:R-:W-:-:S05]  /*0b70*/  SHF.L.U32 R8, R0, 0x1, RZ ;  /* 0x0000000100087819 */ /* 0x000fca00000006ff */
[----:B------:R-:W-:-:S05]  /*0b80*/  IMAD R5, R8, R3, RZ ;  /* 0x0000000308057224 */ /* 0x000fca00078e02ff */
        /* <DEDUP_REMOVED lines=14> */
[----:B0-----:R-:W-:Y:S05]  /*0c70*/  @!P0 BRA `(.L_x_262) ;  /* 0xfffffffc00bc8947 */ /* 0x001fea000383ffff */
.L_x_261:
[----:B------:R-:W-:Y:S05]  /*0c80*/  BSYNC.RECONVERGENT B0 ;  /* 0x0000000000007941 */ /* 0x000fea0003800200 */
.L_x_260:
        /* <DEDUP_REMOVED lines=10> */
        .weak           $__internal_8_$__cuda_sm20_sqrt_rn_f32_slowpath
        .type           $__internal_8_$__cuda_sm20_sqrt_rn_f32_slowpath,@function
        .size           $__internal_8_$__cuda_sm20_sqrt_rn_f32_slowpath,(.L_x_585 - $__internal_8_$__cuda_sm20_sqrt_rn_f32_slowpath)
$__internal_8_$__cuda_sm20_sqrt_rn_f32_slowpath:
        /* <DEDUP_REMOVED lines=20> */
.L_x_263:
[----:B------:R-:W-:Y:S01]  /*0e70*/  HFMA2 R5, -RZ, RZ, 0, 0 ;  /* 0x00000000ff057431 */ /* 0x000fe200000001ff */
[----:B------:R-:W-:Y:S02]  /*0e80*/  MOV R0, R4 ;  /* 0x0000000400007202 */ /* 0x000fe40000000f00 */
[----:B------:R-:W-:-:S04]  /*0e90*/  MOV R4, R9 ;  /* 0x0000000900047202 */ /* 0x000fc80000000f00 */
[----:B------:R-:W-:Y:S05]  /*0ea0*/  RET.REL.NODEC R4 `(_Z26max_reduce_first_kernel_v2PbP6float2Pf) ;  /* 0xfffffff004547950 */ /* 0x000fea0003c3ffff */
.L_x_264:
        /* <DEDUP_REMOVED lines=13> */
.L_x_585:


//--------------------- .text._Z27max_reduce_second_kernel_v1Pf --------------------------
	.section	.text._Z27max_reduce_second_kernel_v1Pf,"ax",@progbits
	.align	128
        .global         _Z27max_reduce_second_kernel_v1Pf
        .type           _Z27max_reduce_second_kernel_v1Pf,@function
        .size           _Z27max_reduce_second_kernel_v1Pf,(.L_x_640 - _Z27max_reduce_second_kernel_v1Pf)
        .other          _Z27max_reduce_second_kernel_v1Pf,@"STO_CUDA_ENTRY STV_DEFAULT"
_Z27max_reduce_second_kernel_v1Pf:
.text._Z27max_reduce_second_kernel_v1Pf:
        /* <DEDUP_REMOVED lines=19> */
.L_x_267:
        /* <DEDUP_REMOVED lines=17> */
.L_x_266:
[----:B------:R-:W-:Y:S05]  /*0240*/  BSYNC.RECONVERGENT B0 ;  /* 0x0000000000007941 */ /* 0x000fea0003800200 */
.L_x_265:
        /* <DEDUP_REMOVED lines=10> */
.L_x_268:
        /* <DEDUP_REMOVED lines=9> */
.L_x_640:


//--------------------- .text._Z26max_reduce_first_kernel_v1P6float2Pf --------------------------
	.section	.text._Z26max_reduce_first_kernel_v1P6float2Pf,"ax",@progbits
	.align	128
        .global         _Z26max_reduce_first_kernel_v1P6float2Pf
        .type           _Z26max_reduce_first_kernel_v1P6float2Pf,@function
        .size           _Z26max_reduce_first_kernel_v1P6float2Pf,(.L_x_586 - _Z26max_reduce_first_kernel_v1P6float2Pf)
        .other          _Z26max_reduce_first_kernel_v1P6float2Pf,@"STO_CUDA_ENTRY STV_DEFAULT"
_Z26max_reduce_first_kernel_v1P6float2Pf:
.text._Z26max_reduce_first_kernel_v1P6float2Pf:
[----:B------:R-:W-:Y:S01]  /*0000*/  LDC R1, c[0x0][0x37c] ;  /* 0x0000df00ff017b82 */ /* 0x000fe20000000800 */
[----:B------:R-:W0:Y:S07]  /*0010*/  S2R R2, SR_CTAID.X ;  /* 0x0000000000027919 */ /* 0x000e2e0000002500 */
[----:B------:R-:W1:Y:S01]  /*0020*/  LDC.64 R8, c[0x0][0x380] ;  /* 0x0000e000ff087b82 */ /* 0x000e620000000a00 */
[----:B------:R-:W0:Y:S01]  /*0030*/  LDCU UR7, c[0x0][0x360] ;  /* 0x00006c00ff0777ac */ /* 0x000e220008000800 */
[----:B------:R-:W0:Y:S01]  /*0040*/  S2R R3, SR_TID.X ;  /* 0x0000000000037919 */ /* 0x000e220000002100 */
[----:B------:R-:W2:Y:S01]  /*0050*/  LDCU.64 UR8, c[0x0][0x358] ;  /* 0x00006b00ff0877ac */ /* 0x000ea20008000a00 */
[----:B0-----:R-:W-:-:S04]  /*0060*/  IMAD R5, R2, UR7, R3 ;  /* 0x0000000702057c24 */ /* 0x001fc8000f8e0203 */
[----:B-1----:R-:W-:-:S05]  /*0070*/  IMAD.WIDE.U32 R8, R5, 0x8, R8 ;  /* 0x0000000805087825 */ /* 0x002fca00078e0008 */
[----:B--2---:R-:W2:Y:S04]  /*0080*/  LDG.E R0, desc[UR8][R8.64] ;  /* 0x0000000808007981 */ /* 0x004ea8000c1e1900 */
        /* <DEDUP_REMOVED lines=72> */
.L_x_270:
[----:B------:R-:W-:Y:S05]  /*0510*/  BSYNC.RECONVERGENT B0 ;  /* 0x0000000000007941 */ /* 0x000fea0003800200 */
.L_x_269:
        /* <DEDUP_REMOVED lines=67> */
.L_x_272:
[----:B------:R-:W-:Y:S05]  /*0950*/  BSYNC.RECONVERGENT B0 ;  /* 0x0000000000007941 */ /* 0x000fea0003800200 */
.L_x_271:
[----:B------:R-:W-:Y:S01]  /*0960*/  FADD R5, R5, R6 ;  /* 0x0000000605057221 */ /* 0x000fe20000000000 */
[----:B------:R-:W-:Y:S03]  /*0970*/  BSSY.RECONVERGENT B0, `(.L_x_273) ;  /* 0x000000e000007945 */ /* 0x000fe60003800200 */
[----:B------:R0:W1:Y:S01]  /*0980*/  MUFU.RSQ R4, R5 ;  /* 0x0000000500047308 */ /* 0x0000620000001400 */
[----:B------:R-:W-:-:S04]  /*0990*/  IADD3 R0, PT, PT, R5, -0xd000000, RZ ;  /* 0xf300000005007810 */ /* 0x000fc80007ffe0ff */
[----:B------:R-:W-:-:S13]  /*09a0*/  ISETP.GT.U32.AND P0, PT, R0, 0x727fffff, PT ;  /* 0x727fffff0000780c */ /* 0x000fda0003f04070 */
[----:B01----:R-:W-:Y:S05]  /*09b0*/  @!P0 BRA `(.L_x_274) ;  /* 0x0000000000148947 */ /* 0x003fea0003800000 */
[----:B------:R-:W-:Y:S01]  /*09c0*/  BSSY.RECONVERGENT B1, `(.L_x_275) ;  /* 0x0000003000017945 */ /* 0x000fe20003800200 */
[----:B------:R-:W-:-:S07]  /*09d0*/  MOV R9, 0x9f0 ;  /* 0x000009f000097802 */ /* 0x000fce0000000f00 */
[----:B------:R-:W-:Y:S05]  /*09e0*/  CALL.REL.NOINC `($__internal_9_$__cuda_sm20_sqrt_rn_f32_slowpath) ;  /* 0x0000000000b47944 */ /* 0x000fea0003c00000 */
[----:B------:R-:W-:Y:S05]  /*09f0*/  BSYNC.RECONVERGENT B1 ;  /* 0x0000000000017941 */ /* 0x000fea0003800200 */
.L_x_275:
[----:B------:R-:W-:Y:S05]  /*0a00*/  BRA `(.L_x_276) ;  /* 0x0000000000107947 */ /* 0x000fea0003800000 */
.L_x_274:
[----:B------:R-:W-:Y:S01]  /*0a10*/  FMUL.FTZ R0, R5, R4 ;  /* 0x0000000405007220 */ /* 0x000fe20000410000 */
[----:B------:R-:W-:-:S03]  /*0a20*/  FMUL.FTZ R4, R4, 0.5 ;  /* 0x3f00000004047820 */ /* 0x000fc60000410000 */
[----:B------:R-:W-:-:S04]  /*0a30*/  FFMA R5, -R0, R0, R5 ;  /* 0x0000000000057223 */ /* 0x000fc80000000105 */
[----:B------:R-:W-:-:S07]  /*0a40*/  FFMA R0, R5, R4, R0 ;  /* 0x0000000405007223 */ /* 0x000fce0000000000 */
.L_x_276:
[----:B------:R-:W-:Y:S05]  /*0a50*/  BSYNC.RECONVERGENT B0 ;  /* 0x0000000000007941 */ /* 0x000fea0003800200 */
.L_x_273:
        /* <DEDUP_REMOVED lines=8> */
[----:B0-----:R-:W-:Y:S01]  /*0ae0*/  HFMA2 R0, -RZ, RZ, 0, 5.9604644775390625e-08 ;  /* 0x00000001ff007431 */ /* 0x001fe200000001ff */
[----:B------:R-:W-:Y:S06]  /*0af0*/  BSSY.RECONVERGENT B0, `(.L_x_277) ;  /* 0x0000012000007945 */ /* 0x000fec0003800200 */
.L_x_279:
        /* <DEDUP_REMOVED lines=17> */
.L_x_278:
[----:B------:R-:W-:Y:S05]  /*0c10*/  BSYNC.RECONVERGENT B0 ;  /* 0x0000000000007941 */ /* 0x000fea0003800200 */
.L_x_277:
        /* <DEDUP_REMOVED lines=10> */
        .weak           $__internal_9_$__cuda_sm20_sqrt_rn_f32_slowpath
        .type           $__internal_9_$__cuda_sm20_sqrt_rn_f32_slowpath,@function
        .size           $__internal_9_$__cuda_sm20_sqrt_rn_f32_slowpath,(.L_x_586 - $__internal_9_$__cuda_sm20_sqrt_rn_f32_slowpath)
$__internal_9_$__cuda_sm20_sqrt_rn_f32_slowpath:
        /* <DEDUP_REMOVED lines=20> */
.L_x_280:
[----:B------:R-:W-:Y:S01]  /*0e00*/  HFMA2 R5, -RZ, RZ, 0, 0 ;  /* 0x00000000ff057431 */ /* 0x000fe200000001ff */
[----:B------:R-:W-:Y:S02]  /*0e10*/  MOV R0, R4 ;  /* 0x0000000400007202 */ /* 0x000fe40000000f00 */
[----:B------:R-:W-:-:S04]  /*0e20*/  MOV R4, R9 ;  /* 0x0000000900047202 */ /* 0x000fc80000000f00 */
[----:B------:R-:W-:Y:S05]  /*0e30*/  RET.REL.NODEC R4 `(_Z26max_reduce_first_kernel_v1P6float2Pf) ;  /* 0xfffffff004707950 */ /* 0x000fea0003c3ffff */
.L_x_281:
        /* <DEDUP_REMOVED lines=12> */
.L_x_586:


//--------------------- .text._Z24min_reduce_second_kernelPj --------------------------
	.section	.text._Z24min_reduce_second_kernelPj,"ax",@progbits
	.align	128
        .global         _Z24min_reduce_second_kernelPj
        .type           _Z24min_reduce_second_kernelPj,@function
        .size           _Z24min_reduce_second_kernelPj,(.L_x_642 - _Z24min_reduce_second_kernelPj)
        .other          _Z24min_reduce_second_kernelPj,@"STO_CUDA_ENTRY STV_DEFAULT"
_Z24min_reduce_second_kernelPj:
.text._Z24min_reduce_second_kernelPj:
        /* <DEDUP_REMOVED lines=27> */
.L_x_284:
[----:B------:R-:W-:-:S05]  /*01b0*/  SHF.L.U32 R7, R2, 0x1, RZ ;  /* 0x0000000102077819 */ /* 0x000fca00000006ff */
[----:B------:R-:W-:-:S05]  /*01c0*/  IMAD R5, R0, R7, RZ ;  /* 0x0000000700057224 */ /* 0x000fca00078e02ff */
[----:B0-----:R-:W-:-:S04]  /*01d0*/  IADD3 R3, PT, PT, R5, R2, RZ ;  /* 0x0000000205037210 */ /* 0x001fc80007ffe0ff */
[----:B------:R-:W-:-:S13]  /*01e0*/  ISETP.GE.U32.AND P0, PT, R3, R4, PT ;  /* 0x000000040300720c */ /* 0x000fda0003f06070 */
[----:B------:R-:W-:Y:S05]  /*01f0*/  @P0 BRA `(.L_x_283) ;  /* 0x00000000002c0947 */ /* 0x000fea0003800000 */
[----:B------:R-:W-:Y:S01]  /*0200*/  LEA R3, R5, UR4, 0x2 ;  /* 0x0000000405037c11 */ /* 0x000fe2000f8e10ff */
[----:B------:R-:W-:Y:S05]  /*0210*/  WARPSYNC.ALL ;  /* 0x0000000000007948 */ /* 0x000fea0003800000 */
[----:B------:R-:W-:Y:S02]  /*0220*/  LEA R5, R2, R3, 0x2 ;  /* 0x0000000302057211 */ /* 0x000fe400078e10ff */
[----:B------:R-:W-:Y:S01]  /*0230*/  LDS R2, [R3] ;  /* 0x0000000003027984 */ /* 0x000fe20000000800 */
[----:B------:R-:W-:-:S03]  /*0240*/  ISETP.GE.U32.AND P0, PT, R7, R4, PT ;  /* 0x000000040700720c */ /* 0x000fc60003f06070 */
[----:B------:R-:W0:Y:S02]  /*0250*/  LDS R5, [R5] ;  /* 0x0000000005057984 */ /* 0x000e240000000800 */
[----:B0-----:R-:W-:Y:S02]  /*0260*/  VIMNMX.U32 R6, PT, PT, R2, R5, PT ;  /* 0x0000000502067248 */ /* 0x001fe40003fe0000 */
[----:B------:R-:W-:-:S03]  /*0270*/  MOV R2, R7 ;  /* 0x0000000700027202 */ /* 0x000fc60000000f00 */
[----:B------:R0:W-:Y:S01]  /*0280*/  STS [R3], R6 ;  /* 0x0000000603007388 */ /* 0x0001e20000000800 */
[----:B------:R-:W-:Y:S06]  /*0290*/  BAR.SYNC.DEFER_BLOCKING 0x0 ;  /* 0x0000000000007b1d */ /* 0x000fec0000010000 */
[----:B------:R-:W-:Y:S05]  /*02a0*/  @!P0 BRA `(.L_x_284) ;  /* 0xfffffffc00c08947 */ /* 0x000fea000383ffff */
.L_x_283:
[----:B------:R-:W-:Y:S05]  /*02b0*/  BSYNC.RECONVERGENT B0 ;  /* 0x0000000000007941 */ /* 0x000fea0003800200 */
.L_x_282:
        /* <DEDUP_REMOVED lines=11> */
.L_x_285:
        /* <DEDUP_REMOVED lines=9> */
.L_x_642:


//--------------------- .text._Z23min_reduce_first_kernelPbPj --------------------------
	.section	.text._Z23min_reduce_first_kernelPbPj,"ax",@progbits
	.align	128
        .global         _Z23min_reduce_first_kernelPbPj
        .type           _Z23min_reduce_first_kernelPbPj,@function
        .size           _Z23min_reduce_first_kernelPbPj,(.L_x_643 - _Z23min_reduce_first_kernelPbPj)
        .other          _Z23min_reduce_first_kernelPbPj,@"STO_CUDA_ENTRY STV_DEFAULT"
_Z23min_reduce_first_kernelPbPj:
.text._Z23min_reduce_first_kernelPbPj:
[----:B------:R-:W-:Y:S01]  /*0000*/  LDC R1, c[0x0][0x37c] ;  /* 0x0000df00ff017b82 */ /* 0x000fe20000000800 */
[----:B------:R-:W0:Y:S07]  /*0010*/  S2R R4, SR_TID.X ;  /* 0x0000000000047919 */ /* 0x000e2e0000002100 */
[----:B------:R-:W0:Y:S01]  /*0020*/  S2UR UR7, SR_CTAID.X ;  /* 0x00000000000779c3 */ /* 0x000e220000002500 */
[----:B------:R-:W1:Y:S01]  /*0030*/  LDCU.64 UR4, c[0x0][0x380] ;  /* 0x00007000ff0477ac */ /* 0x000e620008000a00 */
        /* <DEDUP_REMOVED lines=9> */
[----:B-1----:R-:W-:-:S05]  /*00d0*/  IADD3 R2, P0, PT, R2, UR4, RZ ;  /* 0x0000000402027c10 */ /* 0x002fca000ff1e0ff */
[----:B------:R-:W-:-:S05]  /*00e0*/  IMAD.X R3, RZ, RZ, UR5, P0 ;  /* 0x00000005ff037e24 */ /* 0x000fca00080e06ff */
[----:B---3--:R-:W2:Y:S01]  /*00f0*/  LDG.E.U8 R2, desc[UR8][R2.64] ;  /* 0x0000000802027981 */ /* 0x008ea2000c1e1100 */
[----:B------:R-:W0:Y:S01]  /*0100*/  S2UR UR5, SR_CgaCtaId ;  /* 0x00000000000579c3 */ /* 0x000e220000008800 */
[----:B------:R-:W-:Y:S01]  /*0110*/  IMAD R4, R4, UR6, R5 ;  /* 0x0000000604047c24 */ /* 0x000fe2000f8e0205 */
[----:B------:R-:W-:Y:S02]  /*0120*/  UMOV UR4, 0x400 ;  /* 0x0000040000047882 */ /* 0x000fe40000000000 */
[----:B0-----:R-:W-:-:S06]  /*0130*/  ULEA UR4, UR5, UR4, 0x18 ;  /* 0x0000000405047291 */ /* 0x001fcc000f8ec0ff */
[----:B------:R-:W-:Y:S02]  /*0140*/  LEA R6, R4, UR4, 0x2 ;  /* 0x0000000404067c11 */ /* 0x000fe4000f8e10ff */
[----:B--2---:R-:W-:-:S04]  /*0150*/  ISETP.NE.AND P0, PT, R2, RZ, PT ;  /* 0x000000ff0200720c */ /* 0x004fc80003f05270 */
[----:B------:R-:W-:Y:S01]  /*0160*/  SEL R5, R0, 0x400, P0 ;  /* 0x0000040000057807 */ /* 0x000fe20000000000 */
[----:B------:R-:W-:-:S04]  /*0170*/  IMAD R0, R7, UR6, RZ ;  /* 0x0000000607007c24 */ /* 0x000fc8000f8e02ff */
[----:B------:R0:W-:Y:S01]  /*0180*/  STS [R6], R5 ;  /* 0x0000000506007388 */ /* 0x0001e20000000800 */
[----:B------:R-:W-:Y:S01]  /*0190*/  BAR.SYNC.DEFER_BLOCKING 0x0 ;  /* 0x0000000000007b1d */ /* 0x000fe20000010000 */
[----:B------:R-:W-:-:S13]  /*01a0*/  ISETP.GE.U32.AND P0, PT, R0, 0x2, PT ;  /* 0x000000020000780c */ /* 0x000fda0003f06070 */
[----:B0-----:R-:W-:Y:S05]  /*01b0*/  @!P0 BRA `(.L_x_286) ;  /* 0x00000000004c8947 */ /* 0x001fea0003800000 */
[----:B------:R-:W-:Y:S01]  /*01c0*/  BSSY.RECONVERGENT B0, `(.L_x_286) ;  /* 0x0000012000007945 */ /* 0x000fe20003800200 */
[----:B------:R-:W-:-:S07]  /*01d0*/  IMAD.MOV.U32 R2, RZ, RZ, 0x1 ;  /* 0x00000001ff027424 */ /* 0x000fce00078e00ff */
.L_x_288:
[----:B------:R-:W-:-:S05]  /*01e0*/  SHF.L.U32 R7, R2, 0x1, RZ ;  /* 0x0000000102077819 */ /* 0x000fca00000006ff */
[----:B------:R-:W-:-:S04]  /*01f0*/  IMAD R5, R4, R7, RZ ;  /* 0x0000000704057224 */ /* 0x000fc800078e02ff */
[----:B0-----:R-:W-:-:S05]  /*0200*/  IMAD.IADD R3, R5, 0x1, R2 ;  /* 0x0000000105037824 */ /* 0x001fca00078e0202 */
        /* <DEDUP_REMOVED lines=8> */
[----:B0-----:R-:W-:Y:S01]  /*0290*/  VIMNMX.U32 R6, PT, PT, R2, R5, PT ;  /* 0x0000000502067248 */ /* 0x001fe20003fe0000 */
[----:B------:R-:W-:-:S04]  /*02a0*/  IMAD.MOV.U32 R2, RZ, RZ, R7 ;  /* 0x000000ffff027224 */ /* 0x000fc800078e0007 */
[----:B------:R0:W-:Y:S01]  /*02b0*/  STS [R3], R6 ;  /* 0x0000000603007388 */ /* 0x0001e20000000800 */
[----:B------:R-:W-:Y:S06]  /*02c0*/  BAR.SYNC.DEFER_BLOCKING 0x0 ;  /* 0x0000000000007b1d */ /* 0x000fec0000010000 */
[----:B------:R-:W-:Y:S05]  /*02d0*/  @!P0 BRA `(.L_x_288) ;  /* 0xfffffffc00c08947 */ /* 0x000fea000383ffff */
.L_x_287:
[----:B------:R-:W-:Y:S05]  /*02e0*/  BSYNC.RECONVERGENT B0 ;  /* 0x0000000000007941 */ /* 0x000fea0003800200 */
.L_x_286:
        /* <DEDUP_REMOVED lines=11> */
.L_x_289:
        /* <DEDUP_REMOVED lines=14> */
.L_x_643:


//--------------------- .text._Z29fill_exclusion_zone_kernel_v2PbS_Pjj --------------------------
	.section	.text._Z29fill_exclusion_zone_kernel_v2PbS_Pjj,"ax",@progbits
	.align	128
        .global         _Z29fill_exclusion_zone_kernel_v2PbS_Pjj
        .type           _Z29fill_exclusion_zone_kernel_v2PbS_Pjj,@function
        .size           _Z29fill_exclusion_zone_kernel_v2PbS_Pjj,(.L_x_644 - _Z29fill_exclusion_zone_kernel_v2PbS_Pjj)
        .other          _Z29fill_exclusion_zone_kernel_v2PbS_Pjj,@"STO_CUDA_ENTRY STV_DEFAULT"
_Z29fill_exclusion_zone_kernel_v2PbS_Pjj:
.text._Z29fill_exclusion_zone_kernel_v2PbS_Pjj:
[----:B------:R-:W-:Y:S01]  /*0000*/  LDC R1, c[0x0][0x37c] ;  /* 0x0000df00ff017b82 */ /* 0x000fe20000000800 */
[----:B------:R-:W0:Y:S07]  /*0010*/  S2R R3, SR_TID.X ;  /* 0x0000000000037919 */ /* 0x000e2e0000002100 */
[----:B------:R-:W1:Y:S01]  /*0020*/  S2UR UR4, SR_CTAID.Y ;  /* 0x00000000000479c3 */ /* 0x000e620000002600 */
[----:B------:R-:W2:Y:S01]  /*0030*/  LDCU.64 UR8, c[0x0][0x388] ;  /* 0x00007100ff0877ac */ /* 0x000ea20008000a00 */
[----:B------:R-:W3:Y:S06]  /*0040*/  S2R R5, SR_TID.Y ;  /* 0x0000000000057919 */ /* 0x000eec0000002200 */
[----:B------:R-:W0:Y:S08]  /*0050*/  S2UR UR6, SR_CTAID.X ;  /* 0x00000000000679c3 */ /* 0x000e300000002500 */
[----:B------:R-:W0:Y:S01]  /*0060*/  LDC R0, c[0x0][0x360] ;  /* 0x0000d800ff007b82 */ /* 0x000e220000000800 */
[----:B------:R-:W1:Y:S02]  /*0070*/  LDCU UR5, c[0x0][0x364] ;  /* 0x00006c80ff0577ac */ /* 0x000e640008000800 */
[----:B-1----:R-:W-:Y:S01]  /*0080*/  UIMAD UR4, UR4, UR5, URZ ;  /* 0x00000005040472a4 */ /* 0x002fe2000f8e02ff */
[----:B0-----:R-:W-:Y:S01]  /*0090*/  IMAD R0, R0, UR6, R3 ;  /* 0x0000000600007c24 */ /* 0x001fe2000f8e0203 */
[----:B------:R-:W0:Y:S04]  /*00a0*/  LDCU.64 UR6, c[0x0][0x358] ;  /* 0x00006b00ff0677ac */ /* 0x000e280008000a00 */
[----:B---3--:R-:W-:-:S04]  /*00b0*/  IADD3 R11, PT, PT, R5, UR4, RZ ;  /* 0x00000004050b7c10 */ /* 0x008fc8000fffe0ff */
[----:B------:R-:W-:-:S04]  /*00c0*/  LEA R2, R0, R11, 0xa ;  /* 0x0000000b00027211 */ /* 0x000fc800078e50ff */
[----:B--2---:R-:W-:-:S04]  /*00d0*/  IADD3 R2, P0, PT, R2, UR8, RZ ;  /* 0x0000000802027c10 */ /* 0x004fc8000ff1e0ff */
[----:B------:R-:W-:-:S05]  /*00e0*/  IADD3.X R3, PT, PT, RZ, UR9, RZ, P0, !PT ;  /* 0x00000009ff037c10 */ /* 0x000fca00087fe4ff */
[----:B0-----:R-:W2:Y:S02]  /*00f0*/  LDG.E.U8 R2, desc[UR6][R2.64] ;  /* 0x0000000602027981 */ /* 0x001ea4000c1e1100 */
[----:B--2---:R-:W-:-:S13]  /*0100*/  ISETP.NE.AND P0, PT, R2, RZ, PT ;  /* 0x000000ff0200720c */ /* 0x004fda0003f05270 */
[----:B------:R-:W-:Y:S05]  /*0110*/  @!P0 EXIT ;  /* 0x000000000000894d */ /* 0x000fea0003800000 */
[----:B------:R-:W0:Y:S02]  /*0120*/  LDC R9, c[0x0][0x398] ;  /* 0x0000e600ff097b82 */ /* 0x000e240000000800 */
[CC--:B0-----:R-:W-:Y:S02]  /*0130*/  VIMNMX.U32 R2, PT, PT, R0.reuse, R9.reuse, !PT ;  /* 0x0000000900027248 */ /* 0x0c1fe40007fe0000 */
[-C--:B------:R-:W-:Y:S02]  /*0140*/  IADD3.X R0, PT, PT, R0, R9.reuse, RZ, PT, !PT ;  /* 0x0000000900007210 */ /* 0x080fe40003ffe4ff */
[----:B------:R-:W-:Y:S02]  /*0150*/  IADD3 R7, PT, PT, R2, -R9, RZ ;  /* 0x8000000902077210 */ /* 0x000fe40007ffe0ff */
[----:B------:R-:W-:-:S04]  /*0160*/  VIMNMX.U32 R0, PT, PT, R0, 0x400, PT ;  /* 0x0000040000007848 */ /* 0x000fc80003fe0000 */
[----:B------:R-:W-:-:S13]  /*0170*/  ISETP.GE.U32.AND P0, PT, R7, R0, PT ;  /* 0x000000000700720c */ /* 0x000fda0003f06070 */
[----:B------:R-:W-:Y:S05]  /*0180*/  @P0 EXIT ;  /* 0x000000000000094d */ /* 0x000fea0003800000 */
[----:B------:R-:W0:Y:S02]  /*0190*/  LDC.64 R2, c[0x0][0x390] ;  /* 0x0000e400ff027b82 */ /* 0x000e240000000a00 */
[----:B0-----:R-:W2:Y:S01]  /*01a0*/  LDG.E R2, desc[UR6][R2.64] ;  /* 0x0000000602027981 */ /* 0x001ea2000c1e1900 */
[----:B------:R-:W-:Y:S02]  /*01b0*/  ISETP.NE.AND P1, PT, R9, RZ, PT ;  /* 0x000000ff0900720c */ /* 0x000fe40003f25270 */
[-C--:B------:R-:W-:Y:S02]  /*01c0*/  VIMNMX.U32 R6, PT, PT, R11, R9.reuse, !PT ;  /* 0x000000090b067248 */ /* 0x080fe40007fe0000 */
[----:B------:R-:W-:Y:S02]  /*01d0*/  IADD3 R4, PT, PT, R9, 0x1, RZ ;  /* 0x0000000109047810 */ /* 0x000fe40007ffe0ff */
[----:B------:R-:W-:Y:S02]  /*01e0*/  IADD3 R6, PT, PT, R6, -R9, RZ ;  /* 0x8000000906067210 */ /* 0x000fe40007ffe0ff */
[----:B------:R-:W-:-:S02]  /*01f0*/  ISETP.NE.AND P0, PT, R4, RZ, PT ;  /* 0x000000ff0400720c */ /* 0x000fc40003f05270 */
[----:B------:R-:W-:Y:S02]  /*0200*/  VIADDMNMX.U32 R9, R4, R11, 0x400, PT ;  /* 0x0000040004097446 */ /* 0x000fe4000380000b */
[----:B--2---:R-:W-:Y:S02]  /*0210*/  SHF.R.U32.HI R8, RZ, 0xa, R2 ;  /* 0x0000000aff087819 */ /* 0x004fe40000011602 */
[----:B------:R-:W-:Y:S01]  /*0220*/  LOP3.LUT R10, R2, 0x3ff, RZ, 0xc0, !PT ;  /* 0x000003ff020a7812 */ /* 0x000fe200078ec0ff */
[----:B------:R-:W-:Y:S06]  /*0230*/  @P1 BRA `(.L_x_290) ;  /* 0x0000000800bc1947 */ /* 0x000fec0003800000 */
[----:B------:R-:W0:Y:S01]  /*0240*/  LDCU.64 UR8, c[0x0][0x380] ;  /* 0x00007000ff0877ac */ /* 0x000e220008000a00 */
[----:B------:R-:W-:Y:S02]  /*0250*/  IADD3 R11, PT, PT, R11, -R10, RZ ;  /* 0x8000000a0b0b7210 */ /* 0x000fe40007ffe0ff */
[----:B------:R-:W-:Y:S02]  /*0260*/  IADD3 R12, PT, PT, R10, -UR4, -R5 ;  /* 0x800000040a0c7c10 */ /* 0x000fe4000fffe805 */
[----:B0-----:R-:W-:-:S04]  /*0270*/  IADD3 R2, P0, PT, R6, UR8, RZ ;  /* 0x0000000806027c10 */ /* 0x001fc8000ff1e0ff */
[----:B------:R-:W-:-:S09]  /*0280*/  IADD3.X R3, PT, PT, RZ, UR9, RZ, P0, !PT ;  /* 0x00000009ff037c10 */ /* 0x000fd200087fe4ff */
.L_x_297:
[----:B------:R-:W-:Y:S01]  /*0290*/  ISETP.GE.U32.AND P0, PT, R6, R9, PT ;  /* 0x000000090600720c */ /* 0x000fe20003f06070 */
[----:B------:R-:W-:-:S12]  /*02a0*/  BSSY.RECONVERGENT B0, `(.L_x_291) ;  /* 0x00000a4000007945 */ /* 0x000fd80003800200 */
[----:B0-----:R-:W-:Y:S05]  /*02b0*/  @P0 BRA `(.L_x_292) ;  /* 0x0000000800880947 */ /* 0x001fea0003800000 */
[CC--:B------:R-:W-:Y:S01]  /*02c0*/  VIMNMX.U32 R5, PT, PT, R8.reuse, R7.reuse, PT ;  /* 0x0000000708057248 */ /* 0x0c0fe20003fe0000 */
[----:B------:R-:W-:Y:S01]  /*02d0*/  HFMA2 R20, -RZ, RZ, 0.771484375, 0.21533203125 ;  /* 0x3a2c32e4ff147431 */ /* 0x000fe200000001ff */
[----:B------:R-:W-:-:S04]  /*02e0*/  VIMNMX.U32 R4, PT, PT, R8, R7, !PT ;  /* 0x0000000708047248 */ /* 0x000fc80007fe0000 */
[----:B------:R-:W-:-:S04]  /*02f0*/  IADD3 R5, PT, PT, -R5, R4, RZ ;  /* 0x0000000405057210 */ /* 0x000fc80007ffe1ff */
[----:B------:R-:W-:Y:S02]  /*0300*/  I2FP.F32.U32 R4, R5 ;  /* 0x0000000500047245 */ /* 0x000fe40000201000 */
[----:B------:R-:W-:Y:S02]  /*0310*/  ISETP.NE.AND P3, PT, R5, RZ, PT ;  /* 0x000000ff0500720c */ /* 0x000fe40003f65270 */
[C---:B------:R-:W-:Y:S01]  /*0320*/  FSETP.GEU.AND P0, PT, |R4|.reuse, 1.175494350822287508e-38, PT ;  /* 0x008000000400780b */ /* 0x040fe20003f0e200 */
[C---:B------:R-:W-:Y:S01]  /*0330*/  FMUL R13, |R4|.reuse, 16777216 ;  /* 0x4b800000040d7820 */ /* 0x040fe20000400200 */
[----:B------:R-:W-:Y:S02]  /*0340*/  FSETP.NEU.AND P4, PT, |R4|, +INF , PT ;  /* 0x7f8000000400780b */ /* 0x000fe40003f8d200 */
[----:B------:R-:W-:Y:S02]  /*0350*/  FSEL R15, RZ, -24, P0 ;  /* 0xc1c00000ff0f7808 */ /* 0x000fe40000000000 */
[----:B------:R-:W-:-:S04]  /*0360*/  FSEL R13, R13, |R4|, !P0 ;  /* 0x400000040d0d7208 */ /* 0x000fc80004000000 */
[----:B------:R-:W-:-:S04]  /*0370*/  IADD3 R14, PT, PT, R13, -0x3f3504f3, RZ ;  /* 0xc0cafb0d0d0e7810 */ /* 0x000fc80007ffe0ff */
[----:B------:R-:W-:-:S04]  /*0380*/  LOP3.LUT R16, R14, 0xff800000, RZ, 0xc0, !PT ;  /* 0xff8000000e107812 */ /* 0x000fc800078ec0ff */
[-C--:B------:R-:W-:Y:S02]  /*0390*/  IADD3 R13, PT, PT, R13, -R16.reuse, RZ ;  /* 0x800000100d0d7210 */ /* 0x080fe40007ffe0ff */
[----:B------:R-:W-:-:S03]  /*03a0*/  I2FP.F32.S32 R16, R16 ;  /* 0x0000001000107245 */ /* 0x000fc60000201400 */
[C---:B------:R-:W-:Y:S01]  /*03b0*/  FADD R14, R13.reuse, 1 ;  /* 0x3f8000000d0e7421 */ /* 0x040fe20000000000 */
[----:B------:R-:W-:Y:S01]  /*03c0*/  FADD R18, R13, -1 ;  /* 0xbf8000000d127421 */ /* 0x000fe20000000000 */
[----:B------:R-:W-:-:S03]  /*03d0*/  FFMA R16, R16, 1.1920928955078125e-07, R15 ;  /* 0x3400000010107823 */ /* 0x000fc6000000000f */
[----:B------:R-:W-:Y:S01]  /*03e0*/  FADD R13, R18, R18 ;  /* 0x00000012120d7221 */ /* 0x000fe20000000000 */
[----:B------:R-:W0:Y:S03]  /*03f0*/  MUFU.RCP R14, R14 ;  /* 0x0000000e000e7308 */ /* 0x000e260000001000 */
        /* <DEDUP_REMOVED lines=13> */
[----:B------:R-:W-:Y:S01]  /*04d0*/  FMUL R20, R17, R20 ;  /* 0x0000001411147220 */ /* 0x000fe20000400000 */
[----:B------:R-:W-:Y:S02]  /*04e0*/  MOV R17, 0x391fcb8e ;  /* 0x391fcb8e00117802 */ /* 0x000fe40000000f00 */
[----:B------:R-:W-:Y:S01]  /*04f0*/  FFMA R16, R13, 1.9251366722983220825e-08, R16 ;  /* 0x32a55e340d107823 */ /* 0x000fe20000000010 */
[----:B------:R-:W-:-:S04]  /*0500*/  FMUL R14, R20, 3 ;  /* 0x40400000140e7820 */ /* 0x000fc80000400000 */
[----:B------:R-:W-:-:S04]  /*0510*/  FFMA R19, R19, R14, R16 ;  /* 0x0000000e13137223 */ /* 0x000fc80000000010 */
[----:B------:R-:W-:Y:S01]  /*0520*/  FFMA R20, R13, R20, R19 ;  /* 0x000000140d147223 */ /* 0x000fe20000000013 */
[----:B------:R-:W-:-:S03]  /*0530*/  FADD R19, R4, R4 ;  /* 0x0000000404137221 */ /* 0x000fc60000000000 */
[----:B------:R-:W-:-:S04]  /*0540*/  FADD R14, R15, R20 ;  /* 0x000000140f0e7221 */ /* 0x000fc80000000000 */
[----:B------:R-:W-:Y:S01]  /*0550*/  FMUL R13, R14, 2 ;  /* 0x400000000e0d7820 */ /* 0x000fe20000400000 */
[----:B------:R-:W-:-:S03]  /*0560*/  FADD R15, -R15, R14 ;  /* 0x0000000e0f0f7221 */ /* 0x000fc60000000100 */
[----:B------:R-:W0:Y:S01]  /*0570*/  FRND R16, R13 ;  /* 0x0000000d00107307 */ /* 0x000e220000201000 */
[----:B------:R-:W-:Y:S01]  /*0580*/  FADD R15, R20, -R15 ;  /* 0x8000000f140f7221 */ /* 0x000fe20000000000 */
[----:B------:R-:W-:Y:S01]  /*0590*/  FFMA R14, R14, 2, -R13 ;  /* 0x400000000e0e7823 */ /* 0x000fe2000000080d */
[C---:B------:R-:W-:Y:S02]  /*05a0*/  FSETP.GT.AND P1, PT, |R13|.reuse, 152, PT ;  /* 0x431800000d00780b */ /* 0x040fe40003f24200 */
[----:B------:R-:W-:Y:S01]  /*05b0*/  FSETP.GEU.AND P2, PT, R13, RZ, PT ;  /* 0x000000ff0d00720b */ /* 0x000fe20003f4e000 */
[----:B------:R-:W-:Y:S01]  /*05c0*/  FFMA R14, R15, 2, R14 ;  /* 0x400000000f0e7823 */ /* 0x000fe2000000000e */
[----:B0-----:R-:W-:Y:S01]  /*05d0*/  FADD R15, R13, -R16 ;  /* 0x800000100d0f7221 */ /* 0x001fe20000000000 */
[----:B------:R-:W-:-:S03]  /*05e0*/  FSETP.GT.AND P0, PT, R16, RZ, PT ;  /* 0x000000ff1000720b */ /* 0x000fc60003f04000 */
[----:B------:R-:W-:Y:S01]  /*05f0*/  FADD R14, R14, R15 ;  /* 0x0000000f0e0e7221 */ /* 0x000fe20000000000 */
[----:B------:R-:W-:Y:S02]  /*0600*/  SEL R16, RZ, 0x83000000, P0 ;  /* 0x83000000ff107807 */ /* 0x000fe40000000000 */
[----:B------:R-:W-:Y:S01]  /*0610*/  FSETP.NAN.AND P0, PT, |R4|, |R4|, PT ;  /* 0x400000040400720b */ /* 0x000fe20003f08200 */
[----:B------:R-:W-:Y:S01]  /*0620*/  FFMA R15, R14, R17, 0.0013391353422775864601 ;  /* 0x3aaf85ed0e0f7423 */ /* 0x000fe20000000011 */
[----:B------:R-:W-:Y:S01]  /*0630*/  IADD3 R18, PT, PT, R16, 0x7f000000, RZ ;  /* 0x7f00000010127810 */ /* 0x000fe20007ffe0ff */
[----:B------:R0:W1:Y:S02]  /*0640*/  F2I.NTZ R17, R13 ;  /* 0x0000000d00117305 */ /* 0x0000640000203100 */
[----:B------:R-:W-:-:S04]  /*0650*/  FFMA R15, R14, R15, 0.0096188392490148544312 ;  /* 0x3c1d98560e0f7423 */ /* 0x000fc8000000000f */
[----:B------:R-:W-:Y:S01]  /*0660*/  FFMA R15, R14, R15, 0.055503588169813156128 ;  /* 0x3d6357bb0e0f7423 */ /* 0x000fe2000000000f */
[----:B0-----:R-:W-:-:S03]  /*0670*/  MOV R13, R6 ;  /* 0x00000006000d7202 */ /* 0x001fc60000000f00 */
[----:B------:R-:W-:-:S04]  /*0680*/  FFMA R15, R14, R15, 0.24022644758224487305 ;  /* 0x3e75fdec0e0f7423 */ /* 0x000fc8000000000f */
[----:B------:R-:W-:Y:S01]  /*0690*/  FFMA R15, R14, R15, 0.69314718246459960938 ;  /* 0x3f3172180e0f7423 */ /* 0x000fe2000000000f */
[----:B-1----:R-:W-:-:S03]  /*06a0*/  LEA R16, R17, -R16, 0x17 ;  /* 0x8000001011107211 */ /* 0x002fc600078eb8ff */
[----:B------:R-:W-:-:S04]  /*06b0*/  FFMA R15, R14, R15, 1 ;  /* 0x3f8000000e0f7423 */ /* 0x000fc8000000000f */
[----:B------:R-:W-:-:S04]  /*06c0*/  FMUL R15, R15, R18 ;  /* 0x000000120f0f7220 */ /* 0x000fc80000400000 */
[----:B------:R-:W-:Y:S01]  /*06d0*/  FMUL R16, R15, R16 ;  /* 0x000000100f107220 */ /* 0x000fe20000400000 */
[----:B------:R-:W-:Y:S01]  /*06e0*/  @P1 FSEL R16, RZ, +INF , !P2 ;  /* 0x7f800000ff101808 */ /* 0x000fe20005000000 */
[----:B------:R-:W-:Y:S01]  /*06f0*/  IMAD.WIDE.U32 R14, R7, 0x400, R2 ;  /* 0x00000400070e7825 */ /* 0x000fe200078e0002 */
[----:B------:R-:W-:Y:S02]  /*0700*/  ISETP.NE.AND P1, PT, R5, 0x1, PT ;  /* 0x000000010500780c */ /* 0x000fe40003f25270 */
[----:B------:R-:W-:Y:S01]  /*0710*/  @P3 FSEL R19, R19, R16, !P4 ;  /* 0x0000001013133208 */ /* 0x000fe20006000000 */
[----:B------:R-:W-:Y:S01]  /*0720*/  @P0 FADD R19, R4, 2 ;  /* 0x4000000004130421 */ /* 0x000fe20000000000 */
[----:B------:R-:W-:Y:S02]  /*0730*/  MOV R17, R15 ;  /* 0x0000000f00117202 */ /* 0x000fe40000000f00 */
[----:B------:R-:W-:Y:S02]  /*0740*/  MOV R16, R12 ;  /* 0x0000000c00107202 */ /* 0x000fe40000000f00 */
[----:B------:R-:W-:-:S02]  /*0750*/  MOV R15, R11 ;  /* 0x0000000b000f7202 */ /* 0x000fc40000000f00 */
[----:B------:R-:W-:-:S07]  /*0760*/  FSEL R18, R19, 1, P1 ;  /* 0x3f80000013127808 */ /* 0x000fce0000800000 */
.L_x_296:
[C---:B------:R-:W-:Y:S01]  /*0770*/  ISETP.GE.U32.AND P0, PT, R13.reuse, R10, PT ;  /* 0x0000000a0d00720c */ /* 0x040fe20003f06070 */
[----:B------:R-:W-:Y:S01]  /*0780*/  BSSY.RECONVERGENT B1, `(.L_x_293) ;  /* 0x000004a000017945 */ /* 0x000fe20003800200 */
[----:B------:R-:W-:Y:S02]  /*0790*/  IADD3 R13, PT, PT, R13, 0x1, RZ ;  /* 0x000000010d0d7810 */ /* 0x000fe40007ffe0ff */
[----:B------:R-:W-:Y:S02]  /*07a0*/  SEL R23, R16, R15, !P0 ;  /* 0x0000000f10177207 */ /* 0x000fe40004000000 */
[----:B------:R-:W-:Y:S02]  /*07b0*/  ISETP.GE.U32.AND P0, PT, R13, R9, PT ;  /* 0x000000090d00720c */ /* 0x000fe40003f06070 */
[----:B------:R-:W-:Y:S02]  /*07c0*/  ISETP.NE.AND P1, PT, R23, 0x1, PT ;  /* 0x000000011700780c */ /* 0x000fe40003f25270 */
[----:B0-----:R-:W-:-:S11]  /*07d0*/  MOV R5, 0x3f800000 ;  /* 0x3f80000000057802 */ /* 0x001fd60000000f00 */
[----:B------:R-:W-:Y:S05]  /*07e0*/  @!P1 BRA `(.L_x_294) ;  /* 0x00000004000c9947 */ /* 0x000fea0003800000 */
[----:B------:R-:W-:-:S04]  /*07f0*/  I2FP.F32.U32 R4, R23 ;  /* 0x0000001700047245 */ /* 0x000fc80000201000 */
[----:B------:R-:W-:-:S13]  /*0800*/  FSETP.NAN.AND P1, PT, |R4|, |R4|, PT ;  /* 0x400000040400720b */ /* 0x000fda0003f28200 */
[----:B------:R-:W-:Y:S05]  /*0810*/  @P1 BRA `(.L_x_295) ;  /* 0x0000000000fc1947 */ /* 0x000fea0003800000 */
[C---:B------:R-:W-:Y:S01]  /*0820*/  FMUL R5, |R4|.reuse, 16777216 ;  /* 0x4b80000004057820 */ /* 0x040fe20000400200 */
[----:B------:R-:W-:Y:S01]  /*0830*/  FSETP.GEU.AND P1, PT, |R4|, 1.175494350822287508e-38, PT ;  /* 0x008000000400780b */ /* 0x000fe20003f2e200 */
[----:B------:R-:W-:-:S03]  /*0840*/  HFMA2 R26, -RZ, RZ, 0.771484375, 0.21533203125 ;  /* 0x3a2c32e4ff1a7431 */ /* 0x000fc600000001ff */
[----:B------:R-:W-:Y:S02]  /*0850*/  FSEL R5, R5, |R4|, !P1 ;  /* 0x4000000405057208 */ /* 0x000fe40004800000 */
[----:B------:R-:W-:Y:S02]  /*0860*/  FSEL R21, RZ, -24, P1 ;  /* 0xc1c00000ff157808 */ /* 0x000fe40000800000 */
        /* <DEDUP_REMOVED lines=11> */
[----:B------:R-:W-:-:S03]  /*0920*/  FMUL R21, R19, R19 ;  /* 0x0000001313157220 */ /* 0x000fc60000400000 */
[----:B------:R-:W-:Y:S01]  /*0930*/  FADD R25, R24, R24 ;  /* 0x0000001818197221 */ /* 0x000fe20000000000 */
[----:B------:R-:W-:-:S03]  /*0940*/  FFMA R26, R21, R26, 0.0032181653659790754318 ;  /* 0x3b52e7db151a7423 */ /* 0x000fc6000000001a */
[----:B------:R-:W-:Y:S01]  /*0950*/  FFMA R24, R20, -R19, R25 ;  /* 0x8000001314187223 */ /* 0x000fe20000000019 */
[----:B------:R-:W-:Y:S01]  /*0960*/  FFMA R20, R19, 1.4426950216293334961, R22 ;  /* 0x3fb8aa3b13147823 */ /* 0x000fe20000000016 */
[----:B------:R-:W-:Y:S02]  /*0970*/  FFMA R26, R21, R26, 0.018033718690276145935 ;  /* 0x3c93bb73151a7423 */ /* 0x000fe4000000001a */
[----:B------:R-:W-:Y:S01]  /*0980*/  FMUL R5, R5, R24 ;  /* 0x0000001805057220 */ /* 0x000fe20000400000 */
[----:B------:R-:W-:Y:S01]  /*0990*/  FADD R22, R22, -R20 ;  /* 0x8000001416167221 */ /* 0x000fe20000000000 */
[----:B------:R-:W-:-:S03]  /*09a0*/  FFMA R26, R21, R26, 0.12022458761930465698 ;  /* 0x3df6384f151a7423 */ /* 0x000fc6000000001a */
[----:B------:R-:W-:Y:S01]  /*09b0*/  FFMA R22, R19, 1.4426950216293334961, R22 ;  /* 0x3fb8aa3b13167823 */ /* 0x000fe20000000016 */
[----:B------:R-:W-:-:S03]  /*09c0*/  FMUL R26, R21, R26 ;  /* 0x0000001a151a7220 */ /* 0x000fc60000400000 */
[----:B------:R-:W-:-:S04]  /*09d0*/  FFMA R22, R5, 1.4426950216293334961, R22 ;  /* 0x3fb8aa3b05167823 */ /* 0x000fc80000000016 */
        /* <DEDUP_REMOVED lines=16> */
[----:B------:R-:W-:Y:S01]  /*0ae0*/  FSETP.GT.AND P2, PT, R22, RZ, PT ;  /* 0x000000ff1600720b */ /* 0x000fe20003f44000 */
[----:B-1----:R-:W-:-:S02]  /*0af0*/  FADD R5, R4, R4 ;  /* 0x0000000404057221 */ /* 0x002fc40000000000 */
[----:B------:R-:W-:-:S04]  /*0b00*/  FADD R19, R19, R24 ;  /* 0x0000001813137221 */ /* 0x000fc80000000000 */
[----:B------:R-:W-:-:S04]  /*0b10*/  FFMA R20, R19, R20, 0.0013391353422775864601 ;  /* 0x3aaf85ed13147423 */ /* 0x000fc80000000014 */
[----:B------:R-:W-:-:S04]  /*0b20*/  FFMA R20, R19, R20, 0.0096188392490148544312 ;  /* 0x3c1d985613147423 */ /* 0x000fc80000000014 */
[----:B------:R-:W-:-:S04]  /*0b30*/  FFMA R20, R19, R20, 0.055503588169813156128 ;  /* 0x3d6357bb13147423 */ /* 0x000fc80000000014 */
[----:B------:R-:W-:Y:S01]  /*0b40*/  FFMA R22, R19, R20, 0.24022644758224487305 ;  /* 0x3e75fdec13167423 */ /* 0x000fe20000000014 */
[----:B------:R-:W-:Y:S02]  /*0b50*/  SEL R20, RZ, 0x83000000, P2 ;  /* 0x83000000ff147807 */ /* 0x000fe40001000000 */
[----:B------:R-:W-:Y:S01]  /*0b60*/  ISETP.NE.AND P2, PT, R23, RZ, PT ;  /* 0x000000ff1700720c */ /* 0x000fe20003f45270 */
[----:B------:R-:W-:Y:S01]  /*0b70*/  FFMA R24, R19, R22, 0.69314718246459960938 ;  /* 0x3f31721813187423 */ /* 0x000fe20000000016 */
[----:B------:R-:W-:Y:S02]  /*0b80*/  IADD3 R22, PT, PT, R20, 0x7f000000, RZ ;  /* 0x7f00000014167810 */ /* 0x000fe40007ffe0ff */
[----:B--2---:R-:W-:Y:S01]  /*0b90*/  LEA R21, R21, -R20, 0x17 ;  /* 0x8000001415157211 */ /* 0x004fe200078eb8ff */
[----:B------:R-:W-:Y:S01]  /*0ba0*/  FFMA R19, R19, R24, 1 ;  /* 0x3f80000013137423 */ /* 0x000fe20000000018 */
[----:B------:R-:W-:Y:S02]  /*0bb0*/  FSEL R20, RZ, +INF , !P3 ;  /* 0x7f800000ff147808 */ /* 0x000fe40005800000 */
[----:B------:R-:W-:Y:S01]  /*0bc0*/  FSETP.NEU.AND P3, PT, |R4|, +INF , PT ;  /* 0x7f8000000400780b */ /* 0x000fe20003f6d200 */
[----:B------:R-:W-:-:S04]  /*0bd0*/  FMUL R22, R22, R19 ;  /* 0x0000001316167220 */ /* 0x000fc80000400000 */
[----:B------:R-:W-:-:S05]  /*0be0*/  @!P1 FMUL R20, R21, R22 ;  /* 0x0000001615149220 */ /* 0x000fca0000400000 */
[----:B------:R-:W-:Y:S01]  /*0bf0*/  @P2 FSEL R5, R5, R20, !P3 ;  /* 0x0000001405052208 */ /* 0x000fe20005800000 */
[----:B------:R-:W-:Y:S06]  /*0c00*/  BRA `(.L_x_294) ;  /* 0x0000000000047947 */ /* 0x000fec0003800000 */
.L_x_295:
[----:B------:R-:W-:-:S07]  /*0c10*/  FADD R5, R4, 2 ;  /* 0x4000000004057421 */ /* 0x000fce0000000000 */
.L_x_294:
[----:B------:R-:W-:Y:S05]  /*0c20*/  BSYNC.RECONVERGENT B1 ;  /* 0x0000000000017941 */ /* 0x000fea0003800200 */
.L_x_293:
[----:B------:R-:W-:Y:S01]  /*0c30*/  FADD R5, R18, R5 ;  /* 0x0000000512057221 */ /* 0x000fe20000000000 */
[----:B------:R-:W-:Y:S01]  /*0c40*/  HFMA2 R19, -RZ, RZ, 0, 5.9604644775390625e-08 ;  /* 0x00000001ff137431 */ /* 0x000fe200000001ff */
[----:B------:R-:W-:Y:S02]  /*0c50*/  IADD3 R15, PT, PT, R15, 0x1, RZ ;  /* 0x000000010f0f7810 */ /* 0x000fe40007ffe0ff */
[----:B------:R-:W-:Y:S02]  /*0c60*/  IADD3 R16, PT, PT, R16, -0x1, RZ ;  /* 0xffffffff10107810 */ /* 0x000fe40007ffe0ff */
[----:B------:R-:W-:-:S13]  /*0c70*/  FSETP.GEU.AND P1, PT, R5, 1, PT ;  /* 0x3f8000000500780b */ /* 0x000fda0003f2e000 */
[----:B------:R-:W-:Y:S02]  /*0c80*/  @!P1 MOV R4, R14 ;  /* 0x0000000e00049202 */ /* 0x000fe40000000f00 */
[----:B------:R-:W-:-:S05]  /*0c90*/  @!P1 MOV R5, R17 ;  /* 0x0000001100059202 */ /* 0x000fca0000000f00 */
[----:B------:R0:W-:Y:S01]  /*0ca0*/  @!P1 STG.E.U8 desc[UR6][R4.64], R19 ;  /* 0x0000001304009986 */ /* 0x0001e2000c101106 */
[----:B------:R-:W-:-:S04]  /*0cb0*/  IADD3 R14, P1, PT, R14, 0x1, RZ ;  /* 0x000000010e0e7810 */ /* 0x000fc80007f3e0ff */
[----:B------:R-:W-:Y:S01]  /*0cc0*/  IADD3.X R17, PT, PT, RZ, R17, RZ, P1, !PT ;  /* 0x00000011ff117210 */ /* 0x000fe20000ffe4ff */
[----:B------:R-:W-:Y:S08]  /*0cd0*/  @!P0 BRA `(.L_x_296) ;  /* 0xfffffff800a48947 */ /* 0x000ff0000383ffff */
.L_x_292:
[----:B------:R-:W-:Y:S05]  /*0ce0*/  BSYNC.RECONVERGENT B0 ;  /* 0x0000000000007941 */ /* 0x000fea0003800200 */
.L_x_291:
[----:B------:R-:W-:-:S04]  /*0cf0*/  IADD3 R7, PT, PT, R7, 0x1, RZ ;  /* 0x0000000107077810 */ /* 0x000fc80007ffe0ff */
[----:B------:R-:W-:-:S13]  /*0d00*/  ISETP.GE.U32.AND P0, PT, R7, R0, PT ;  /* 0x000000000700720c */ /* 0x000fda0003f06070 */
[----:B------:R-:W-:Y:S05]  /*0d10*/  @!P0 BRA `(.L_x_297) ;  /* 0xfffffff4005c8947 */ /* 0x000fea000383ffff */
[----:B------:R-:W-:Y:S05]  /*0d20*/  EXIT ;  /* 0x000000000000794d */ /* 0x000fea0003800000 */
.L_x_290:
[----:B------:R-:W-:Y:S01]  /*0d30*/  I2FP.F32.U32 R2, R4 ;  /* 0x0000000400027245 */ /* 0x000fe20000201000 */
[----:B------:R-:W-:-:S03]  /*0d40*/  HFMA2 R15, -RZ, RZ, 0.771484375, 0.21533203125 ;  /* 0x3a2c32e4ff0f7431 */ /* 0x000fc600000001ff */
[C---:B------:R-:W-:Y:S01]  /*0d50*/  FSETP.GEU.AND P1, PT, |R2|.reuse, 1.175494350822287508e-38, PT ;  /* 0x008000000200780b */ /* 0x040fe20003f2e200 */
[----:B------:R-:W-:-:S03]  /*0d60*/  FMUL R3, |R2|, 16777216 ;  /* 0x4b80000002037820 */ /* 0x000fc60000400200 */
[----:B------:R-:W-:Y:S02]  /*0d70*/  FSEL R12, RZ, -24, P1 ;  /* 0xc1c00000ff0c7808 */ /* 0x000fe40000800000 */
[----:B------:R-:W-:-:S04]  /*0d80*/  FSEL R3, R3, |R2|, !P1 ;  /* 0x4000000203037208 */ /* 0x000fc80004800000 */
[----:B------:R-:W-:-:S04]  /*0d90*/  IADD3 R4, PT, PT, R3, -0x3f3504f3, RZ ;  /* 0xc0cafb0d03047810 */ /* 0x000fc80007ffe0ff */
[----:B------:R-:W-:-:S04]  /*0da0*/  LOP3.LUT R4, R4, 0xff800000, RZ, 0xc0, !PT ;  /* 0xff80000004047812 */ /* 0x000fc800078ec0ff */
[----:B------:R-:W-:-:S05]  /*0db0*/  IADD3 R3, PT, PT, R3, -R4, RZ ;  /* 0x8000000403037210 */ /* 0x000fca0007ffe0ff */
[C---:B------:R-:W-:Y:S01]  /*0dc0*/  FADD R13, R3.reuse, 1 ;  /* 0x3f800000030d7421 */ /* 0x040fe20000000000 */
[----:B------:R-:W-:Y:S01]  /*0dd0*/  FADD R11, R3, -1 ;  /* 0xbf800000030b7421 */ /* 0x000fe20000000000 */
[----:B------:R-:W-:-:S03]  /*0de0*/  I2FP.F32.S32 R3, R4 ;  /* 0x0000000400037245 */ /* 0x000fc60000201400 */
[----:B------:R-:W-:Y:S01]  /*0df0*/  FADD R14, R11, R11 ;  /* 0x0000000b0b0e7221 */ /* 0x000fe20000000000 */
[----:B------:R-:W0:Y:S01]  /*0e00*/  MUFU.RCP R13, R13 ;  /* 0x0000000d000d7308 */ /* 0x000e220000001000 */
[----:B------:R-:W-:Y:S02]  /*0e10*/  FFMA R5, R3, 1.1920928955078125e-07, R12 ;  /* 0x3400000003057823 */ /* 0x000fe4000000000c */
        /* <DEDUP_REMOVED lines=41> */
[----:B------:R-:W-:Y:S02]  /*10b0*/  FSEL R4, RZ, +INF , !P1 ;  /* 0x7f800000ff047808 */ /* 0x000fe40004800000 */
[----:B------:R-:W-:Y:S01]  /*10c0*/  FSETP.NAN.AND P1, PT, |R2|, |R2|, PT ;  /* 0x400000020200720b */ /* 0x000fe20003f28200 */
[----:B------:R-:W-:Y:S01]  /*10d0*/  FMUL R12, R12, R3 ;  /* 0x000000030c0c7220 */ /* 0x000fe20000400000 */
[----:B------:R-:W-:-:S03]  /*10e0*/  FADD R3, R2, R2 ;  /* 0x0000000202037221 */ /* 0x000fc60000000000 */
[----:B------:R-:W-:Y:S01]  /*10f0*/  @!P2 FMUL R4, R11, R12 ;  /* 0x0000000c0b04a220 */ /* 0x000fe20000400000 */
[----:B------:R-:W-:-:S04]  /*1100*/  FSETP.NEU.AND P2, PT, |R2|, +INF , PT ;  /* 0x7f8000000200780b */ /* 0x000fc80003f4d200 */
[----:B------:R-:W-:-:S03]  /*1110*/  @P0 FSEL R3, R3, R4, !P2 ;  /* 0x0000000403030208 */ /* 0x000fc60005000000 */
[----:B------:R-:W-:-:S07]  /*1120*/  @P1 FADD R3, R2, 2 ;  /* 0x4000000002031421 */ /* 0x000fce0000000000 */
.L_x_303:
[----:B------:R-:W-:Y:S01]  /*1130*/  ISETP.GE.U32.AND P0, PT, R6, R9, PT ;  /* 0x000000090600720c */ /* 0x000fe20003f06070 */
[----:B------:R-:W-:-:S12]  /*1140*/  BSSY.RECONVERGENT B0, `(.L_x_298) ;  /* 0x00000a0000007945 */ /* 0x000fd80003800200 */
[----:B------:R-:W-:Y:S05]  /*1150*/  @P0 BRA `(.L_x_299) ;  /* 0x0000000800780947 */ /* 0x000fea0003800000 */
        /* <DEDUP_REMOVED lines=8> */
[----:B------:R-:W-:-:S04]  /*11e0*/  FSETP.NEU.AND P4, PT, |R4|, +INF , PT ;  /* 0x7f8000000400780b */ /* 0x000fc80003f8d200 */
[----:B------:R-:W-:-:S04]  /*11f0*/  FSEL R5, R5, |R4|, !P0 ;  /* 0x4000000405057208 */ /* 0x000fc80004000000 */
[----:B------:R-:W-:-:S04]  /*1200*/  IADD3 R11, PT, PT, R5, -0x3f3504f3, RZ ;  /* 0xc0cafb0d050b7810 */ /* 0x000fc80007ffe0ff */
[----:B------:R-:W-:Y:S02]  /*1210*/  LOP3.LUT R12, R11, 0xff800000, RZ, 0xc0, !PT ;  /* 0xff8000000b0c7812 */ /* 0x000fe400078ec0ff */
[----:B------:R-:W-:Y:S02]  /*1220*/  FSEL R11, RZ, -24, P0 ;  /* 0xc1c00000ff0b7808 */ /* 0x000fe40000000000 */
        /* <DEDUP_REMOVED lines=39> */
[----:B------:R-:W-:Y:S01]  /*14a0*/  FADD R11, R11, R12 ;  /* 0x0000000c0b0b7221 */ /* 0x000fe20000000000 */
[----:B------:R-:W-:Y:S02]  /*14b0*/  SEL R14, RZ, 0x83000000, P0 ;  /* 0x83000000ff0e7807 */ /* 0x000fe40000000000 */
[----:B------:R-:W-:Y:S01]  /*14c0*/  FSETP.NAN.AND P0, PT, |R4|, |R4|, PT ;  /* 0x400000040400720b */ /* 0x000fe20003f08200 */
[----:B------:R-:W-:Y:S01]  /*14d0*/  FFMA R12, R11, R16, 0.0013391353422775864601 ;  /* 0x3aaf85ed0b0c7423 */ /* 0x000fe20000000010 */
[----:B------:R-:W-:Y:S02]  /*14e0*/  IADD3 R15, PT, PT, R14, 0x7f000000, RZ ;  /* 0x7f0000000e0f7810 */ /* 0x000fe40007ffe0ff */
[----:B--2---:R-:W-:Y:S01]  /*14f0*/  LEA R13, R13, -R14, 0x17 ;  /* 0x8000000e0d0d7211 */ /* 0x004fe200078eb8ff */
[----:B------:R-:W-:-:S04]  /*1500*/  FFMA R12, R11, R12, 0.0096188392490148544312 ;  /* 0x3c1d98560b0c7423 */ /* 0x000fc8000000000c */
[----:B------:R-:W-:-:S04]  /*1510*/  FFMA R12, R11, R12, 0.055503588169813156128 ;  /* 0x3d6357bb0b0c7423 */ /* 0x000fc8000000000c */
[----:B------:R-:W-:-:S04]  /*1520*/  FFMA R12, R11, R12, 0.24022644758224487305 ;  /* 0x3e75fdec0b0c7423 */ /* 0x000fc8000000000c */
[----:B------:R-:W-:-:S04]  /*1530*/  FFMA R12, R11, R12, 0.69314718246459960938 ;  /* 0x3f3172180b0c7423 */ /* 0x000fc8000000000c */
[----:B------:R-:W-:-:S04]  /*1540*/  FFMA R12, R11, R12, 1 ;  /* 0x3f8000000b0c7423 */ /* 0x000fc8000000000c */
[----:B------:R-:W-:-:S04]  /*1550*/  FMUL R12, R12, R15 ;  /* 0x0000000f0c0c7220 */ /* 0x000fc80000400000 */
[----:B------:R-:W-:Y:S01]  /*1560*/  FMUL R12, R12, R13 ;  /* 0x0000000d0c0c7220 */ /* 0x000fe20000400000 */
[----:B------:R-:W-:Y:S02]  /*1570*/  @P1 FSEL R12, RZ, +INF , !P2 ;  /* 0x7f800000ff0c1808 */ /* 0x000fe40005000000 */
[----:B------:R-:W-:Y:S02]  /*1580*/  ISETP.NE.AND P1, PT, R2, 0x1, PT ;  /* 0x000000010200780c */ /* 0x000fe40003f25270 */
[----:B------:R-:W-:Y:S01]  /*1590*/  @P3 FSEL R5, R5, R12, !P4 ;  /* 0x0000000c05053208 */ /* 0x000fe20006000000 */
[----:B------:R-:W-:Y:S01]  /*15a0*/  @P0 FADD R5, R4, 2 ;  /* 0x4000000004050421 */ /* 0x000fe20000000000 */
[----:B------:R-:W-:-:S04]  /*15b0*/  MOV R2, R6 ;  /* 0x0000000600027202 */ /* 0x000fc80000000f00 */
[----:B------:R-:W-:-:S07]  /*15c0*/  FSEL R4, R5, 1, P1 ;  /* 0x3f80000005047808 */ /* 0x000fce0000800000 */
.L_x_302:
[CC--:B------:R-:W-:Y:S01]  /*15d0*/  VIMNMX.U32 R5, PT, PT, R10.reuse, R2.reuse, PT ;  /* 0x000000020a057248 */ /* 0x0c0fe20003fe0000 */
[----:B------:R-:W-:Y:S01]  /*15e0*/  BSSY.RECONVERGENT B1, `(.L_x_300) ;  /* 0x0000048000017945 */ /* 0x000fe20003800200 */
[----:B------:R-:W-:Y:S02]  /*15f0*/  VIMNMX.U32 R12, PT, PT, R10, R2, !PT ;  /* 0x000000020a0c7248 */ /* 0x000fe40007fe0000 */
[----:B------:R-:W-:Y:S02]  /*1600*/  MOV R13, 0x3f800000 ;  /* 0x3f800000000d7802 */ /* 0x000fe40000000f00 */
[----:B------:R-:W-:-:S04]  /*1610*/  IADD3 R5, PT, PT, -R5, R12, RZ ;  /* 0x0000000c05057210 */ /* 0x000fc80007ffe1ff */
[----:B------:R-:W-:-:S13]  /*1620*/  ISETP.NE.AND P0, PT, R5, 0x1, PT ;  /* 0x000000010500780c */ /* 0x000fda0003f05270 */
        /* <DEDUP_REMOVED lines=15> */
[----:B------:R-:W-:-:S04]  /*1720*/  FADD R17, R12, -1 ;  /* 0xbf8000000c117421 */ /* 0x000fc80000000000 */
        /* <DEDUP_REMOVED lines=30> */
[----:B------:R-:W-:Y:S02]  /*1910*/  FFMA R14, R14, 2, R15 ;  /* 0x400000000e0e7823 */ /* 0x000fe4000000000f */
        /* <DEDUP_REMOVED lines=15> */
[----:B------:R-:W-:-:S04]  /*1a10*/  FFMA R13, R13, R18, 1 ;  /* 0x3f8000000d0d7423 */ /* 0x000fc80000000012 */
[----:B------:R-:W-:Y:S01]  /*1a20*/  FMUL R16, R16, R13 ;  /* 0x0000000d10107220 */ /* 0x000fe20000400000 */
[----:B------:R-:W-:-:S03]  /*1a30*/  FADD R13, R11, R11 ;  /* 0x0000000b0b0d7221 */ /* 0x000fc60000000000 */
[----:B------:R-:W-:-:S05]  /*1a40*/  @!P1 FMUL R12, R15, R16 ;  /* 0x000000100f0c9220 */ /* 0x000fca0000400000 */
[----:B------:R-:W-:-:S07]  /*1a50*/  @P0 FSEL R13, R13, R12, !P2 ;  /* 0x0000000c0d0d0208 */ /* 0x000fce0005000000 */
.L_x_301:
[----:B------:R-:W-:Y:S05]  /*1a60*/  BSYNC.RECONVERGENT B1 ;  /* 0x0000000000017941 */ /* 0x000fea0003800200 */
.L_x_300:
[----:B------:R-:W-:Y:S01]  /*1a70*/  FADD R12, R4, R13 ;  /* 0x0000000d040c7221 */ /* 0x000fe20000000000 */
[----:B------:R-:W-:-:S04]  /*1a80*/  HFMA2 R5, -RZ, RZ, 0, 5.9604644775390625e-08 ;  /* 0x00000001ff057431 */ /* 0x000fc800000001ff */
[----:B------:R-:W-:-:S13]  /*1a90*/  FSETP.GEU.AND P0, PT, R12, R3, PT ;  /* 0x000000030c00720b */ /* 0x000fda0003f0e000 */
[----:B------:R-:W0:Y:S01]  /*1aa0*/  @!P0 LDC.64 R14, c[0x0][0x380] ;  /* 0x0000e000ff0e8b82 */ /* 0x000e220000000a00 */
[----:B------:R-:W-:Y:S02]  /*1ab0*/  @!P0 MOV R12, R2 ;  /* 0x00000002000c8202 */ /* 0x000fe40000000f00 */
[----:B------:R-:W-:Y:S02]  /*1ac0*/  @!P0 MOV R13, RZ ;  /* 0x000000ff000d8202 */ /* 0x000fe40000000f00 */
[----:B------:R-:W-:Y:S01]  /*1ad0*/  IADD3 R2, PT, PT, R2, 0x1, RZ ;  /* 0x0000000102027810 */ /* 0x000fe20007ffe0ff */
[----:B------:R-:W-:-:S03]  /*1ae0*/  @!P0 IMAD.WIDE.U32 R12, R7, 0x400, R12 ;  /* 0x00000400070c8825 */ /* 0x000fc600078e000c */
[----:B0-----:R-:W-:-:S04]  /*1af0*/  @!P0 IADD3 R12, P1, PT, R12, R14, RZ ;  /* 0x0000000e0c0c8210 */ /* 0x001fc80007f3e0ff */
[----:B------:R-:W-:-:S05]  /*1b00*/  @!P0 IADD3.X R13, PT, PT, R13, R15, RZ, P1, !PT ;  /* 0x0000000f0d0d8210 */ /* 0x000fca0000ffe4ff */
[----:B------:R0:W-:Y:S01]  /*1b10*/  @!P0 STG.E.U8 desc[UR6][R12.64], R5 ;  /* 0x000000050c008986 */ /* 0x0001e2000c101106 */
[----:B------:R-:W-:-:S13]  /*1b20*/  ISETP.GE.U32.AND P0, PT, R2, R9, PT ;  /* 0x000000090200720c */ /* 0x000fda0003f06070 */
[----:B0-----:R-:W-:Y:S05]  /*1b30*/  @!P0 BRA `(.L_x_302) ;  /* 0xfffffff800a48947 */ /* 0x001fea000383ffff */
.L_x_299:
[----:B------:R-:W-:Y:S05]  /*1b40*/  BSYNC.RECONVERGENT B0 ;  /* 0x0000000000007941 */ /* 0x000fea0003800200 */
.L_x_298:
[----:B------:R-:W-:-:S04]  /*1b50*/  IADD3 R7, PT, PT, R7, 0x1, RZ ;  /* 0x0000000107077810 */ /* 0x000fc80007ffe0ff */
[----:B------:R-:W-:-:S13]  /*1b60*/  ISETP.GE.U32.AND P0, PT, R7, R0, PT ;  /* 0x000000000700720c */ /* 0x000fda0003f06070 */
[----:B------:R-:W-:Y:S05]  /*1b70*/  @!P0 BRA `(.L_x_303) ;  /* 0xfffffff4006c8947 */ /* 0x000fea000383ffff */
[----:B------:R-:W-:Y:S05]  /*1b80*/  EXIT ;  /* 0x000000000000794d */ /* 0x000fea0003800000 */
.L_x_304:
        /* <DEDUP_REMOVED lines=15> */
.L_x_644:


//--------------------- .text._Z29fill_exclusion_zone_kernel_v1PbS_j --------------------------
	.section	.text._Z29fill_exclusion_zone_kernel_v1PbS_j,"ax",@progbits
	.align	128
        .global         _Z29fill_exclusion_zone_kernel_v1PbS_j
        .type           _Z29fill_exclusion_zone_kernel_v1PbS_j,@function
        .size           _Z29fill_exclusion_zone_kernel_v1PbS_j,(.L_x_645 - _Z29fill_exclusion_zone_kernel_v1PbS_j)
        .other          _Z29fill_exclusion_zone_kernel_v1PbS_j,@"STO_CUDA_ENTRY STV_DEFAULT"
_Z29fill_exclusion_zone_kernel_v1PbS_j:
.text._Z29fill_exclusion_zone_kernel_v1PbS_j:
[----:B------:R-:W-:Y:S01]  /*0000*/  LDC R1, c[0x0][0x37c] ;  /* 0x0000df00ff017b82 */ /* 0x000fe20000000800 */
[----:B------:R-:W0:Y:S07]  /*0010*/  S2R R3, SR_TID.X ;  /* 0x0000000000037919 */ /* 0x000e2e0000002100 */
[----:B------:R-:W1:Y:S01]  /*0020*/  S2UR UR4, SR_CTAID.Y ;  /* 0x00000000000479c3 */ /* 0x000e620000002600 */
[----:B------:R-:W2:Y:S01]  /*0030*/  LDCU.64 UR8, c[0x0][0x388] ;  /* 0x00007100ff0877ac */ /* 0x000ea20008000a00 */
[----:B------:R-:W3:Y:S06]  /*0040*/  S2R R5, SR_TID.Y ;  /* 0x0000000000057919 */ /* 0x000eec0000002200 */
[----:B------:R-:W0:Y:S01]  /*0050*/  LDC R0, c[0x0][0x360] ;  /* 0x0000d800ff007b82 */ /* 0x000e220000000800 */
[----:B------:R-:W1:Y:S07]  /*0060*/  LDCU UR5, c[0x0][0x364] ;  /* 0x00006c80ff0577ac */ /* 0x000e6e0008000800 */
[----:B------:R-:W0:Y:S01]  /*0070*/  S2UR UR6, SR_CTAID.X ;  /* 0x00000000000679c3 */ /* 0x000e220000002500 */
[----:B-1----:R-:W-:-:S06]  /*0080*/  UIMAD UR4, UR4, UR5, URZ ;  /* 0x00000005040472a4 */ /* 0x002fcc000f8e02ff */
[----:B---3--:R-:W-:Y:S02]  /*0090*/  VIADD R7, R5, UR4 ;  /* 0x0000000405077c36 */ /* 0x008fe40008000000 */
[----:B0-----:R-:W-:Y:S01]  /*00a0*/  IMAD R0, R0, UR6, R3 ;  /* 0x0000000600007c24 */ /* 0x001fe2000f8e0203 */
[----:B------:R-:W0:Y:S03]  /*00b0*/  LDCU.64 UR6, c[0x0][0x358] ;  /* 0x00006b00ff0677ac */ /* 0x000e260008000a00 */
[----:B------:R-:W-:-:S05]  /*00c0*/  IMAD R2, R0, 0x400, R7 ;  /* 0x0000040000027824 */ /* 0x000fca00078e0207 */
[----:B--2---:R-:W-:-:S05]  /*00d0*/  IADD3 R2, P0, PT, R2, UR8, RZ ;  /* 0x0000000802027c10 */ /* 0x004fca000ff1e0ff */
[----:B------:R-:W-:-:S05]  /*00e0*/  IMAD.X R3, RZ, RZ, UR9, P0 ;  /* 0x00000009ff037e24 */ /* 0x000fca00080e06ff */
[----:B0-----:R-:W2:Y:S02]  /*00f0*/  LDG.E.U8 R2, desc[UR6][R2.64] ;  /* 0x0000000602027981 */ /* 0x001ea4000c1e1100 */
[----:B--2---:R-:W-:-:S13]  /*0100*/  ISETP.NE.AND P0, PT, R2, RZ, PT ;  /* 0x000000ff0200720c */ /* 0x004fda0003f05270 */
[----:B------:R-:W-:Y:S05]  /*0110*/  @!P0 EXIT ;  /* 0x000000000000894d */ /* 0x000fea0003800000 */
[----:B------:R-:W0:Y:S02]  /*0120*/  LDCU UR5, c[0x0][0x390] ;  /* 0x00007200ff0577ac */ /* 0x000e240008000800 */
[C---:B0-----:R-:W-:Y:S02]  /*0130*/  VIMNMX.U32 R2, PT, PT, R0.reuse, UR5, !PT ;  /* 0x0000000500027c48 */ /* 0x041fe4000ffe0000 */
[----:B------:R-:W-:-:S03]  /*0140*/  IADD3.X R0, PT, PT, R0, UR5, RZ, PT, !PT ;  /* 0x0000000500007c10 */ /* 0x000fc6000bffe4ff */
[----:B------:R-:W-:Y:S01]  /*0150*/  VIADD R11, R2, -UR5 ;  /* 0x80000005020b7c36 */ /* 0x000fe20008000000 */
[----:B------:R-:W-:-:S04]  /*0160*/  VIMNMX.U32 R0, PT, PT, R0, 0x400, PT ;  /* 0x0000040000007848 */ /* 0x000fc80003fe0000 */
[----:B------:R-:W-:-:S13]  /*0170*/  ISETP.GE.U32.AND P0, PT, R11, R0, PT ;  /* 0x000000000b00720c */ /* 0x000fda0003f06070 */
[----:B------:R-:W-:Y:S05]  /*0180*/  @P0 EXIT ;  /* 0x000000000000094d */ /* 0x000fea0003800000 */
[C---:B------:R-:W-:Y:S01]  /*0190*/  IADD3.X R6, PT, PT, R7.reuse, UR5, RZ, PT, !PT ;  /* 0x0000000507067c10 */ /* 0x040fe2000bffe4ff */
[----:B------:R-:W0:Y:S01]  /*01a0*/  LDCU.64 UR8, c[0x0][0x380] ;  /* 0x00007000ff0877ac */ /* 0x000e220008000a00 */
[C---:B------:R-:W-:Y:S02]  /*01b0*/  VIMNMX.U32 R3, PT, PT, R7.reuse, UR5, PT ;  /* 0x0000000507037c48 */ /* 0x040fe4000bfe0000 */
[----:B------:R-:W-:Y:S02]  /*01c0*/  VIMNMX.U32 R6, PT, PT, R6, 0x400, PT ;  /* 0x0000040006067848 */ /* 0x000fe40003fe0000 */
[----:B------:R-:W-:-:S03]  /*01d0*/  VIMNMX.U32 R9, PT, PT, R7, UR5, !PT ;  /* 0x0000000507097c48 */ /* 0x000fc6000ffe0000 */
[----:B------:R-:W-:Y:S02]  /*01e0*/  IMAD.IADD R2, R6, 0x1, R3 ;  /* 0x0000000106027824 */ /* 0x000fe400078e0203 */
[----:B------:R-:W-:Y:S02]  /*01f0*/  VIADD R9, R9, -UR5 ;  /* 0x8000000509097c36 */ /* 0x000fe40008000000 */
[----:B------:R-:W-:Y:S01]  /*0200*/  IMAD.IADD R7, R2, 0x1, -R7 ;  /* 0x0000000102077824 */ /* 0x000fe200078e0a07 */
[----:B------:R-:W-:-:S04]  /*0210*/  IADD3 R3, PT, PT, R5, UR4, -R2 ;  /* 0x0000000405037c10 */ /* 0x000fc8000fffe802 */
[----:B------:R-:W-:Y:S02]  /*0220*/  LOP3.LUT R14, R7, 0x7, RZ, 0xc0, !PT ;  /* 0x00000007070e7812 */ /* 0x000fe400078ec0ff */
[----:B0-----:R-:W-:Y:S02]  /*0230*/  IADD3 R4, P2, PT, R9, UR8, RZ ;  /* 0x0000000809047c10 */ /* 0x001fe4000ff5e0ff */
[----:B------:R-:W-:Y:S01]  /*0240*/  LOP3.LUT R8, R7, 0xfffffff8, RZ, 0xc0, !PT ;  /* 0xfffffff807087812 */ /* 0x000fe200078ec0ff */
[----:B------:R-:W-:Y:S01]  /*0250*/  VIADD R5, R14, 0xffffffff ;  /* 0xffffffff0e057836 */ /* 0x000fe20000000000 */
[----:B------:R-:W-:Y:S02]  /*0260*/  IADD3 R2, P3, PT, R4, 0x3, RZ ;  /* 0x0000000304027810 */ /* 0x000fe40007f7e0ff */
[----:B------:R-:W-:Y:S02]  /*0270*/  ISETP.GT.U32.AND P1, PT, R3, -0x8, PT ;  /* 0xfffffff80300780c */ /* 0x000fe40003f24070 */
[----:B------:R-:W-:-:S02]  /*0280*/  ISETP.GE.U32.AND P0, PT, R5, 0x3, PT ;  /* 0x000000030500780c */ /* 0x000fc40003f06070 */
[----:B------:R-:W-:Y:S02]  /*0290*/  IADD3.X R3, PT, PT, RZ, UR9, RZ, P3, P2 ;  /* 0x00000009ff037c10 */ /* 0x000fe40009fe44ff */
[----:B------:R-:W-:Y:S02]  /*02a0*/  LOP3.LUT R15, R7, 0x3, RZ, 0xc0, !PT ;  /* 0x00000003070f7812 */ /* 0x000fe400078ec0ff */
[----:B------:R-:W-:-:S07]  /*02b0*/  IADD3 R8, PT, PT, -R8, RZ, RZ ;  /* 0x000000ff08087210 */ /* 0x000fce0007ffe1ff */
.L_x_314:
[----:B------:R-:W-:Y:S01]  /*02c0*/  ISETP.GE.U32.AND P2, PT, R9, R6, PT ;  /* 0x000000060900720c */ /* 0x000fe20003f46070 */
[----:B------:R-:W-:-:S12]  /*02d0*/  BSSY.RECONVERGENT B0, `(.L_x_305) ;  /* 0x0000046000007945 */ /* 0x000fd80003800200 */
[----:B012---:R-:W-:Y:S05]  /*02e0*/  @P2 BRA `(.L_x_306) ;  /* 0x0000000400102947 */ /* 0x007fea0003800000 */
[----:B------:R-:W-:Y:S01]  /*02f0*/  BSSY.RECONVERGENT B1, `(.L_x_307) ;  /* 0x000001a000017945 */ /* 0x000fe20003800200 */
[----:B------:R-:W-:Y:S01]  /*0300*/  ISETP.NE.AND P3, PT, R14, RZ, PT ;  /* 0x000000ff0e00720c */ /* 0x000fe20003f65270 */
[----:B------:R-:W-:Y:S02]  /*0310*/  IMAD.MOV.U32 R10, RZ, RZ, R9 ;  /* 0x000000ffff0a7224 */ /* 0x000fe400078e0009 */
[----:B------:R-:W-:Y:S10]  /*0320*/  @P1 BRA `(.L_x_308) ;  /* 0x0000000000581947 */ /* 0x000ff40003800000 */
[----:B------:R-:W-:-:S04]  /*0330*/  IMAD.WIDE.U32 R4, R11, 0x400, R2 ;  /* 0x000004000b047825 */ /* 0x000fc800078e0002 */
[----:B------:R-:W-:Y:S02]  /*0340*/  IMAD.MOV.U32 R17, RZ, RZ, 0x1 ;  /* 0x00000001ff117424 */ /* 0x000fe400078e00ff */
[----:B------:R-:W-:Y:S02]  /*0350*/  IMAD.MOV.U32 R13, RZ, RZ, R4 ;  /* 0x000000ffff0d7224 */ /* 0x000fe400078e0004 */
[----:B------:R-:W-:Y:S02]  /*0360*/  IMAD.MOV.U32 R16, RZ, RZ, R5 ;  /* 0x000000ffff107224 */ /* 0x000fe400078e0005 */
[----:B------:R-:W-:Y:S02]  /*0370*/  IMAD.MOV.U32 R12, RZ, RZ, R8 ;  /* 0x000000ffff0c7224 */ /* 0x000fe400078e0008 */
[----:B------:R-:W-:-:S07]  /*0380*/  IMAD.MOV.U32 R10, RZ, RZ, R9 ;  /* 0x000000ffff0a7224 */ /* 0x000fce00078e0009 */
.L_x_309:
[----:B0-----:R-:W-:Y:S01]  /*0390*/  MOV R4, R13 ;  /* 0x0000000d00047202 */ /* 0x001fe20000000f00 */
[----:B------:R-:W-:Y:S02]  /*03a0*/  IMAD.MOV.U32 R5, RZ, RZ, R16 ;  /* 0x000000ffff057224 */ /* 0x000fe400078e0010 */
[----:B------:R-:W-:Y:S01]  /*03b0*/  VIADD R12, R12, 0x8 ;  /* 0x000000080c0c7836 */ /* 0x000fe20000000000 */
[----:B------:R-:W-:Y:S01]  /*03c0*/  IADD3 R13, P4, PT, R4, 0x8, RZ ;  /* 0x00000008040d7810 */ /* 0x000fe20007f9e0ff */
[----:B------:R-:W-:Y:S01]  /*03d0*/  VIADD R10, R10, 0x8 ;  /* 0x000000080a0a7836 */ /* 0x000fe20000000000 */
[----:B------:R0:W-:Y:S02]  /*03e0*/  STG.E.U8 desc[UR6][R4.64+-0x3], R17 ;  /* 0xfffffd1104007986 */ /* 0x0001e4000c101106 */
[----:B------:R-:W-:Y:S01]  /*03f0*/  ISETP.NE.AND P2, PT, R12, RZ, PT ;  /* 0x000000ff0c00720c */ /* 0x000fe20003f45270 */
[----:B------:R-:W-:Y:S01]  /*0400*/  IMAD.X R16, RZ, RZ, R5, P4 ;  /* 0x000000ffff107224 */ /* 0x000fe200020e0605 */
[----:B------:R0:W-:Y:S04]  /*0410*/  STG.E.U8 desc[UR6][R4.64+-0x2], R17 ;  /* 0xfffffe1104007986 */ /* 0x0001e8000c101106 */
[----:B------:R0:W-:Y:S04]  /*0420*/  STG.E.U8 desc[UR6][R4.64+-0x1], R17 ;  /* 0xffffff1104007986 */ /* 0x0001e8000c101106 */
[----:B------:R0:W-:Y:S04]  /*0430*/  STG.E.U8 desc[UR6][R4.64], R17 ;  /* 0x0000001104007986 */ /* 0x0001e8000c101106 */
[----:B------:R0:W-:Y:S04]  /*0440*/  STG.E.U8 desc[UR6][R4.64+0x1], R17 ;  /* 0x0000011104007986 */ /* 0x0001e8000c101106 */
[----:B------:R0:W-:Y:S04]  /*0450*/  STG.E.U8 desc[UR6][R4.64+0x2], R17 ;  /* 0x0000021104007986 */ /* 0x0001e8000c101106 */
[----:B------:R0:W-:Y:S04]  /*0460*/  STG.E.U8 desc[UR6][R4.64+0x3], R17 ;  /* 0x0000031104007986 */ /* 0x0001e8000c101106 */
[----:B------:R0:W-:Y:S01]  /*0470*/  STG.E.U8 desc[UR6][R4.64+0x4], R17 ;  /* 0x0000041104007986 */ /* 0x0001e2000c101106 */
[----:B------:R-:W-:Y:S05]  /*0480*/  @P2 BRA `(.L_x_309) ;  /* 0xfffffffc00c02947 */ /* 0x000fea000383ffff */
.L_x_308:
[----:B------:R-:W-:Y:S05]  /*0490*/  BSYNC.RECONVERGENT B1 ;  /* 0x0000000000017941 */ /* 0x000fea0003800200 */
.L_x_307:
[----:B------:R-:W-:Y:S05]  /*04a0*/  @!P3 BRA `(.L_x_306) ;  /* 0x0000000000a0b947 */ /* 0x000fea0003800000 */
[----:B------:R-:W-:Y:S01]  /*04b0*/  BSSY.RECONVERGENT B1, `(.L_x_310) ;  /* 0x000000f000017945 */ /* 0x000fe20003800200 */
[----:B------:R-:W-:-:S03]  /*04c0*/  ISETP.NE.AND P2, PT, R15, RZ, PT ;  /* 0x000000ff0f00720c */ /* 0x000fc60003f45270 */
[----:B------:R-:W-:Y:S10]  /*04d0*/  @!P0 BRA `(.L_x_311) ;  /* 0x0000000000308947 */ /* 0x000ff40003800000 */
[----:B------:R-:W1:Y:S01]  /*04e0*/  LDCU.64 UR4, c[0x0][0x380] ;  /* 0x00007000ff0477ac */ /* 0x000e620008000a00 */
[----:B0-----:R-:W-:Y:S02]  /*04f0*/  IMAD.MOV.U32 R4, RZ, RZ, R10 ;  /* 0x000000ffff047224 */ /* 0x001fe400078e000a */
[----:B------:R-:W-:Y:S02]  /*0500*/  HFMA2 R12, -RZ, RZ, 0, 5.9604644775390625e-08 ;  /* 0x00000001ff0c7431 */ /* 0x000fe400000001ff */
[----:B------:R-:W-:Y:S02]  /*0510*/  IMAD.MOV.U32 R5, RZ, RZ, RZ ;  /* 0x000000ffff057224 */ /* 0x000fe400078e00ff */
[----:B------:R-:W-:Y:S02]  /*0520*/  VIADD R10, R10, 0x4 ;  /* 0x000000040a0a7836 */ /* 0x000fe40000000000 */
[----:B------:R-:W-:-:S03]  /*0530*/  IMAD.WIDE.U32 R4, R11, 0x400, R4 ;  /* 0x000004000b047825 */ /* 0x000fc600078e0004 */
[----:B-1----:R-:W-:-:S04]  /*0540*/  IADD3 R4, P3, PT, R4, UR4, RZ ;  /* 0x0000000404047c10 */ /* 0x002fc8000ff7e0ff */
[----:B------:R-:W-:-:S05]  /*0550*/  IADD3.X R5, PT, PT, R5, UR5, RZ, P3, !PT ;  /* 0x0000000505057c10 */ /* 0x000fca0009ffe4ff */
[----:B------:R1:W-:Y:S04]  /*0560*/  STG.E.U8 desc[UR6][R4.64], R12 ;  /* 0x0000000c04007986 */ /* 0x0003e8000c101106 */
[----:B------:R1:W-:Y:S04]  /*0570*/  STG.E.U8 desc[UR6][R4.64+0x1], R12 ;  /* 0x0000010c04007986 */ /* 0x0003e8000c101106 */
[----:B------:R1:W-:Y:S04]  /*0580*/  STG.E.U8 desc[UR6][R4.64+0x2], R12 ;  /* 0x0000020c04007986 */ /* 0x0003e8000c101106 */
[----:B------:R1:W-:Y:S02]  /*0590*/  STG.E.U8 desc[UR6][R4.64+0x3], R12 ;  /* 0x0000030c04007986 */ /* 0x0003e4000c101106 */
.L_x_311:
[----:B------:R-:W-:Y:S05]  /*05a0*/  BSYNC.RECONVERGENT B1 ;  /* 0x0000000000017941 */ /* 0x000fea0003800200 */
.L_x_310:
[----:B------:R-:W-:Y:S05]  /*05b0*/  @!P2 BRA `(.L_x_306) ;  /* 0x00000000005ca947 */ /* 0x000fea0003800000 */
[----:B------:R-:W-:Y:S01]  /*05c0*/  LOP3.LUT P2, RZ, R7, 0x1, RZ, 0xc0, !PT ;  /* 0x0000000107ff7812 */ /* 0x000fe2000784c0ff */
[----:B------:R-:W-:Y:S01]  /*05d0*/  BSSY.RECONVERGENT B1, `(.L_x_312) ;  /* 0x000000e000017945 */ /* 0x000fe20003800200 */
[----:B------:R-:W-:-:S11]  /*05e0*/  ISETP.NE.AND P3, PT, R15, 0x1, PT ;  /* 0x000000010f00780c */ /* 0x000fd60003f65270 */
[----:B01----:R-:W0:Y:S02]  /*05f0*/  @P2 LDC.64 R4, c[0x0][0x380] ;  /* 0x0000e000ff042b82 */ /* 0x003e240000000a00 */
[----:B------:R-:W-:Y:S05]  /*0600*/  @!P3 BRA `(.L_x_313) ;  /* 0x000000000028b947 */ /* 0x000fea0003800000 */
[----:B------:R-:W1:Y:S01]  /*0610*/  LDCU.64 UR4, c[0x0][0x380] ;  /* 0x00007000ff0477ac */ /* 0x000e620008000a00 */
[----:B------:R-:W-:Y:S02]  /*0620*/  IMAD.MOV.U32 R12, RZ, RZ, R10 ;  /* 0x000000ffff0c7224 */ /* 0x000fe400078e000a */
[----:B------:R-:W-:Y:S02]  /*0630*/  IMAD.MOV.U32 R13, RZ, RZ, RZ ;  /* 0x000000ffff0d7224 */ /* 0x000fe400078e00ff */
[----:B------:R-:W-:Y:S02]  /*0640*/  IMAD.MOV.U32 R16, RZ, RZ, 0x1 ;  /* 0x00000001ff107424 */ /* 0x000fe400078e00ff */
[----:B------:R-:W-:-:S04]  /*0650*/  IMAD.WIDE.U32 R12, R11, 0x400, R12 ;  /* 0x000004000b0c7825 */ /* 0x000fc800078e000c */
[----:B------:R-:W-:Y:S01]  /*0660*/  VIADD R10, R10, 0x2 ;  /* 0x000000020a0a7836 */ /* 0x000fe20000000000 */
[----:B-1----:R-:W-:-:S04]  /*0670*/  IADD3 R12, P3, PT, R12, UR4, RZ ;  /* 0x000000040c0c7c10 */ /* 0x002fc8000ff7e0ff */
[----:B------:R-:W-:-:S05]  /*0680*/  IADD3.X R13, PT, PT, R13, UR5, RZ, P3, !PT ;  /* 0x000000050d0d7c10 */ /* 0x000fca0009ffe4ff */
[----:B------:R1:W-:Y:S04]  /*0690*/  STG.E.U8 desc[UR6][R12.64], R16 ;  /* 0x000000100c007986 */ /* 0x0003e8000c101106 */
[----:B------:R1:W-:Y:S02]  /*06a0*/  STG.E.U8 desc[UR6][R12.64+0x1], R16 ;  /* 0x000001100c007986 */ /* 0x0003e4000c101106 */
.L_x_313:
[----:B------:R-:W-:Y:S05]  /*06b0*/  BSYNC.RECONVERGENT B1 ;  /* 0x0000000000017941 */ /* 0x000fea0003800200 */
.L_x_312:
[----:B-1----:R-:W-:Y:S01]  /*06c0*/  @P2 MOV R12, R10 ;  /* 0x0000000a000c2202 */ /* 0x002fe20000000f00 */
[----:B------:R-:W-:Y:S02]  /*06d0*/  @P2 IMAD.MOV.U32 R13, RZ, RZ, RZ ;  /* 0x000000ffff0d2224 */ /* 0x000fe400078e00ff */
[----:B------:R-:W-:Y:S02]  /*06e0*/  IMAD.MOV.U32 R10, RZ, RZ, 0x1 ;  /* 0x00000001ff0a7424 */ /* 0x000fe400078e00ff */
[----:B------:R-:W-:-:S03]  /*06f0*/  @P2 IMAD.WIDE.U32 R12, R11, 0x400, R12 ;  /* 0x000004000b0c2825 */ /* 0x000fc600078e000c */
[----:B0-----:R-:W-:-:S05]  /*0700*/  @P2 IADD3 R4, P3, PT, R12, R4, RZ ;  /* 0x000000040c042210 */ /* 0x001fca0007f7e0ff */
[----:B------:R-:W-:-:S05]  /*0710*/  @P2 IMAD.X R5, R13, 0x1, R5, P3 ;  /* 0x000000010d052824 */ /* 0x000fca00018e0605 */
[----:B------:R2:W-:Y:S03]  /*0720*/  @P2 STG.E.U8 desc[UR6][R4.64], R10 ;  /* 0x0000000a04002986 */ /* 0x0005e6000c101106 */
.L_x_306:
[----:B------:R-:W-:Y:S05]  /*0730*/  BSYNC.RECONVERGENT B0 ;  /* 0x0000000000007941 */ /* 0x000fea0003800200 */
.L_x_305:
[----:B------:R-:W-:-:S05]  /*0740*/  VIADD R11, R11, 0x1 ;  /* 0x000000010b0b7836 */ /* 0x000fca0000000000 */
[----:B------:R-:W-:-:S13]  /*0750*/  ISETP.GE.U32.AND P2, PT, R11, R0, PT ;  /* 0x000000000b00720c */ /* 0x000fda0003f46070 */
[----:B------:R-:W-:Y:S05]  /*0760*/  @!P2 BRA `(.L_x_314) ;  /* 0xfffffff800d4a947 */ /* 0x000fea000383ffff */
[----:B------:R-:W-:Y:S05]  /*0770*/  EXIT ;  /* 0x000000000000794d */ /* 0x000fea0003800000 */
.L_x_315:
        /* <DEDUP_REMOVED lines=16> */
.L_x_645:


//--------------------- .text._Z26Green_matrix_create_KernelP6float2 --------------------------
	.section	.text._Z26Green_matrix_create_KernelP6float2,"ax",@progbits
	.align	128
        .global         _Z26Green_matrix_create_KernelP6float2
        .type           _Z26Green_matrix_create_KernelP6float2,@function
        .size           _Z26Green_matrix_create_KernelP6float2,(.L_x_587 - _Z26Green_matrix_create_KernelP6float2)
        .other          _Z26Green_matrix_create_KernelP6float2,@"STO_CUDA_ENTRY STV_DEFAULT"
_Z26Green_matrix_create_KernelP6float2:
.text._Z26Green_matrix_create_KernelP6float2:
[----:B------:R-:W0:Y:S01]  /*0000*/  LDC R1, c[0x0][0x37c] ;  /* 0x0000df00ff017b82 */ /* 0x000e220000000800 */
[----:B------:R-:W1:Y:S01]  /*0010*/  S2R R5, SR_CTAID.X ;  /* 0x0000000000057919 */ /* 0x000e620000002500 */
[----:B------:R-:W-:Y:S01]  /*0020*/  BSSY.RECONVERGENT B0, `(.L_x_316) ;  /* 0x000004f000007945 */ /* 0x000fe20003800200 */
[----:B0-----:R-:W-:Y:S01]  /*0030*/  IADD3 R1, PT, PT, R1, -0x20, RZ ;  /* 0xffffffe001017810 */ /* 0x001fe20007ffe0ff */
[----:B------:R-:W1:Y:S01]  /*0040*/  S2R R0, SR_TID.X ;  /* 0x0000000000007919 */ /* 0x000e620000002100 */
[----:B------:R-:W-:Y:S01]  /*0050*/  MOV R3, 0x3f800000 ;  /* 0x3f80000000037802 */ /* 0x000fe20000000f00 */
[----:B------:R-:W0:Y:S01]  /*0060*/  S2R R6, SR_CTAID.Y ;  /* 0x0000000000067919 */ /* 0x000e220000002600 */
[----:B------:R-:W0:Y:S01]  /*0070*/  S2R R7, SR_TID.Y ;  /* 0x0000000000077919 */ /* 0x000e220000002200 */
[----:B-1----:R-:W-:Y:S01]  /*0080*/  LEA R5, R5, R0, 0x5 ;  /* 0x0000000005057211 */ /* 0x002fe200078e28ff */
[----:B------:R-:W-:-:S03]  /*0090*/  HFMA2 R0, -RZ, RZ, 1.875, 0 ;  /* 0x3f800000ff007431 */ /* 0x000fc600000001ff */
[----:B------:R-:W-:Y:S02]  /*00a0*/  I2FP.F32.S32 R2, R5 ;  /* 0x0000000500027245 */ /* 0x000fe40000201400 */
[----:B0-----:R-:W-:-:S03]  /*00b0*/  LEA R6, R6, R7, 0x5 ;  /* 0x0000000706067211 */ /* 0x001fc600078e28ff */
[----:B------:R-:W-:Y:S01]  /*00c0*/  FADD R2, R2, -0.5 ;  /* 0xbf00000002027421 */ /* 0x000fe20000000000 */
[----:B------:R-:W-:-:S04]  /*00d0*/  ISETP.NE.AND P1, PT, R6, 0x1, PT ;  /* 0x000000010600780c */ /* 0x000fc80003f25270 */
[----:B------:R-:W-:-:S13]  /*00e0*/  FSETP.NEU.AND P0, PT, R2, 1, PT ;  /* 0x3f8000000200780b */ /* 0x000fda0003f0d000 */
        /* <DEDUP_REMOVED lines=66> */
.L_x_317:
[----:B------:R-:W-:Y:S05]  /*0510*/  BSYNC.RECONVERGENT B0 ;  /* 0x0000000000007941 */ /* 0x000fea0003800200 */
.L_x_316:
        /* <DEDUP_REMOVED lines=21> */
[----:B------:R-:W-:Y:S01]  /*0670*/  ISETP.NE.AND P0, PT, R6, RZ, P0 ;  /* 0x000000ff0600720c */ /* 0x000fe20000705270 */
        /* <DEDUP_REMOVED lines=41> */
[----:B------:R-:W-:Y:S01]  /*0910*/  @!P0 SHF.L.U32 R2, R6, 0x1, RZ ;  /* 0x0000000106028819 */ /* 0x000fe200000006ff */
[----:B------:R-:W-:Y:S01]  /*0920*/  FMUL R8, R8, R11 ;  /* 0x0000000b08087220 */ /* 0x000fe20000400000 */
[----:B------:R-:W-:-:S03]  /*0930*/  FSEL R0, RZ, +INF , !P1 ;  /* 0x7f800000ff007808 */ /* 0x000fc60004800000 */
[----:B------:R-:W-:Y:S01]  /*0940*/  @!P2 FMUL R0, R9, R8 ;  /* 0x000000080900a220 */ /* 0x000fe20000400000 */
[----:B------:R-:W-:-:S07]  /*0950*/  @!P0 I2FP.F32.U32 R0, R2 ;  /* 0x0000000200008245 */ /* 0x000fce0000201000 */
.L_x_319:
[----:B------:R-:W-:Y:S05]  /*0960*/  BSYNC.RECONVERGENT B0 ;  /* 0x0000000000007941 */ /* 0x000fea0003800200 */
.L_x_318:
        /* <DEDUP_REMOVED lines=8> */
[----:B------:R-:W-:Y:S05]  /*09f0*/  CALL.REL.NOINC `($__internal_10_$__cuda_sm20_sqrt_rn_f32_slowpath) ;  /* 0x0000002000647944 */ /* 0x000fea0003c00000 */
[----:B------:R-:W-:Y:S05]  /*0a00*/  BSYNC.RECONVERGENT B1 ;  /* 0x0000000000017941 */ /* 0x000fea0003800200 */
.L_x_322:
[----:B------:R-:W-:Y:S05]  /*0a10*/  BRA `(.L_x_323) ;  /* 0x0000000000107947 */ /* 0x000fea0003800000 */
.L_x_321:
[----:B------:R-:W-:Y:S01]  /*0a20*/  FMUL.FTZ R9, R0, R3 ;  /* 0x0000000300097220 */ /* 0x000fe20000410000 */
[----:B------:R-:W-:-:S03]  /*0a30*/  FMUL.FTZ R2, R3, 0.5 ;  /* 0x3f00000003027820 */ /* 0x000fc60000410000 */
[----:B------:R-:W-:-:S04]  /*0a40*/  FFMA R0, -R9, R9, R0 ;  /* 0x0000000909007223 */ /* 0x000fc80000000100 */
[----:B------:R-:W-:-:S07]  /*0a50*/  FFMA R9, R0, R2, R9 ;  /* 0x0000000200097223 */ /* 0x000fce0000000009 */
.L_x_323:
[----:B------:R-:W-:Y:S05]  /*0a60*/  BSYNC.RECONVERGENT B0 ;  /* 0x0000000000007941 */ /* 0x000fea0003800200 */
.L_x_320:
[----:B------:R-:W-:Y:S01]  /*0a70*/  FMUL R9, R9, 0.06132812798023223877 ;  /* 0x3d7b333409097820 */ /* 0x000fe20000400000 */
[----:B------:R-:W0:Y:S01]  /*0a80*/  LDCU.64 UR6, c[0x0][0x358] ;  /* 0x00006b00ff0677ac */ /* 0x000e220008000a00 */
[----:B------:R-:W-:Y:S03]  /*0a90*/  BSSY.RECONVERGENT B0, `(.L_x_324) ;  /* 0x000015d000007945 */ /* 0x000fe60003800200 */
[----:B------:R-:W-:-:S13]  /*0aa0*/  FSETP.GTU.AND P0, PT, |R9|, 0.44678848981857299805, PT ;  /* 0x3ee4c1760900780b */ /* 0x000fda0003f0c200 */
[----:B------:R-:W-:Y:S05]  /*0ab0*/  @P0 BRA `(.L_x_325) ;  /* 0x0000000800d40947 */ /* 0x000fea0003800000 */
[----:B------:R-:W-:Y:S01]  /*0ac0*/  FSETP.GTU.AND P0, PT, |R9|, 8, PT ;  /* 0x410000000900780b */ /* 0x000fe20003f0c200 */
[----:B------:R-:W-:-:S12]  /*0ad0*/  BSSY.RECONVERGENT B1, `(.L_x_326) ;  /* 0x000008e000017945 */ /* 0x000fd80003800200 */
[----:B------:R-:W-:Y:S05]  /*0ae0*/  @P0 BRA `(.L_x_327) ;  /* 0x0000000000600947 */ /* 0x000fea0003800000 */
[----:B------:R-:W-:Y:S02]  /*0af0*/  HFMA2 R3, -RZ, RZ, 0.0261688232421875, -0.61279296875 ;  /* 0x26b3b8e7ff037431 */ /* 0x000fe400000001ff */
[C---:B------:R-:W-:Y:S01]  /*0b00*/  FADD R0, |R9|.reuse, -2.4048254489898681641 ;  /* 0xc019e8a909007421 */ /* 0x040fe20000000200 */
[C---:B------:R-:W-:Y:S01]  /*0b10*/  FADD R2, |R9|.reuse, -5.5200781822204589844 ;  /* 0xc0b0a47b09027421 */ /* 0x040fe20000000200 */
[----:B------:R-:W-:Y:S02]  /*0b20*/  FADD R4, |R9|, -8.6537275314331054688 ;  /* 0xc10a75ab09047421 */ /* 0x000fe40000000200 */
[----:B------:R-:W-:Y:S01]  /*0b30*/  FADD R0, R0, -1.0870589761680093943e-07 ;  /* 0xb3e971b300007421 */ /* 0x000fe20000000000 */
[----:B------:R-:W-:Y:S01]  /*0b40*/  FADD R2, R2, 7.1934145751129108248e-08 ;  /* 0x339a7a3702027421 */ /* 0x000fe20000000000 */
[----:B------:R-:W-:Y:S02]  /*0b50*/  FADD R11, R4, -3.8147791769915784243e-07 ;  /* 0xb4cccded040b7421 */ /* 0x000fe40000000000 */
[----:B------:R-:W-:-:S04]  /*0b60*/  FFMA R3, R0, -R3, -7.6677725312831318538e-14 ;  /* 0xa9aca9b300037423 */ /* 0x000fc80000000803 */
[----:B------:R-:W-:-:S04]  /*0b70*/  FFMA R3, R0, R3, 2.71505561089124825e-12 ;  /* 0x2c3f0e1800037423 */ /* 0x000fc80000000003 */
[----:B------:R-:W-:-:S04]  /*0b80*/  FFMA R3, R0, R3, -6.0280118570343876883e-12 ;  /* 0xacd4178100037423 */ /* 0x000fc80000000003 */
[----:B------:R-:W-:-:S04]  /*0b90*/  FFMA R3, R0, R3, -4.2393266674878304912e-10 ;  /* 0xafe90f3800037423 */ /* 0x000fc80000000003 */
[----:B------:R-:W-:-:S04]  /*0ba0*/  FFMA R3, R0, R3, 5.8276378167576581291e-10 ;  /* 0x3020305b00037423 */ /* 0x000fc80000000003 */
[----:B------:R-:W-:-:S04]  /*0bb0*/  FFMA R3, R0, R3, 5.8077841202930358122e-08 ;  /* 0x3379714300037423 */ /* 0x000fc80000000003 */
[----:B------:R-:W-:-:S04]  /*0bc0*/  FFMA R3, R0, R3, 1.8003311064163085575e-09 ;  /* 0x30f76f8500037423 */ /* 0x000fc80000000003 */
[----:B------:R-:W-:-:S04]  /*0bd0*/  FFMA R3, R0, R3, -5.4500733313034288585e-06 ;  /* 0xb6b6dfc600037423 */ /* 0x000fc80000000003 */
[----:B------:R-:W-:-:S04]  /*0be0*/  FFMA R3, R0, R3, -7.3432206590950954705e-06 ;  /* 0xb6f665c900037423 */ /* 0x000fc80000000003 */
[----:B------:R-:W-:-:S04]  /*0bf0*/  FFMA R3, R0, R3, 0.00030170319951139390469 ;  /* 0x399e2deb00037423 */ /* 0x000fc80000000003 */
[----:B------:R-:W-:-:S04]  /*0c00*/  FFMA R3, R0, R3, 0.00077395443804562091827 ;  /* 0x3a4ae33400037423 */ /* 0x000fc80000000003 */
[----:B------:R-:W-:-:S04]  /*0c10*/  FFMA R3, R0, R3, -0.0072834617458283901215 ;  /* 0xbbeeaa1b00037423 */ /* 0x000fc80000000003 */
[----:B------:R-:W-:-:S04]  /*0c20*/  FFMA R3, R0, R3, -0.026668203994631767273 ;  /* 0xbcda774700037423 */ /* 0x000fc80000000003 */
[----:B------:R-:W-:-:S04]  /*0c30*/  FMUL R3, R0, R3 ;  /* 0x0000000300037220 */ /* 0x000fc80000400000 */
[----:B------:R-:W-:-:S04]  /*0c40*/  FMUL R2, R3, R2 ;  /* 0x0000000203027220 */ /* 0x000fc80000400000 */
[----:B------:R-:W-:Y:S01]  /*0c50*/  FMUL R12, R2, R11 ;  /* 0x0000000b020c7220 */ /* 0x000fe20000400000 */
[----:B------:R-:W-:Y:S06]  /*0c60*/  BRA `(.L_x_328) ;  /* 0x0000000400d07947 */ /* 0x000fec0003800000 */
.L_x_327:
[----:B------:R-:W-:Y:S02]  /*0c70*/  FSETP.NEU.AND P0, PT, |R9|, +INF , PT ;  /* 0x7f8000000900780b */ /* 0x000fe40003f0d200 */
[----:B------:R-:W-:-:S11]  /*0c80*/  MOV R12, RZ ;  /* 0x000000ff000c7202 */ /* 0x000fd60000000f00 */
[----:B------:R-:W-:Y:S05]  /*0c90*/  @!P0 BRA `(.L_x_328) ;  /* 0x0000000400c48947 */ /* 0x000fea0003800000 */
[----:B------:R-:W1:Y:S01]  /*0ca0*/  MUFU.RCP R0, |R9| ;  /* 0x4000000900007308 */ /* 0x000e620000001000 */
[----:B------:R-:W-:Y:S01]  /*0cb0*/  HFMA2 R3, -RZ, RZ, 1.8916015625, -516.5 ;  /* 0x3f91e009ff037431 */ /* 0x000fe200000001ff */
[----:B------:R-:W-:Y:S01]  /*0cc0*/  FSETP.GEU.AND P0, PT, |R9|, 1.175494350822287508e-38, PT ;  /* 0x008000000900780b */ /* 0x000fe20003f0e200 */
[----:B------:R-:W-:Y:S01]  /*0cd0*/  BSSY.RECONVERGENT B2, `(.L_x_329) ;  /* 0x0000050000027945 */ /* 0x000fe20003800200 */
[----:B-1----:R-:W-:-:S04]  /*0ce0*/  FMUL R2, R0, R0 ;  /* 0x0000000000027220 */ /* 0x002fc80000400000 */
[----:B------:R-:W-:-:S04]  /*0cf0*/  FFMA R3, R2, R3, -0.20532675087451934814 ;  /* 0xbe52412d02037423 */ /* 0x000fc80000000003 */
[----:B------:R-:W-:-:S04]  /*0d00*/  FFMA R3, R2, R3, 0.06509173661470413208 ;  /* 0x3d854ed102037423 */ /* 0x000fc80000000003 */
[----:B------:R-:W-:-:S04]  /*0d10*/  FFMA R3, R2, R3, -0.12499999254941940308 ;  /* 0xbdffffff02037423 */ /* 0x000fc80000000003 */
[----:B------:R-:W-:Y:S01]  /*0d20*/  FFMA R13, R0, R3, |R9| ;  /* 0x00000003000d7223 */ /* 0x000fe20000000409 */
[----:B------:R-:W-:Y:S01]  /*0d30*/  FMUL R0, |R9|, 16777216 ;  /* 0x4b80000009007820 */ /* 0x000fe20000400200 */
[----:B------:R-:W-:Y:S02]  /*0d40*/  MOV R3, 0x4056fe93 ;  /* 0x4056fe9300037802 */ /* 0x000fe40000000f00 */
[----:B------:R-:W-:Y:S02]  /*0d50*/  FMUL R8, R13, 0.63661974668502807617 ;  /* 0x3f22f9830d087820 */ /* 0x000fe40000400000 */
[----:B------:R-:W-:Y:S01]  /*0d60*/  FSEL R0, R0, |R9|, !P0 ;  /* 0x4000000900007208 */ /* 0x000fe20004000000 */
[----:B------:R-:W-:-:S03]  /*0d70*/  FFMA R3, R2, R3, -0.51452267169952392578 ;  /* 0xbf03b7c202037423 */ /* 0x000fc60000000003 */
[----:B------:R-:W1:Y:S01]  /*0d80*/  MUFU.RSQ R4, R0 ;  /* 0x0000000000047308 */ /* 0x000e620000001400 */
[----:B------:R-:W-:-:S04]  /*0d90*/  FFMA R3, R2, R3, 0.10337056964635848999 ;  /* 0x3dd3b3f302037423 */ /* 0x000fc80000000003 */
[----:B------:R-:W-:-:S03]  /*0da0*/  FFMA R3, R2, R3, -0.062499724328517913818 ;  /* 0xbd7fffb602037423 */ /* 0x000fc60000000003 */
[----:B------:R-:W2:Y:S01]  /*0db0*/  F2I.NTZ R8, R8 ;  /* 0x0000000800087305 */ /* 0x000ea20000203100 */
[----:B------:R-:W-:Y:S01]  /*0dc0*/  FFMA R3, R2, R3, 1 ;  /* 0x3f80000002037423 */ /* 0x000fe20000000003 */
[----:B-1----:R-:W-:Y:S01]  /*0dd0*/  @!P0 FMUL R4, R4, 4096 ;  /* 0x4580000004048820 */ /* 0x002fe20000400000 */
[----:B------:R-:W-:-:S03]  /*0de0*/  FSETP.GE.AND P0, PT, |R13|, 105615, PT ;  /* 0x47ce47800d00780b */ /* 0x000fc60003f06200 */
[----:B------:R-:W-:Y:S01]  /*0df0*/  FMUL R12, R4, 0.79788458347320556641 ;  /* 0x3f4c422a040c7820 */ /* 0x000fe20000400000 */
[----:B--2---:R-:W-:-:S03]  /*0e00*/  I2FP.F32.S32 R10, R8 ;  /* 0x00000008000a7245 */ /* 0x004fc60000201400 */
[----:B------:R-:W-:Y:S02]  /*0e10*/  FMUL R12, R3, R12 ;  /* 0x0000000c030c7220 */ /* 0x000fe40000400000 */
[----:B------:R-:W-:-:S04]  /*0e20*/  FFMA R11, R10, -1.5707962512969970703, R13 ;  /* 0xbfc90fda0a0b7823 */ /* 0x000fc8000000000d */
[----:B------:R-:W-:-:S04]  /*0e30*/  FFMA R11, R10, -7.5497894158615963534e-08, R11 ;  /* 0xb3a221680a0b7823 */ /* 0x000fc8000000000b */
[----:B------:R-:W-:Y:S01]  /*0e40*/  FFMA R10, R10, -5.3903029534742383927e-15, R11 ;  /* 0xa7c234c50a0a7823 */ /* 0x000fe2000000000b */
[----:B------:R-:W-:Y:S06]  /*0e50*/  @!P0 BRA `(.L_x_330) ;  /* 0x0000000000dc8947 */ /* 0x000fec0003800000 */
[----:B------:R-:W-:-:S13]  /*0e60*/  FSETP.NEU.AND P0, PT, |R13|, +INF , PT ;  /* 0x7f8000000d00780b */ /* 0x000fda0003f0d200 */
[----:B------:R-:W-:Y:S01]  /*0e70*/  @!P0 FMUL R10, RZ, R13 ;  /* 0x0000000dff0a8220 */ /* 0x000fe20000400000 */
[----:B------:R-:W-:Y:S01]  /*0e80*/  @!P0 MOV R8, RZ ;  /* 0x000000ff00088202 */ /* 0x000fe20000000f00 */
[----:B------:R-:W-:Y:S06]  /*0e90*/  @!P0 BRA `(.L_x_330) ;  /* 0x0000000000cc8947 */ /* 0x000fec0003800000 */
[----:B------:R-:W-:Y:S01]  /*0ea0*/  SHF.L.U32 R2, R13, 0x8, RZ ;  /* 0x000000080d027819 */ /* 0x000fe200000006ff */
[----:B------:R-:W-:Y:S01]  /*0eb0*/  HFMA2 R8, -RZ, RZ, 0, 0 ;  /* 0x00000000ff087431 */ /* 0x000fe200000001ff */
[----:B------:R-:W-:Y:S01]  /*0ec0*/  MOV R0, R1 ;  /* 0x0000000100007202 */ /* 0x000fe20000000f00 */
[----:B------:R-:W1:Y:S01]  /*0ed0*/  LDCU.64 UR8, c[0x4][0x40] ;  /* 0x01000800ff0877ac */ /* 0x000e620008000a00 */
[----:B------:R-:W-:Y:S01]  /*0ee0*/  LOP3.LUT R17, R2, 0x80000000, RZ, 0xfc, !PT ;  /* 0x8000000002117812 */ /* 0x000fe200078efcff */
[----:B------:R-:W-:Y:S01]  /*0ef0*/  UMOV UR5, URZ ;  /* 0x000000ff00057c82 */ /* 0x000fe20008000000 */
[----:B------:R-:W-:-:S05]  /*0f00*/  UMOV UR4, URZ ;  /* 0x000000ff00047c82 */ /* 0x000fca0008000000 */
.L_x_331:
[----:B-1----:R-:W-:Y:S02]  /*0f10*/  MOV R10, UR8 ;  /* 0x00000008000a7c02 */ /* 0x002fe40008000f00 */
[----:B------:R-:W-:-:S05]  /*0f20*/  MOV R11, UR9 ;  /* 0x00000009000b7c02 */ /* 0x000fca0008000f00 */
[----:B0-----:R-:W2:Y:S01]  /*0f30*/  LDG.E.CONSTANT R2, desc[UR6][R10.64] ;  /* 0x000000060a027981 */ /* 0x001ea2000c1e9900 */
[----:B------:R-:W-:Y:S02]  /*0f40*/  UIADD3 UR8, UP0, UPT, UR8, 0x4, URZ ;  /* 0x0000000408087890 */ /* 0x000fe4000ff1e0ff */
[----:B------:R-:W-:Y:S02]  /*0f50*/  UIADD3 UR4, UPT, UPT, UR4, 0x1, URZ ;  /* 0x0000000104047890 */ /* 0x000fe4000fffe0ff */
[----:B------:R-:W-:Y:S02]  /*0f60*/  UIADD3.X UR9, UPT, UPT, URZ, UR9, URZ, UP0, !UPT ;  /* 0x00000009ff097290 */ /* 0x000fe400087fe4ff */
[----:B------:R-:W-:Y:S01]  /*0f70*/  UISETP.NE.AND UP0, UPT, UR4, 0x6, UPT ;  /* 0x000000060400788c */ /* 0x000fe2000bf05270 */
[----:B--2---:R-:W-:-:S03]  /*0f80*/  IMAD.WIDE.U32 R2, R2, R17, RZ ;  /* 0x0000001102027225 */ /* 0x004fc600078e00ff */
[----:B------:R-:W-:-:S04]  /*0f90*/  IADD3 R15, P0, PT, R2, R8, RZ ;  /* 0x00000008020f7210 */ /* 0x000fc80007f1e0ff */
[----:B------:R-:W-:Y:S01]  /*0fa0*/  IADD3.X R8, PT, PT, R3, UR5, RZ, P0, !PT ;  /* 0x0000000503087c10 */ /* 0x000fe200087fe4ff */
[----:B------:R0:W-:Y:S02]  /*0fb0*/  STL [R0], R15 ;  /* 0x0000000f00007387 */ /* 0x0001e40000100800 */
[----:B0-----:R-:W-:Y:S01]  /*0fc0*/  IADD3 R0, PT, PT, R0, 0x4, RZ ;  /* 0x0000000400007810 */ /* 0x001fe20007ffe0ff */
[----:B------:R-:W-:Y:S06]  /*0fd0*/  BRA.U UP0, `(.L_x_331) ;  /* 0xfffffffd00cc7547 */ /* 0x000fec000b83ffff */
[----:B------:R-:W-:Y:S01]  /*0fe0*/  SHF.R.U32.HI R4, RZ, 0x17, R13 ;  /* 0x00000017ff047819 */ /* 0x000fe2000001160d */
[----:B------:R0:W-:Y:S03]  /*0ff0*/  STL [R1+0x18], R8 ;  /* 0x0000180801007387 */ /* 0x0001e60000100800 */
[C---:B------:R-:W-:Y:S02]  /*1000*/  LOP3.LUT R0, R4.reuse, 0xe0, RZ, 0xc0, !PT ;  /* 0x000000e004007812 */ /* 0x040fe400078ec0ff */
[----:B------:R-:W-:Y:S02]  /*1010*/  LOP3.LUT P0, RZ, R4, 0x1f, RZ, 0xc0, !PT ;  /* 0x0000001f04ff7812 */ /* 0x000fe4000780c0ff */
[----:B------:R-:W-:-:S04]  /*1020*/  IADD3 R0, PT, PT, R0, -0x80, RZ ;  /* 0xffffff8000007810 */ /* 0x000fc80007ffe0ff */
[----:B------:R-:W-:-:S05]  /*1030*/  SHF.R.U32.HI R0, RZ, 0x5, R0 ;  /* 0x00000005ff007819 */ /* 0x000fca0000011600 */
[----:B------:R-:W-:-:S05]  /*1040*/  IMAD R14, R0, -0x4, R1 ;  /* 0xfffffffc000e7824 */ /* 0x000fca00078e0201 */
[----:B------:R-:W2:Y:S04]  /*1050*/  LDL R0, [R14+0x18] ;  /* 0x000018000e007983 */ /* 0x000ea80000100800 */
[----:B------:R-:W2:Y:S04]  /*1060*/  LDL R3, [R14+0x14] ;  /* 0x000014000e037983 */ /* 0x000ea80000100800 */
[----:B------:R-:W3:Y:S01]  /*1070*/  @P0 LDL R2, [R14+0x10] ;  /* 0x000010000e020983 */ /* 0x000ee20000100800 */
[----:B------:R-:W-:Y:S01]  /*1080*/  LOP3.LUT R4, R4, 0x1f, RZ, 0xc0, !PT ;  /* 0x0000001f04047812 */ /* 0x000fe200078ec0ff */
[----:B------:R-:W-:Y:S01]  /*1090*/  UMOV UR4, 0x54442d19 ;  /* 0x54442d1900047882 */ /* 0x000fe20000000000 */
[----:B------:R-:W-:-:S02]  /*10a0*/  UMOV UR5, 0x3bf921fb ;  /* 0x3bf921fb00057882 */ /* 0x000fc40000000000 */
[-C--:B--2---:R-:W-:Y:S02]  /*10b0*/  @P0 SHF.L.W.U32.HI R0, R3, R4.reuse, R0 ;  /* 0x0000000403000219 */ /* 0x084fe40000010e00 */
[----:B---3--:R-:W-:Y:S02]  /*10c0*/  @P0 SHF.L.W.U32.HI R3, R2, R4, R3 ;  /* 0x0000000402030219 */ /* 0x008fe40000010e03 */
[----:B------:R-:W-:Y:S02]  /*10d0*/  ISETP.GE.AND P0, PT, R13, RZ, PT ;  /* 0x000000ff0d00720c */ /* 0x000fe40003f06270 */
[C---:B------:R-:W-:Y:S02]  /*10e0*/  SHF.L.W.U32.HI R2, R3.reuse, 0x2, R0 ;  /* 0x0000000203027819 */ /* 0x040fe40000010e00 */
[----:B------:R-:W-:Y:S02]  /*10f0*/  SHF.L.U32 R3, R3, 0x2, RZ ;  /* 0x0000000203037819 */ /* 0x000fe400000006ff */
[----:B------:R-:W-:-:S02]  /*1100*/  SHF.R.S32.HI R4, RZ, 0x1f, R2 ;  /* 0x0000001fff047819 */ /* 0x000fc40000011402 */
[----:B------:R-:W-:Y:S02]  /*1110*/  LOP3.LUT R13, R2, R13, RZ, 0x3c, !PT ;  /* 0x0000000d020d7212 */ /* 0x000fe400078e3cff */
[C---:B------:R-:W-:Y:S02]  /*1120*/  LOP3.LUT R10, R4.reuse, R3, RZ, 0x3c, !PT ;  /* 0x00000003040a7212 */ /* 0x040fe400078e3cff */
[----:B------:R-:W-:Y:S02]  /*1130*/  LOP3.LUT R11, R4, R2, RZ, 0x3c, !PT ;  /* 0x00000002040b7212 */ /* 0x000fe400078e3cff */
[----:B------:R-:W-:Y:S02]  /*1140*/  SHF.R.U32.HI R3, RZ, 0x1e, R0 ;  /* 0x0000001eff037819 */ /* 0x000fe40000011600 */
[----:B------:R-:W-:Y:S02]  /*1150*/  ISETP.GE.AND P1, PT, R13, RZ, PT ;  /* 0x000000ff0d00720c */ /* 0x000fe40003f26270 */
[----:B------:R-:W1:Y:S01]  /*1160*/  I2F.F64.S64 R10, R10 ;  /* 0x0000000a000a7312 */ /* 0x000e620000301c00 */
[----:B0-----:R-:W-:-:S04]  /*1170*/  LEA.HI R8, R2, R3, RZ, 0x1 ;  /* 0x0000000302087211 */ /* 0x001fc800078f08ff */
[----:B------:R-:W-:-:S04]  /*1180*/  IADD3 R0, PT, PT, -R8, RZ, RZ ;  /* 0x000000ff08007210 */ /* 0x000fc80007ffe1ff */
[----:B------:R-:W-:Y:S01]  /*1190*/  @!P0 MOV R8, R0 ;  /* 0x0000000000088202 */ /* 0x000fe20000000f00 */
[----:B-1----:R-:W-:-:S10]  /*11a0*/  DMUL R14, R10, UR4 ;  /* 0x000000040a0e7c28 */ /* 0x002fd40008000000 */
[----:B------:R-:W0:Y:S02]  /*11b0*/  F2F.F32.F64 R14, R14 ;  /* 0x0000000e000e7310 */ /* 0x000e240000301000 */
[----:B0-----:R-:W-:-:S07]  /*11c0*/  FSEL R10, -R14, R14, !P1 ;  /* 0x0000000e0e0a7208 */ /* 0x001fce0004800100 */
.L_x_330:
[----:B0-----:R-:W-:Y:S05]  /*11d0*/  BSYNC.RECONVERGENT B2 ;  /* 0x0000000000027941 */ /* 0x001fea0003800200 */
.L_x_329:
[----:B------:R-:W-:Y:S01]  /*11e0*/  HFMA2 R3, -RZ, RZ, 1.9462890625, 0.0004794597625732421875 ;  /* 0x3fc90fdbff037431 */ /* 0x000fe200000001ff */
[----:B------:R-:W-:Y:S02]  /*11f0*/  LOP3.LUT R8, R8, 0x3, RZ, 0xc0, !PT ;  /* 0x0000000308087812 */ /* 0x000fe400078ec0ff */
[----:B------:R-:W-:Y:S02]  /*1200*/  MOV R4, 0x37cbac00 ;  /* 0x37cbac0000047802 */ /* 0x000fe40000000f00 */
[----:B------:R-:W-:Y:S02]  /*1210*/  I2FP.F32.U32 R8, R8 ;  /* 0x0000000800087245 */ /* 0x000fe40000201000 */
[----:B------:R-:W-:-:S03]  /*1220*/  MOV R13, 0x3e2aaaa8 ;  /* 0x3e2aaaa8000d7802 */ /* 0x000fc60000000f00 */
[----:B------:R-:W-:Y:S01]  /*1230*/  FFMA R3, R8, R3, -0.78539818525314331055 ;  /* 0xbf490fdb08037423 */ /* 0x000fe20000000003 */
[----:B------:R-:W-:-:S03]  /*1240*/  HFMA2 R8, -RZ, RZ, 1.0078125, -8.98838043212890625e-05 ;  /* 0x3c0885e4ff087431 */ /* 0x000fc600000001ff */
[----:B------:R-:W-:-:S04]  /*1250*/  FADD R3, R3, R10 ;  /* 0x0000000a03037221 */ /* 0x000fc80000000000 */
[----:B------:R-:W-:-:S06]  /*1260*/  FMUL R0, R3, 0.63661974668502807617 ;  /* 0x3f22f98303007820 */ /* 0x000fcc0000400000 */
[----:B------:R-:W0:Y:S02]  /*1270*/  F2I.NTZ R0, R0 ;  /* 0x0000000000007305 */ /* 0x000e240000203100 */
[----:B0-----:R-:W-:-:S05]  /*1280*/  I2FP.F32.S32 R2, R0 ;  /* 0x0000000000027245 */ /* 0x001fca0000201400 */
[----:B------:R-:W-:-:S04]  /*1290*/  FFMA R3, R2, -1.5707962512969970703, R3 ;  /* 0xbfc90fda02037823 */ /* 0x000fc80000000003 */
[----:B------:R-:W-:Y:S01]  /*12a0*/  FFMA R3, R2, -7.5497894158615963534e-08, R3 ;  /* 0xb3a2216802037823 */ /* 0x000fe20000000003 */
[C---:B------:R-:W-:Y:S02]  /*12b0*/  LOP3.LUT R2, R0.reuse, 0x1, RZ, 0xc0, !PT ;  /* 0x0000000100027812 */ /* 0x040fe400078ec0ff */
[----:B------:R-:W-:Y:S01]  /*12c0*/  IADD3 R0, PT, PT, R0, 0x1, RZ ;  /* 0x0000000100007810 */ /* 0x000fe20007ffe0ff */
[----:B------:R-:W-:Y:S01]  /*12d0*/  FMUL R11, R3, R3 ;  /* 0x00000003030b7220 */ /* 0x000fe20000400000 */
[----:B------:R-:W-:Y:S02]  /*12e0*/  ISETP.NE.U32.AND P0, PT, R2, 0x1, PT ;  /* 0x000000010200780c */ /* 0x000fe40003f05070 */
[----:B------:R-:W-:Y:S01]  /*12f0*/  LOP3.LUT P1, RZ, R0, 0x2, RZ, 0xc0, !PT ;  /* 0x0000000200ff7812 */ /* 0x000fe2000782c0ff */
[----:B------:R-:W-:Y:S01]  /*1300*/  FFMA R2, R11, R4, -0.0013887860113754868507 ;  /* 0xbab607ed0b027423 */ /* 0x000fe20000000004 */
[----:B------:R-:W-:Y:S02]  /*1310*/  FSEL R4, R8, 0.041666727513074874878, !P0 ;  /* 0x3d2aaabb08047808 */ /* 0x000fe40004000000 */
[----:B------:R-:W-:-:S02]  /*1320*/  FSEL R0, R3, 1, !P0 ;  /* 0x3f80000003007808 */ /* 0x000fc40004000000 */
[----:B------:R-:W-:Y:S02]  /*1330*/  FSEL R2, R2, -0.00019574658654164522886, P0 ;  /* 0xb94d415302027808 */ /* 0x000fe40000000000 */
[----:B------:R-:W-:Y:S01]  /*1340*/  FSEL R13, -R13, -0.4999999701976776123, !P0 ;  /* 0xbeffffff0d0d7808 */ /* 0x000fe20004000100 */
[C---:B------:R-:W-:Y:S02]  /*1350*/  FFMA R3, R11.reuse, R0, RZ ;  /* 0x000000000b037223 */ /* 0x040fe400000000ff */
[----:B------:R-:W-:-:S04]  /*1360*/  FFMA R2, R11, R2, R4 ;  /* 0x000000020b027223 */ /* 0x000fc80000000004 */
[----:B------:R-:W-:-:S04]  /*1370*/  FFMA R2, R11, R2, R13 ;  /* 0x000000020b027223 */ /* 0x000fc8000000000d */
[----:B------:R-:W-:-:S04]  /*1380*/  FFMA R3, R3, R2, R0 ;  /* 0x0000000203037223 */ /* 0x000fc80000000000 */
[----:B------:R-:W-:-:S04]  /*1390*/  @P1 FADD R3, RZ, -R3 ;  /* 0x80000003ff031221 */ /* 0x000fc80000000000 */
[----:B------:R-:W-:-:S07]  /*13a0*/  FMUL R12, R12, R3 ;  /* 0x000000030c0c7220 */ /* 0x000fce0000400000 */
.L_x_328:
[----:B0-----:R-:W-:Y:S05]  /*13b0*/  BSYNC.RECONVERGENT B1 ;  /* 0x0000000000017941 */ /* 0x001fea0003800200 */
.L_x_326:
[C---:B------:R-:W-:Y:S01]  /*13c0*/  FMUL R0, |R9|.reuse, 8388608 ;  /* 0x4b00000009007820 */ /* 0x040fe20000400200 */
[----:B------:R-:W-:Y:S01]  /*13d0*/  FSETP.GEU.AND P0, PT, |R9|, 1.175494350822287508e-38, PT ;  /* 0x008000000900780b */ /* 0x000fe20003f0e200 */
[----:B------:R-:W-:Y:S01]  /*13e0*/  HFMA2 R11, -RZ, RZ, 1.5048828125, 33.21875 ;  /* 0x3e055027ff0b7431 */ /* 0x000fe200000001ff */
[----:B------:R-:W-:Y:S01]  /*13f0*/  MOV R15, 0x7f800000 ;  /* 0x7f800000000f7802 */ /* 0x000fe20000000f00 */
[----:B------:R-:W-:Y:S01]  /*1400*/  HFMA2 R13, -RZ, RZ, 0.2454833984375, -1452 ;  /* 0x33dbe5acff0d7431 */ /* 0x000fe200000001ff */
[----:B------:R-:W-:Y:S02]  /*1410*/  FSEL R0, R0, |R9|, !P0 ;  /* 0x4000000900007208 */ /* 0x000fe40004000000 */
[----:B------:R-:W-:Y:S02]  /*1420*/  FSEL R8, RZ, -23, P0 ;  /* 0xc1b80000ff087808 */ /* 0x000fe40000000000 */
[C---:B------:R-:W-:Y:S02]  /*1430*/  IADD3 R2, PT, PT, R0.reuse, -0x3f2aaaab, RZ ;  /* 0xc0d5555500027810 */ /* 0x040fe40007ffe0ff */
[----:B------:R-:W-:-:S02]  /*1440*/  ISETP.GT.U32.AND P0, PT, R0, 0x7f7fffff, PT ;  /* 0x7f7fffff0000780c */ /* 0x000fc40003f04070 */
[----:B------:R-:W-:-:S04]  /*1450*/  LOP3.LUT R3, R2, 0xff800000, RZ, 0xc0, !PT ;  /* 0xff80000002037812 */ /* 0x000fc800078ec0ff */
[-C--:B------:R-:W-:Y:S02]  /*1460*/  IADD3 R2, PT, PT, R0, -R3.reuse, RZ ;  /* 0x8000000300027210 */ /* 0x080fe40007ffe0ff */
[----:B------:R-:W-:-:S03]  /*1470*/  I2FP.F32.S32 R3, R3 ;  /* 0x0000000300037245 */ /* 0x000fc60000201400 */
[----:B------:R-:W-:Y:S01]  /*1480*/  FADD R4, R2, -1 ;  /* 0xbf80000002047421 */ /* 0x000fe20000000000 */
[----:B------:R-:W-:Y:S01]  /*1490*/  FMUL R2, R9, R9 ;  /* 0x0000000909027220 */ /* 0x000fe20000400000 */
[----:B------:R-:W-:Y:S01]  /*14a0*/  FFMA R8, R3, 1.1920928955078125e-07, R8 ;  /* 0x3400000003087823 */ /* 0x000fe20000000008 */
[----:B------:R-:W-:Y:S01]  /*14b0*/  FFMA R3, R0, R15, +INF ;  /* 0x7f80000000037423 */ /* 0x000fe2000000000f */
[----:B------:R-:W-:Y:S01]  /*14c0*/  FFMA R11, R4, -R11, 0.14084610342979431152 ;  /* 0x3e1039f6040b7423 */ /* 0x000fe2000000080b */
[----:B------:R-:W-:-:S03]  /*14d0*/  FFMA R13, R2, R13, -9.4943006843095645308e-06 ;  /* 0xb71f49b6020d7423 */ /* 0x000fc6000000000d */
[----:B------:R-:W-:Y:S01]  /*14e0*/  FFMA R11, R4, R11, -0.12148627638816833496 ;  /* 0xbdf8cdcc040b7423 */ /* 0x000fe2000000000b */
[----:B------:R-:W-:-:S03]  /*14f0*/  FFMA R13, R2, R13, 0.00053860247135162353516 ;  /* 0x3a0d3100020d7423 */ /* 0x000fc6000000000d */
[----:B------:R-:W-:Y:S01]  /*1500*/  FFMA R11, R4, R11, 0.13980610668659210205 ;  /* 0x3e0f2955040b7423 */ /* 0x000fe2000000000b */
[----:B------:R-:W-:-:S03]  /*1510*/  FFMA R13, R2, R13, -0.016073968261480331421 ;  /* 0xbc83ad8e020d7423 */ /* 0x000fc6000000000d */
[----:B------:R-:W-:Y:S01]  /*1520*/  FFMA R11, R4, R11, -0.16684235632419586182 ;  /* 0xbe2ad8b9040b7423 */ /* 0x000fe2000000000b */
[----:B------:R-:W-:-:S03]  /*1530*/  FFMA R13, R2, R13, 0.17760601639747619629 ;  /* 0x3e35de5a020d7423 */ /* 0x000fc6000000000d */
[----:B------:R-:W-:Y:S01]  /*1540*/  FFMA R11, R4, R11, 0.20012299716472625732 ;  /* 0x3e4ced0b040b7423 */ /* 0x000fe2000000000b */
[----:B------:R-:W-:-:S03]  /*1550*/  FFMA R2, R2, R13, -0.073804296553134918213 ;  /* 0xbd9726b502027423 */ /* 0x000fc6000000000d */
[----:B------:R-:W-:-:S04]  /*1560*/  FFMA R11, R4, R11, -0.24999669194221496582 ;  /* 0xbe7fff22040b7423 */ /* 0x000fc8000000000b */
[----:B------:R-:W-:-:S04]  /*1570*/  FFMA R11, R4, R11, 0.33333182334899902344 ;  /* 0x3eaaaa78040b7423 */ /* 0x000fc8000000000b */
[----:B------:R-:W-:-:S04]  /*1580*/  FFMA R11, R4, R11, -0.5 ;  /* 0xbf000000040b7423 */ /* 0x000fc8000000000b */
[----:B------:R-:W-:-:S04]  /*1590*/  FMUL R11, R4, R11 ;  /* 0x0000000b040b7220 */ /* 0x000fc80000400000 */
[----:B------:R-:W-:-:S04]  /*15a0*/  FFMA R11, R4, R11, R4 ;  /* 0x0000000b040b7223 */ /* 0x000fc80000000004 */
[----:B------:R-:W-:Y:S01]  /*15b0*/  @!P0 FFMA R3, R8, 0.69314718246459960938, R11 ;  /* 0x3f31721808038823 */ /* 0x000fe2000000000b */
[----:B------:R-:W-:-:S03]  /*15c0*/  FSETP.NEU.AND P0, PT, R0, RZ, PT ;  /* 0x000000ff0000720b */ /* 0x000fc60003f0d000 */
[----:B------:R-:W-:-:S05]  /*15d0*/  FMUL R3, R3, 0.63661974668502807617 ;  /* 0x3f22f98303037820 */ /* 0x000fca0000400000 */
[----:B------:R-:W-:-:S05]  /*15e0*/  FSEL R3, R3, -INF , P0 ;  /* 0xff80000003037808 */ /* 0x000fca0000000000 */
[----:B------:R-:W-:Y:S01]  /*15f0*/  FFMA R12, R3, R12, R2 ;  /* 0x0000000c030c7223 */ /* 0x000fe20000000002 */
[----:B------:R-:W-:Y:S06]  /*1600*/  BRA `(.L_x_332) ;  /* 0x0000000800947947 */ /* 0x000fec0003800000 */
.L_x_325:
[----:B------:R-:W-:-:S13]  /*1610*/  FSETP.GTU.AND P0, PT, |R9|, 1.9256277084350585938, PT ;  /* 0x3ff67af80900780b */ /* 0x000fda0003f0c200 */
[----:B------:R-:W-:Y:S05]  /*1620*/  @P0 BRA `(.L_x_333) ;  /* 0x0000000000440947 */ /* 0x000fea0003800000 */
[----:B------:R-:W-:Y:S01]  /*1630*/  FADD R0, |R9|, -0.89357697963714599609 ;  /* 0xbf64c17609007421 */ /* 0x000fe20000000200 */
[----:B------:R-:W-:-:S03]  /*1640*/  MOV R3, 0x3cddc8b3 ;  /* 0x3cddc8b300037802 */ /* 0x000fc60000000f00 */
[----:B------:R-:W-:-:S04]  /*1650*/  FADD R0, R0, 1.3357978723149699363e-08 ;  /* 0x32657d0300007421 */ /* 0x000fc80000000000 */
[----:B------:R-:W-:-:S04]  /*1660*/  FFMA R3, R0, R3, -0.12728613615036010742 ;  /* 0xbe02574c00037423 */ /* 0x000fc80000000003 */
[----:B------:R-:W-:-:S04]  /*1670*/  FFMA R3, R0, R3, 0.24919427931308746338 ;  /* 0x3e7f2cc900037423 */ /* 0x000fc80000000003 */
[----:B------:R-:W-:-:S04]  /*1680*/  FFMA R3, R0, R3, -0.27333530783653259277 ;  /* 0xbe8bf29b00037423 */ /* 0x000fc80000000003 */
[----:B------:R-:W-:-:S04]  /*1690*/  FFMA R3, R0, R3, 0.21465520560741424561 ;  /* 0x3e5bce9300037423 */ /* 0x000fc80000000003 */
[----:B------:R-:W-:-:S04]  /*16a0*/  FFMA R3, R0, R3, -0.18043898046016693115 ;  /* 0xbe38c4ff00037423 */ /* 0x000fc80000000003 */
[----:B------:R-:W-:-:S04]  /*16b0*/  FFMA R3, R0, R3, 0.18990822136402130127 ;  /* 0x3e42774d00037423 */ /* 0x000fc80000000003 */
[----:B------:R-:W-:-:S04]  /*16c0*/  FFMA R3, R0, R3, -0.20543172955513000488 ;  /* 0xbe525cb200037423 */ /* 0x000fc80000000003 */
[----:B------:R-:W-:-:S04]  /*16d0*/  FFMA R3, R0, R3, 0.21968169510364532471 ;  /* 0x3e60f43d00037423 */ /* 0x000fc80000000003 */
[----:B------:R-:W-:-:S04]  /*16e0*/  FFMA R3, R0, R3, -0.22614009678363800049 ;  /* 0xbe67914500037423 */ /* 0x000fc80000000003 */
[----:B------:R-:W-:-:S04]  /*16f0*/  FFMA R3, R0, R3, 0.22052875161170959473 ;  /* 0x3e61d24a00037423 */ /* 0x000fc80000000003 */
[----:B------:R-:W-:-:S04]  /*1700*/  FFMA R3, R0, R3, -0.49207821488380432129 ;  /* 0xbefbf1ad00037423 */ /* 0x000fc80000000003 */
[----:B------:R-:W-:-:S04]  /*1710*/  FFMA R3, R0, R3, 0.87942093610763549805 ;  /* 0x3f6121bb00037423 */ /* 0x000fc80000000003 */
[----:B------:R-:W-:Y:S01]  /*1720*/  FMUL R12, R0, R3 ;  /* 0x00000003000c7220 */ /* 0x000fe20000400000 */
[----:B------:R-:W-:Y:S06]  /*1730*/  BRA `(.L_x_332) ;  /* 0x0000000800487947 */ /* 0x000fec0003800000 */
.L_x_333:
[----:B------:R-:W-:-:S13]  /*1740*/  FSETP.GTU.AND P0, PT, |R9|, 5.5218648910522460938, PT ;  /* 0x40b0b31e0900780b */ /* 0x000fda0003f0c200 */
[----:B------:R-:W-:Y:S05]  /*1750*/  @P0 BRA `(.L_x_334) ;  /* 0x0000000000380947 */ /* 0x000fea0003800000 */
[----:B------:R-:W-:Y:S02]  /*1760*/  HFMA2 R3, -RZ, RZ, 0.267822265625, -335.75 ;  /* 0x3449dd3fff037431 */ /* 0x000fe400000001ff */
[----:B------:R-:W-:-:S04]  /*1770*/  FADD R0, |R9|, -3.9576783180236816406 ;  /* 0xc07d4a9a09007421 */ /* 0x000fc80000000200 */
[----:B------:R-:W-:-:S04]  /*1780*/  FADD R0, R0, -1.0129117811175092356e-07 ;  /* 0xb3d9856a00007421 */ /* 0x000fc80000000000 */
[----:B------:R-:W-:-:S04]  /*1790*/  FFMA R3, R0, -R3, -2.0689195423528872197e-07 ;  /* 0xb45e260700037423 */ /* 0x000fc80000000803 */
[----:B------:R-:W-:-:S04]  /*17a0*/  FFMA R3, R0, R3, -3.9767928683431819081e-06 ;  /* 0xb685706400037423 */ /* 0x000fc80000000003 */
[----:B------:R-:W-:-:S04]  /*17b0*/  FFMA R3, R0, R3, 5.0848408136516809464e-05 ;  /* 0x3855461000037423 */ /* 0x000fc80000000003 */
[----:B------:R-:W-:-:S04]  /*17c0*/  FFMA R3, R0, R3, 0.00019341275037731975317 ;  /* 0x394aced700037423 */ /* 0x000fc80000000003 */
[----:B------:R-:W-:-:S04]  /*17d0*/  FFMA R3, R0, R3, -0.0021835593506693840027 ;  /* 0xbb0f1a0c00037423 */ /* 0x000fc80000000003 */
[----:B------:R-:W-:-:S04]  /*17e0*/  FFMA R3, R0, R3, -0.0068510985001921653748 ;  /* 0xbbe07f2e00037423 */ /* 0x000fc80000000003 */
[----:B------:R-:W-:-:S04]  /*17f0*/  FFMA R3, R0, R3, 0.058523852378129959106 ;  /* 0x3d6fb6b500037423 */ /* 0x000fc80000000003 */
[----:B------:R-:W-:-:S04]  /*1800*/  FFMA R3, R0, R3, 0.050855580717325210571 ;  /* 0x3d504df100037423 */ /* 0x000fc80000000003 */
[----:B------:R-:W-:-:S04]  /*1810*/  FFMA R3, R0, R3, -0.40254268050193786621 ;  /* 0xbece1a1300037423 */ /* 0x000fc80000000003 */
[----:B------:R-:W-:Y:S01]  /*1820*/  FMUL R12, R0, R3 ;  /* 0x00000003000c7220 */ /* 0x000fe20000400000 */
[----:B------:R-:W-:Y:S06]  /*1830*/  BRA `(.L_x_332) ;  /* 0x0000000800087947 */ /* 0x000fec0003800000 */
.L_x_334:
[----:B------:R-:W-:-:S13]  /*1840*/  FSETP.GTU.AND P0, PT, |R9|, 8.65419769287109375, PT ;  /* 0x410a77980900780b */ /* 0x000fda0003f0c200 */
[----:B------:R-:W-:Y:S05]  /*1850*/  @P0 BRA `(.L_x_335) ;  /* 0x0000000000340947 */ /* 0x000fea0003800000 */
[----:B------:R-:W-:Y:S01]  /*1860*/  FADD R0, |R9|, -7.0860509872436523438 ;  /* 0xc0e2c0ee09007421 */ /* 0x000fe20000000200 */
[----:B------:R-:W-:-:S03]  /*1870*/  MOV R3, 0x3510cebe ;  /* 0x3510cebe00037802 */ /* 0x000fc60000000f00 */
[----:B------:R-:W-:-:S04]  /*1880*/  FADD R0, R0, -7.3058117777691222727e-08 ;  /* 0xb39ce42000007421 */ /* 0x000fc80000000000 */
[----:B------:R-:W-:-:S04]  /*1890*/  FFMA R3, R0, R3, 2.5310100681963376701e-06 ;  /* 0x3629da6c00037423 */ /* 0x000fc80000000003 */
[----:B------:R-:W-:-:S04]  /*18a0*/  FFMA R3, R0, R3, -4.5855296775698661804e-05 ;  /* 0xb84054c000037423 */ /* 0x000fc80000000003 */
[----:B------:R-:W-:-:S04]  /*18b0*/  FFMA R3, R0, R3, -0.00014028201985638588667 ;  /* 0xb91318ab00037423 */ /* 0x000fc80000000003 */
[----:B------:R-:W-:-:S04]  /*18c0*/  FFMA R3, R0, R3, 0.0021758752409368753433 ;  /* 0x3b0e992100037423 */ /* 0x000fc80000000003 */
[----:B------:R-:W-:-:S04]  /*18d0*/  FFMA R3, R0, R3, 0.0033181209582835435867 ;  /* 0x3b5974d500037423 */ /* 0x000fc80000000003 */
[----:B------:R-:W-:-:S04]  /*18e0*/  FFMA R3, R0, R3, -0.048024024814367294312 ;  /* 0xbd44b4d700037423 */ /* 0x000fc80000000003 */
[----:B------:R-:W-:-:S04]  /*18f0*/  FFMA R3, R0, R3, -0.021175192669034004211 ;  /* 0xbcad779900037423 */ /* 0x000fc80000000003 */
[----:B------:R-:W-:-:S04]  /*1900*/  FFMA R3, R0, R3, 0.30009761452674865723 ;  /* 0x3e99a66500037423 */ /* 0x000fc80000000003 */
[----:B------:R-:W-:Y:S01]  /*1910*/  FMUL R12, R0, R3 ;  /* 0x00000003000c7220 */ /* 0x000fe20000400000 */
[----:B------:R-:W-:Y:S06]  /*1920*/  BRA `(.L_x_332) ;  /* 0x0000000400cc7947 */ /* 0x000fec0003800000 */
.L_x_335:
[----:B------:R-:W-:Y:S01]  /*1930*/  FSETP.NEU.AND P0, PT, |R9|, +INF , PT ;  /* 0x7f8000000900780b */ /* 0x000fe20003f0d200 */
[----:B------:R-:W-:-:S12]  /*1940*/  HFMA2 R12, -RZ, RZ, 0, 0 ;  /* 0x00000000ff0c7431 */ /* 0x000fd800000001ff */
[----:B------:R-:W-:Y:S05]  /*1950*/  @!P0 BRA `(.L_x_332) ;  /* 0x0000000400c08947 */ /* 0x000fea0003800000 */
[----:B------:R-:W1:Y:S01]  /*1960*/  MUFU.RCP R2, |R9| ;  /* 0x4000000900027308 */ /* 0x000e620000001000 */
[----:B------:R-:W-:Y:S01]  /*1970*/  MOV R0, 0x3f8ccd61 ;  /* 0x3f8ccd6100007802 */ /* 0x000fe20000000f00 */
[----:B------:R-:W-:Y:S01]  /*1980*/  BSSY.RECONVERGENT B1, `(.L_x_336) ;  /* 0x0000049000017945 */ /* 0x000fe20003800200 */
[----:B-1----:R-:W-:-:S04]  /*1990*/  FMUL R11, R2, R2 ;  /* 0x00000002020b7220 */ /* 0x002fc80000400000 */
[----:B------:R-:W-:-:S04]  /*19a0*/  FFMA R0, R11, R0, -0.20393031835556030273 ;  /* 0xbe50d31c0b007423 */ /* 0x000fc80000000000 */
[----:B------:R-:W-:-:S04]  /*19b0*/  FFMA R0, R11, R0, 0.065077804028987884521 ;  /* 0x3d8547830b007423 */ /* 0x000fc80000000000 */
[----:B------:R-:W-:-:S04]  /*19c0*/  FFMA R0, R11, R0, -0.12499996274709701538 ;  /* 0xbdfffffb0b007423 */ /* 0x000fc80000000000 */
[----:B------:R-:W-:Y:S01]  /*19d0*/  FFMA R13, R2, R0, |R9| ;  /* 0x00000000020d7223 */ /* 0x000fe20000000409 */
[----:B------:R-:W-:-:S03]  /*19e0*/  MOV R0, 0x3ecc69f3 ;  /* 0x3ecc69f300007802 */ /* 0x000fc60000000f00 */
[C---:B------:R-:W-:Y:S01]  /*19f0*/  FMUL R2, R13.reuse, 0.63661974668502807617 ;  /* 0x3f22f9830d027820 */ /* 0x040fe20000400000 */
[----:B------:R-:W-:Y:S01]  /*1a00*/  FSETP.GE.AND P0, PT, |R13|, 105615, PT ;  /* 0x47ce47800d00780b */ /* 0x000fe20003f06200 */
[----:B------:R-:W-:-:S04]  /*1a10*/  FFMA R0, R11, -R0, 0.10197055339813232422 ;  /* 0x3dd0d5f00b007423 */ /* 0x000fc80000000800 */
[----:B------:R-:W1:Y:S01]  /*1a20*/  F2I.NTZ R2, R2 ;  /* 0x0000000200027305 */ /* 0x000e620000203100 */
[----:B------:R-:W-:-:S04]  /*1a30*/  FFMA R0, R11, R0, -0.062492687255144119263 ;  /* 0xbd7ff8550b007423 */ /* 0x000fc80000000000 */
[----:B------:R-:W-:Y:S01]  /*1a40*/  FFMA R12, R11, R0, 1 ;  /* 0x3f8000000b0c7423 */ /* 0x000fe20000000000 */
[----:B-1----:R-:W-:-:S05]  /*1a50*/  I2FP.F32.S32 R4, R2 ;  /* 0x0000000200047245 */ /* 0x002fca0000201400 */
        /* <DEDUP_REMOVED lines=15> */
.L_x_338:
        /* <DEDUP_REMOVED lines=37> */
[----:B------:R-:W0:Y:S01]  /*1da0*/  I2F.F64.S64 R10, R10 ;  /* 0x0000000a000a7312 */ /* 0x000e220000301c00 */
[----:B------:R-:W-:-:S04]  /*1db0*/  LEA.HI R2, R2, R3, RZ, 0x1 ;  /* 0x0000000302027211 */ /* 0x000fc800078f08ff */
[----:B------:R-:W-:-:S04]  /*1dc0*/  IADD3 R0, PT, PT, -R2, RZ, RZ ;  /* 0x000000ff02007210 */ /* 0x000fc80007ffe1ff */
[----:B------:R-:W-:Y:S01]  /*1dd0*/  @!P0 MOV R2, R0 ;  /* 0x0000000000028202 */ /* 0x000fe20000000f00 */
[----:B0-----:R-:W-:-:S10]  /*1de0*/  DMUL R14, R10, UR4 ;  /* 0x000000040a0e7c28 */ /* 0x001fd40008000000 */
[----:B------:R-:W0:Y:S02]  /*1df0*/  F2F.F32.F64 R14, R14 ;  /* 0x0000000e000e7310 */ /* 0x000e240000301000 */
[----:B01----:R-:W-:-:S07]  /*1e00*/  FSEL R3, -R14, R14, !P1 ;  /* 0x0000000e0e037208 */ /* 0x003fce0004800100 */
.L_x_337:
[----:B0-----:R-:W-:Y:S05]  /*1e10*/  BSYNC.RECONVERGENT B1 ;  /* 0x0000000000017941 */ /* 0x001fea0003800200 */
.L_x_336:
[----:B------:R-:W-:Y:S01]  /*1e20*/  HFMA2 R11, -RZ, RZ, 1.9462890625, 0.0004794597625732421875 ;  /* 0x3fc90fdbff0b7431 */ /* 0x000fe200000001ff */
[----:B------:R-:W-:Y:S01]  /*1e30*/  LOP3.LUT R2, R2, 0x3, RZ, 0xc0, !PT ;  /* 0x0000000302027812 */ /* 0x000fe200078ec0ff */
[C---:B------:R-:W-:Y:S01]  /*1e40*/  FMUL R8, |R9|.reuse, 16777216 ;  /* 0x4b80000009087820 */ /* 0x040fe20000400200 */
[----:B------:R-:W-:Y:S01]  /*1e50*/  FSETP.GEU.AND P2, PT, |R9|, 1.175494350822287508e-38, PT ;  /* 0x008000000900780b */ /* 0x000fe20003f4e200 */
[----:B------:R-:W-:Y:S01]  /*1e60*/  HFMA2 R10, -RZ, RZ, 1.0078125, -8.98838043212890625e-05 ;  /* 0x3c0885e4ff0a7431 */ /* 0x000fe200000001ff */
[----:B------:R-:W-:Y:S02]  /*1e70*/  I2FP.F32.U32 R2, R2 ;  /* 0x0000000200027245 */ /* 0x000fe40000201000 */
[----:B------:R-:W-:Y:S02]  /*1e80*/  FSEL R13, R8, |R9|, !P2 ;  /* 0x40000009080d7208 */ /* 0x000fe40005000000 */
[----:B------:R-:W-:Y:S01]  /*1e90*/  MOV R8, 0x37cbac00 ;  /* 0x37cbac0000087802 */ /* 0x000fe20000000f00 */
[----:B------:R-:W-:Y:S01]  /*1ea0*/  FFMA R2, R2, R11, -2.3561944961547851562 ;  /* 0xc016cbe402027423 */ /* 0x000fe2000000000b */
[----:B------:R-:W-:-:S02]  /*1eb0*/  MOV R11, 0x3e2aaaa8 ;  /* 0x3e2aaaa8000b7802 */ /* 0x000fc40000000f00 */
[----:B------:R-:W0:Y:S01]  /*1ec0*/  MUFU.RSQ R13, R13 ;  /* 0x0000000d000d7308 */ /* 0x000e220000001400 */
[----:B------:R-:W-:-:S04]  /*1ed0*/  FADD R2, R2, R3 ;  /* 0x0000000302027221 */ /* 0x000fc80000000000 */
[----:B------:R-:W-:-:S06]  /*1ee0*/  FMUL R0, R2, 0.63661974668502807617 ;  /* 0x3f22f98302007820 */ /* 0x000fcc0000400000 */
[----:B------:R-:W1:Y:S01]  /*1ef0*/  F2I.NTZ R0, R0 ;  /* 0x0000000000007305 */ /* 0x000e620000203100 */
[----:B0-----:R-:W-:-:S04]  /*1f00*/  @!P2 FMUL R13, R13, 4096 ;  /* 0x458000000d0da820 */ /* 0x001fc80000400000 */
[----:B------:R-:W-:Y:S01]  /*1f10*/  FMUL R13, R13, 0.79788458347320556641 ;  /* 0x3f4c422a0d0d7820 */ /* 0x000fe20000400000 */
[----:B-1----:R-:W-:Y:S02]  /*1f20*/  I2FP.F32.S32 R3, R0 ;  /* 0x0000000000037245 */ /* 0x002fe40000201400 */
[C---:B------:R-:W-:Y:S02]  /*1f30*/  LOP3.LUT R4, R0.reuse, 0x1, RZ, 0xc0, !PT ;  /* 0x0000000100047812 */ /* 0x040fe400078ec0ff */
[----:B------:R-:W-:Y:S01]  /*1f40*/  IADD3 R0, PT, PT, R0, 0x1, RZ ;  /* 0x0000000100007810 */ /* 0x000fe20007ffe0ff */
[C---:B------:R-:W-:Y:S01]  /*1f50*/  FFMA R2, R3.reuse, -1.5707962512969970703, R2 ;  /* 0xbfc90fda03027823 */ /* 0x040fe20000000002 */
[----:B------:R-:W-:Y:S02]  /*1f60*/  ISETP.NE.U32.AND P0, PT, R4, 0x1, PT ;  /* 0x000000010400780c */ /* 0x000fe40003f05070 */
[----:B------:R-:W-:Y:S01]  /*1f70*/  LOP3.LUT P1, RZ, R0, 0x2, RZ, 0xc0, !PT ;  /* 0x0000000200ff7812 */ /* 0x000fe2000782c0ff */
[----:B------:R-:W-:Y:S01]  /*1f80*/  FFMA R2, R3, -7.5497894158615963534e-08, R2 ;  /* 0xb3a2216803027823 */ /* 0x000fe20000000002 */
[----:B------:R-:W-:-:S03]  /*1f90*/  FSEL R11, -R11, -0.4999999701976776123, !P0 ;  /* 0xbeffffff0b0b7808 */ /* 0x000fc60004000100 */
[C---:B------:R-:W-:Y:S01]  /*1fa0*/  FMUL R3, R2.reuse, R2 ;  /* 0x0000000202037220 */ /* 0x040fe20000400000 */
[----:B------:R-:W-:-:S03]  /*1fb0*/  FSEL R0, R2, 1, !P0 ;  /* 0x3f80000002007808 */ /* 0x000fc60004000000 */
[----:B------:R-:W-:Y:S01]  /*1fc0*/  FFMA R4, R3, R8, -0.0013887860113754868507 ;  /* 0xbab607ed03047423 */ /* 0x000fe20000000008 */
[----:B------:R-:W-:-:S04]  /*1fd0*/  FSEL R8, R10, 0.041666727513074874878, !P0 ;  /* 0x3d2aaabb0a087808 */ /* 0x000fc80004000000 */
[----:B------:R-:W-:-:S05]  /*1fe0*/  FSEL R4, R4, -0.00019574658654164522886, P0 ;  /* 0xb94d415304047808 */ /* 0x000fca0000000000 */
[----:B------:R-:W-:-:S04]  /*1ff0*/  FFMA R4, R3, R4, R8 ;  /* 0x0000000403047223 */ /* 0x000fc80000000008 */
[C---:B------:R-:W-:Y:S01]  /*2000*/  FFMA R4, R3.reuse, R4, R11 ;  /* 0x0000000403047223 */ /* 0x040fe2000000000b */
[----:B------:R-:W-:-:S04]  /*2010*/  FFMA R3, R3, R0, RZ ;  /* 0x0000000003037223 */ /* 0x000fc800000000ff */
[----:B------:R-:W-:Y:S01]  /*2020*/  FFMA R0, R3, R4, R0 ;  /* 0x0000000403007223 */ /* 0x000fe20000000000 */
[----:B------:R-:W-:-:S03]  /*2030*/  FMUL R3, R13, R12 ;  /* 0x0000000c0d037220 */ /* 0x000fc60000400000 */
[----:B------:R-:W-:-:S04]  /*2040*/  @P1 FADD R0, RZ, -R0 ;  /* 0x80000000ff001221 */ /* 0x000fc80000000000 */
[----:B------:R-:W-:-:S07]  /*2050*/  FMUL R12, R0, R3 ;  /* 0x00000003000c7220 */ /* 0x000fce0000400000 */
.L_x_332:
[----:B0-----:R-:W-:Y:S05]  /*2060*/  BSYNC.RECONVERGENT B0 ;  /* 0x0000000000007941 */ /* 0x001fea0003800200 */
.L_x_324:
[C---:B------:R-:W-:Y:S01]  /*2070*/  FSETP.GTU.AND P1, PT, |R9|.reuse, 8, PT ;  /* 0x410000000900780b */ /* 0x040fe20003f2c200 */
[----:B------:R-:W-:Y:S01]  /*2080*/  BSSY.RECONVERGENT B0, `(.L_x_339) ;  /* 0x0000090000007945 */ /* 0x000fe20003800200 */
[----:B------:R-:W-:-:S04]  /*2090*/  FSETP.GEU.AND P0, PT, R9, RZ, PT ;  /* 0x000000ff0900720b */ /* 0x000fc80003f0e000 */
[----:B------:R-:W-:-:S07]  /*20a0*/  FSEL R12, R12, +QNAN , P0 ;  /* 0x7fffffff0c0c7808 */ /* 0x000fce0000000000 */
        /* <DEDUP_REMOVED lines=25> */
.L_x_340:
[----:B------:R-:W-:Y:S02]  /*2240*/  FSETP.NEU.AND P0, PT, |R9|, +INF , PT ;  /* 0x7f8000000900780b */ /* 0x000fe40003f0d200 */
[----:B------:R-:W-:-:S11]  /*2250*/  MOV R13, RZ ;  /* 0x000000ff000d7202 */ /* 0x000fd60000000f00 */
[----:B------:R-:W-:Y:S05]  /*2260*/  @!P0 BRA `(.L_x_341) ;  /* 0x0000000400c48947 */ /* 0x000fea0003800000 */
[----:B------:R-:W0:Y:S01]  /*2270*/  MUFU.RCP R0, |R9| ;  /* 0x4000000900007308 */ /* 0x000e220000001000 */
[----:B------:R-:W-:Y:S02]  /*2280*/  HFMA2 R3, -RZ, RZ, 1.8916015625, -516.5 ;  /* 0x3f91e009ff037431 */ /* 0x000fe400000001ff */
[C---:B------:R-:W-:Y:S01]  /*2290*/  FMUL R2, |R9|.reuse, 16777216 ;  /* 0x4b80000009027820 */ /* 0x040fe20000400200 */
[----:B------:R-:W-:Y:S01]  /*22a0*/  FSETP.GEU.AND P0, PT, |R9|, 1.175494350822287508e-38, PT ;  /* 0x008000000900780b */ /* 0x000fe20003f0e200 */
[----:B------:R-:W-:Y:S03]  /*22b0*/  BSSY.RECONVERGENT B1, `(.L_x_342) ;  /* 0x000004f000017945 */ /* 0x000fe60003800200 */
[----:B------:R-:W-:-:S04]  /*22c0*/  FSEL R8, R2, |R9|, !P0 ;  /* 0x4000000902087208 */ /* 0x000fc80004000000 */
[----:B------:R-:W1:Y:S01]  /*22d0*/  MUFU.RSQ R10, R8 ;  /* 0x00000008000a7308 */ /* 0x000e620000001400 */
[----:B0-----:R-:W-:-:S04]  /*22e0*/  FMUL R4, R0, R0 ;  /* 0x0000000000047220 */ /* 0x001fc80000400000 */
[----:B------:R-:W-:-:S04]  /*22f0*/  FFMA R3, R4, R3, -0.20532675087451934814 ;  /* 0xbe52412d04037423 */ /* 0x000fc80000000003 */
[----:B------:R-:W-:Y:S01]  /*2300*/  FFMA R3, R4, R3, 0.06509173661470413208 ;  /* 0x3d854ed104037423 */ /* 0x000fe20000000003 */
[----:B-1----:R-:W-:-:S03]  /*2310*/  @!P0 FMUL R10, R10, 4096 ;  /* 0x458000000a0a8820 */ /* 0x002fc60000400000 */
[----:B------:R-:W-:Y:S01]  /*2320*/  FFMA R3, R4, R3, -0.12499999254941940308 ;  /* 0xbdffffff04037423 */ /* 0x000fe20000000003 */
[----:B------:R-:W-:-:S03]  /*2330*/  FMUL R10, R10, 0.79788458347320556641 ;  /* 0x3f4c422a0a0a7820 */ /* 0x000fc60000400000 */
[----:B------:R-:W-:Y:S01]  /*2340*/  FFMA R13, R0, R3, |R9| ;  /* 0x00000003000d7223 */ /* 0x000fe20000000409 */
[----:B------:R-:W-:-:S03]  /*2350*/  MOV R3, 0x4056fe93 ;  /* 0x4056fe9300037802 */ /* 0x000fc60000000f00 */
[C---:B------:R-:W-:Y:S01]  /*2360*/  FMUL R0, R13.reuse, 0.63661974668502807617 ;  /* 0x3f22f9830d007820 */ /* 0x040fe20000400000 */
[----:B------:R-:W-:Y:S01]  /*2370*/  FSETP.GE.AND P0, PT, |R13|, 105615, PT ;  /* 0x47ce47800d00780b */ /* 0x000fe20003f06200 */
[----:B------:R-:W-:-:S04]  /*2380*/  FFMA R3, R4, R3, -0.51452267169952392578 ;  /* 0xbf03b7c204037423 */ /* 0x000fc80000000003 */
[----:B------:R-:W0:Y:S01]  /*2390*/  F2I.NTZ R0, R0 ;  /* 0x0000000000007305 */ /* 0x000e220000203100 */
[----:B------:R-:W-:-:S04]  /*23a0*/  FFMA R3, R4, R3, 0.10337056964635848999 ;  /* 0x3dd3b3f304037423 */ /* 0x000fc80000000003 */
[----:B------:R-:W-:-:S04]  /*23b0*/  FFMA R9, R4, R3, -0.062499724328517913818 ;  /* 0xbd7fffb604097423 */ /* 0x000fc80000000003 */
[----:B------:R-:W-:-:S04]  /*23c0*/  FFMA R9, R4, R9, 1 ;  /* 0x3f80000004097423 */ /* 0x000fc80000000009 */
[----:B------:R-:W-:Y:S01]  /*23d0*/  FMUL R9, R9, R10 ;  /* 0x0000000a09097220 */ /* 0x000fe20000400000 */
[----:B0-----:R-:W-:-:S05]  /*23e0*/  I2FP.F32.S32 R2, R0 ;  /* 0x0000000000027245 */ /* 0x001fca0000201400 */
        /* <DEDUP_REMOVED lines=11> */
[----:B------:R-:W0:Y:S01]  /*24a0*/  LDCU.64 UR8, c[0x4][0x40] ;  /* 0x01000800ff0877ac */ /* 0x000e220008000a00 */
[----:B------:R-:W-:Y:S01]  /*24b0*/  LOP3.LUT R17, R2, 0x80000000, RZ, 0xfc, !PT ;  /* 0x8000000002117812 */ /* 0x000fe200078efcff */
[----:B------:R-:W-:Y:S01]  /*24c0*/  UMOV UR5, URZ ;  /* 0x000000ff00057c82 */ /* 0x000fe20008000000 */
[----:B------:R-:W-:-:S05]  /*24d0*/  UMOV UR4, URZ ;  /* 0x000000ff00047c82 */ /* 0x000fca0008000000 */
.L_x_344:
[----:B0-----:R-:W-:Y:S02]  /*24e0*/  MOV R10, UR8 ;  /* 0x00000008000a7c02 */ /* 0x001fe40008000f00 */
[----:B------:R-:W-:-:S05]  /*24f0*/  MOV R11, UR9 ;  /* 0x00000009000b7c02 */ /* 0x000fca0008000f00 */
[----:B------:R-:W2:Y:S01]  /*2500*/  LDG.E.CONSTANT R2, desc[UR6][R10.64] ;  /* 0x000000060a027981 */ /* 0x000ea2000c1e9900 */
        /* <DEDUP_REMOVED lines=35> */
[----:B------:R-:W-:-:S04]  /*2740*/  LEA.HI R0, R2, R3, RZ, 0x1 ;  /* 0x0000000302007211 */ /* 0x000fc800078f08ff */
[----:B------:R-:W-:-:S04]  /*2750*/  IADD3 R2, PT, PT, -R0, RZ, RZ ;  /* 0x000000ff00027210 */ /* 0x000fc80007ffe1ff */
[----:B------:R-:W-:Y:S01]  /*2760*/  @!P0 MOV R0, R2 ;  /* 0x0000000200008202 */ /* 0x000fe20000000f00 */
[----:B-1----:R-:W-:-:S10]  /*2770*/  DMUL R14, R10, UR4 ;  /* 0x000000040a0e7c28 */ /* 0x002fd40008000000 */
[----:B------:R-:W1:Y:S02]  /*2780*/  F2F.F32.F64 R14, R14 ;  /* 0x0000000e000e7310 */ /* 0x000e640000301000 */
[----:B01----:R-:W-:-:S07]  /*2790*/  FSEL R2, -R14, R14, !P1 ;  /* 0x0000000e0e027208 */ /* 0x003fce0004800100 */
.L_x_343:
[----:B------:R-:W-:Y:S05]  /*27a0*/  BSYNC.RECONVERGENT B1 ;  /* 0x0000000000017941 */ /* 0x000fea0003800200 */
.L_x_342:
[----:B------:R-:W-:Y:S01]  /*27b0*/  HFMA2 R3, -RZ, RZ, 1.9462890625, 0.0004794597625732421875 ;  /* 0x3fc90fdbff037431 */ /* 0x000fe200000001ff */
[----:B------:R-:W-:Y:S01]  /*27c0*/  LOP3.LUT R0, R0, 0x3, RZ, 0xc0, !PT ;  /* 0x0000000300007812 */ /* 0x000fe200078ec0ff */
[----:B------:R-:W-:Y:S01]  /*27d0*/  HFMA2 R10, -RZ, RZ, 1.0078125, -8.98838043212890625e-05 ;  /* 0x3c0885e4ff0a7431 */ /* 0x000fe200000001ff */
[----:B------:R-:W-:Y:S02]  /*27e0*/  MOV R8, 0x37cbac00 ;  /* 0x37cbac0000087802 */ /* 0x000fe40000000f00 */
[----:B------:R-:W-:Y:S02]  /*27f0*/  I2FP.F32.U32 R0, R0 ;  /* 0x0000000000007245 */ /* 0x000fe40000201000 */
[----:B------:R-:W-:-:S03]  /*2800*/  MOV R13, 0x3e2aaaa8 ;  /* 0x3e2aaaa8000d7802 */ /* 0x000fc60000000f00 */
[----:B------:R-:W-:-:S04]  /*2810*/  FFMA R3, R0, R3, -0.78539818525314331055 ;  /* 0xbf490fdb00037423 */ /* 0x000fc80000000003 */
[----:B------:R-:W-:-:S04]  /*2820*/  FADD R2, R3, R2 ;  /* 0x0000000203027221 */ /* 0x000fc80000000000 */
[----:B------:R-:W-:-:S06]  /*2830*/  FMUL R0, R2, 0.63661974668502807617 ;  /* 0x3f22f98302007820 */ /* 0x000fcc0000400000 */
[----:B------:R-:W0:Y:S02]  /*2840*/  F2I.NTZ R0, R0 ;  /* 0x0000000000007305 */ /* 0x000e240000203100 */
[----:B0-----:R-:W-:Y:S02]  /*2850*/  I2FP.F32.S32 R3, R0 ;  /* 0x0000000000037245 */ /* 0x001fe40000201400 */
        /* <DEDUP_REMOVED lines=9> */
[C---:B------:R-:W-:Y:S01]  /*28f0*/  FFMA R4, R3.reuse, R8, -0.0013887860113754868507 ;  /* 0xbab607ed03047423 */ /* 0x040fe20000000008 */
[----:B------:R-:W-:Y:S01]  /*2900*/  FSEL R8, R10, 0.041666727513074874878, !P0 ;  /* 0x3d2aaabb0a087808 */ /* 0x000fe20004000000 */
[----:B------:R-:W-:-:S03]  /*2910*/  FFMA R11, R3, R0, RZ ;  /* 0x00000000030b7223 */ /* 0x000fc600000000ff */
[----:B------:R-:W-:-:S05]  /*2920*/  FSEL R4, R4, -0.00019574658654164522886, P0 ;  /* 0xb94d415304047808 */ /* 0x000fca0000000000 */
[----:B------:R-:W-:-:S04]  /*2930*/  FFMA R4, R3, R4, R8 ;  /* 0x0000000403047223 */ /* 0x000fc80000000008 */
[----:B------:R-:W-:-:S04]  /*2940*/  FFMA R4, R3, R4, R13 ;  /* 0x0000000403047223 */ /* 0x000fc8000000000d */
[----:B------:R-:W-:-:S04]  /*2950*/  FFMA R0, R11, R4, R0 ;  /* 0x000000040b007223 */ /* 0x000fc80000000000 */
[----:B------:R-:W-:-:S04]  /*2960*/  @P1 FADD R0, RZ, -R0 ;  /* 0x80000000ff001221 */ /* 0x000fc80000000000 */
[----:B------:R-:W-:-:S07]  /*2970*/  FMUL R13, R9, R0 ;  /* 0x00000000090d7220 */ /* 0x000fce0000400000 */
.L_x_341:
[----:B------:R-:W-:Y:S05]  /*2980*/  BSYNC.RECONVERGENT B0 ;  /* 0x0000000000007941 */ /* 0x000fea0003800200 */
.L_x_339:
[----:B------:R-:W0:Y:S01]  /*2990*/  LDC.64 R2, c[0x0][0x380] ;  /* 0x0000e000ff027b82 */ /* 0x000e220000000a00 */
[----:B------:R-:W-:Y:S01]  /*29a0*/  ISETP.NE.AND P0, PT, R6, RZ, PT ;  /* 0x000000ff0600720c */ /* 0x000fe20003f05270 */
[C---:B------:R-:W-:Y:S01]  /*29b0*/  IMAD R9, R5.reuse, 0x7ff, R6 ;  /* 0x000007ff05097824 */ /* 0x040fe200078e0206 */
[----:B------:R-:W-:Y:S01]  /*29c0*/  ISETP.LT.AND P1, PT, R5, 0x1, PT ;  /* 0x000000010500780c */ /* 0x000fe20003f21270 */
[----:B------:R-:W-:Y:S01]  /*29d0*/  FMUL R13, R13, 0.25 ;  /* 0x3e8000000d0d7820 */ /* 0x000fe20000400000 */
[----:B------:R-:W-:Y:S01]  /*29e0*/  FMUL R12, R12, -0.25 ;  /* 0xbe8000000c0c7820 */ /* 0x000fe20000400000 */
[----:B0-----:R-:W-:-:S05]  /*29f0*/  IMAD.WIDE R2, R9, 0x8, R2 ;  /* 0x0000000809027825 */ /* 0x001fca00078e0202 */
[----:B------:R0:W-:Y:S05]  /*2a00*/  STG.E.64 desc[UR6][R2.64], R12 ;  /* 0x0000000c02007986 */ /* 0x0001ea000c101b06 */
[----:B------:R-:W-:Y:S05]  /*2a10*/  @!P0 EXIT P1 ;  /* 0x000000000000894d */ /* 0x000fea0000800000 */
[----:B------:R-:W1:Y:S01]  /*2a20*/  LDCU.64 UR4, c[0x0][0x380] ;  /* 0x00007000ff0477ac */ /* 0x000e620008000a00 */
[----:B------:R-:W-:Y:S01]  /*2a30*/  HFMA2 R7, -RZ, RZ, 0, 0 ;  /* 0x00000000ff077431 */ /* 0x000fe200000001ff */
[----:B------:R-:W-:Y:S02]  /*2a40*/  IADD3 R8, P1, PT, RZ, -R6, RZ ;  /* 0x80000006ff087210 */ /* 0x000fe40007f3e0ff */
[C---:B------:R-:W-:Y:S02]  /*2a50*/  IADD3 R15, P0, PT, -R5.reuse, 0x7ff, RZ ;  /* 0x000007ff050f7810 */ /* 0x040fe40007f1e1ff */
[----:B------:R-:W-:Y:S02]  /*2a60*/  SHF.R.S32.HI R0, RZ, 0x1f, R5 ;  /* 0x0000001fff007819 */ /* 0x000fe40000011405 */
[----:B------:R-:W-:Y:S02]  /*2a70*/  IADD3.X R9, PT, PT, RZ, -0x1, RZ, P1, !PT ;  /* 0xffffffffff097810 */ /* 0x000fe40000ffe4ff */
[----:B------:R-:W-:Y:S01]  /*2a80*/  IADD3.X R0, PT, PT, RZ, ~R0, RZ, P0, !PT ;  /* 0x80000000ff007210 */ /* 0x000fe200007fe4ff */
[----:B0-----:R-:W-:-:S03]  /*2a90*/  IMAD.WIDE R2, R5, 0x7ff, -R6 ;  /* 0x000007ff05027825 */ /* 0x001fc600078e0a06 */
[----:B------:R-:W-:Y:S01]  /*2aa0*/  LEA R17, R0, -R0, 0xb ;  /* 0x8000000000117211 */ /* 0x000fe200078e58ff */
[----:B------:R-:W-:-:S04]  /*2ab0*/  IMAD.WIDE.U32 R10, R15, 0x7ff, R6 ;  /* 0x000007ff0f0a7825 */ /* 0x000fc800078e0006 */
[----:B------:R-:W-:Y:S01]  /*2ac0*/  IMAD.WIDE.U32 R4, R15, 0x7ff, R8 ;  /* 0x000007ff0f047825 */ /* 0x000fe200078e0008 */
[----:B-1----:R-:W-:Y:S02]  /*2ad0*/  LEA R14, P2, R10, UR4, 0x3 ;  /* 0x000000040a0e7c11 */ /* 0x002fe4000f8418ff */
[----:B------:R-:W-:Y:S02]  /*2ae0*/  IADD3 R7, PT, PT, R17, R11, RZ ;  /* 0x0000000b11077210 */ /* 0x000fe40007ffe0ff */
[----:B------:R-:W-:Y:S02]  /*2af0*/  IADD3 R5, PT, PT, R5, R17, RZ ;  /* 0x0000001105057210 */ /* 0x000fe40007ffe0ff */
[----:B------:R-:W-:Y:S02]  /*2b00*/  LEA R6, P0, R4, UR4, 0x3 ;  /* 0x0000000404067c11 */ /* 0x000fe4000f8018ff */
[----:B------:R-:W-:Y:S02]  /*2b10*/  LEA R8, P1, R2, UR4, 0x3 ;  /* 0x0000000402087c11 */ /* 0x000fe4000f8218ff */
[----:B------:R-:W-:-:S02]  /*2b20*/  LEA.HI.X R15, R10, UR5, R7, 0x3, P2 ;  /* 0x000000050a0f7c11 */ /* 0x000fc400090f1c07 */
[----:B------:R-:W-:Y:S02]  /*2b30*/  LEA.HI.X R7, R4, UR5, R5, 0x3, P0 ;  /* 0x0000000504077c11 */ /* 0x000fe400080f1c05 */
[----:B------:R-:W-:-:S03]  /*2b40*/  LEA.HI.X R9, R2, UR5, R3, 0x3, P1 ;  /* 0x0000000502097c11 */ /* 0x000fc600088f1c03 */
[----:B------:R-:W-:Y:S04]  /*2b50*/  STG.E.64 desc[UR6][R6.64+0x3ff8], R12 ;  /* 0x003ff80c06007986 */ /* 0x000fe8000c101b06 */
[----:B------:R-:W-:Y:S04]  /*2b60*/  STG.E.64 desc[UR6][R8.64+0x3ff8], R12 ;  /* 0x003ff80c08007986 */ /* 0x000fe8000c101b06 */
[----:B------:R-:W-:Y:S01]  /*2b70*/  STG.E.64 desc[UR6][R14.64], R12 ;  /* 0x0000000c0e007986 */ /* 0x000fe2000c101b06 */
[----:B------:R-:W-:Y:S05]  /*2b80*/  EXIT ;  /* 0x000000000000794d */ /* 0x000fea0003800000 */
        .weak           $__internal_10_$__cuda_sm20_sqrt_rn_f32_slowpath
        .type           $__internal_10_$__cuda_sm20_sqrt_rn_f32_slowpath,@function
        .size           $__internal_10_$__cuda_sm20_sqrt_rn_f32_slowpath,(.L_x_587 - $__internal_10_$__cuda_sm20_sqrt_rn_f32_slowpath)
$__internal_10_$__cuda_sm20_sqrt_rn_f32_slowpath:
        /* <DEDUP_REMOVED lines=19> */
.L_x_345:
[----:B------:R-:W-:Y:S01]  /*2cc0*/  HFMA2 R3, -RZ, RZ, 0, 0 ;  /* 0x00000000ff037431 */ /* 0x000fe200000001ff */
[----:B------:R-:W-:Y:S02]  /*2cd0*/  MOV R9, R2 ;  /* 0x0000000200097202 */ /* 0x000fe40000000f00 */
[----:B------:R-:W-:-:S04]  /*2ce0*/  MOV R2, R11 ;  /* 0x0000000b00027202 */ /* 0x000fc80000000f00 */
[----:B------:R-:W-:Y:S05]  /*2cf0*/  RET.REL.NODEC R2 `(_Z26Green_matrix_create_KernelP6float2) ;  /* 0xffffffd002c07950 */ /* 0x000fea0003c3ffff */
.L_x_346:
        /* <DEDUP_REMOVED lines=16> */
.L_x_587:


//--------------------- .text._Z29dublicate_unsigned_int_kernelPjS_ --------------------------
	.section	.text._Z29dublicate_unsigned_int_kernelPjS_,"ax",@progbits
	.align	128
        .global         _Z29dublicate_unsigned_int_kernelPjS_
        .type           _Z29dublicate_unsigned_int_kernelPjS_,@function
        .size           _Z29dublicate_unsigned_int_kernelPjS_,(.L_x_647 - _Z29dublicate_unsigned_int_kernelPjS_)
        .other          _Z29dublicate_unsigned_int_kernelPjS_,@"STO_CUDA_ENTRY STV_DEFAULT"
_Z29dublicate_unsigned_int_kernelPjS_:
.text._Z29dublicate_unsigned_int_kernelPjS_:
[----:B------:R-:W-:Y:S01]  /*0000*/  LDC R1, c[0x0][0x37c] ;  /* 0x0000df00ff017b82 */ /* 0x000fe20000000800 */
[----:B------:R-:W0:Y:S07]  /*0010*/  S2R R7, SR_CTAID.X ;  /* 0x0000000000077919 */ /* 0x000e2e0000002500 */
[----:B------:R-:W0:Y:S01]  /*0020*/  LDC.64 R2, c[0x0][0x388] ;  /* 0x0000e200ff027b82 */ /* 0x000e220000000a00 */
[----:B------:R-:W1:Y:S07]  /*0030*/  LDCU.64 UR4, c[0x0][0x358] ;  /* 0x00006b00ff0477ac */ /* 0x000e6e0008000a00 */
[----:B------:R-:W2:Y:S01]  /*0040*/  LDC.64 R4, c[0x0][0x380] ;  /* 0x0000e000ff047b82 */ /* 0x000ea20000000a00 */
[----:B0-----:R-:W-:-:S06]  /*0050*/  IMAD.WIDE.U32 R2, R7, 0x4, R2 ;  /* 0x0000000407027825 */ /* 0x001fcc00078e0002 */
[----:B-1----:R-:W3:Y:S01]  /*0060*/  LDG.E R3, desc[UR4][R2.64] ;  /* 0x0000000402037981 */ /* 0x002ee2000c1e1900 */
[----:B--2---:R-:W-:-:S05]  /*0070*/  IMAD.WIDE.U32 R4, R7, 0x4, R4 ;  /* 0x0000000407047825 */ /* 0x004fca00078e0004 */
[----:B---3--:R-:W-:Y:S01]  /*0080*/  STG.E desc[UR4][R4.64], R3 ;  /* 0x0000000304007986 */ /* 0x008fe2000c101904 */
[----:B------:R-:W-:Y:S05]  /*0090*/  EXIT ;  /* 0x000000000000794d */ /* 0x000fea0003800000 */
.L_x_347:
        /* <DEDUP_REMOVED lines=14> */
.L_x_647:


//--------------------- .text._Z22dublicate_float_kernelPfS_ --------------------------
	.section	.text._Z22dublicate_float_kernelPfS_,"ax",@progbits
	.align	128
        .global         _Z22dublicate_float_kernelPfS_
        .type           _Z22dublicate_float_kernelPfS_,@function
        .size           _Z22dublicate_float_kernelPfS_,(.L_x_648 - _Z22dublicate_float_kernelPfS_)
        .other          _Z22dublicate_float_kernelPfS_,@"STO_CUDA_ENTRY STV_DEFAULT"
_Z22dublicate_float_kernelPfS_:
.text._Z22dublicate_float_kernelPfS_:
        /* <DEDUP_REMOVED lines=10> */
.L_x_348:
        /* <DEDUP_REMOVED lines=14> */
.L_x_648:


//--------------------- .text._Z21init_random_x0_kernelP6float2 --------------------------
	.section	.text._Z21init_random_x0_kernelP6float2,"ax",@progbits
	.align	128
        .global         _Z21init_random_x0_kernelP6float2
        .type           _Z21init_random_x0_kernelP6float2,@function
        .size           _Z21init_random_x0_kernelP6float2,(.L_x_649 - _Z21init_random_x0_kernelP6float2)
        .other          _Z21init_random_x0_kernelP6float2,@"STO_CUDA_ENTRY STV_DEFAULT"
_Z21init_random_x0_kernelP6float2:
.text._Z21init_random_x0_kernelP6float2:
[----:B------:R-:W-:Y:S01]  /*0000*/  LDC R1, c[0x0][0x37c] ;  /* 0x0000df00ff017b82 */ /* 0x000fe20000000800 */
[----:B------:R-:W0:Y:S01]  /*0010*/  S2R R0, SR_CTAID.X ;  /* 0x0000000000007919 */ /* 0x000e220000002500 */
[----:B------:R-:W1:Y:S01]  /*0020*/  LDCU.64 UR6, c[0x0][0x358] ;  /* 0x00006b00ff0677ac */ /* 0x000e620008000a00 */
[----:B------:R-:W0:Y:S01]  /*0030*/  S2R R3, SR_TID.X ;  /* 0x0000000000037919 */ /* 0x000e220000002100 */
[----:B------:R-:W2:Y:S01]  /*0040*/  S2R R9, SR_CTAID.Y ;  /* 0x0000000000097919 */ /* 0x000ea20000002600 */
[----:B------:R-:W2:Y:S01]  /*0050*/  S2R R2, SR_TID.Y ;  /* 0x0000000000027919 */ /* 0x000ea20000002200 */
[----:B0-----:R-:W-:Y:S02]  /*0060*/  IMAD R0, R0, 0x20, R3 ;  /* 0x0000002000007824 */ /* 0x001fe400078e0203 */
[----:B--2---:R-:W-:-:S04]  /*0070*/  IMAD R9, R9, 0x20, R2 ;  /* 0x0000002009097824 */ /* 0x004fc800078e0202 */
[----:B------:R-:W-:Y:S01]  /*0080*/  IMAD R5, R0, 0x400, R9 ;  /* 0x0000040000057824 */ /* 0x000fe200078e0209 */
[----:B------:R-:W-:Y:S01]  /*0090*/  CS2R R2, SR_CLOCKLO ;  /* 0x0000000000027805 */ /* 0x000fe20000015000 */
[----:B------:R-:W-:Y:S01]  /*00a0*/  DMUL R6, RZ, RZ ;  /* 0x000000ffff067228 */ /* 0x000fe20000000000 */
[----:B------:R-:W-:Y:S01]  /*00b0*/  IMAD.MOV.U32 R12, RZ, RZ, 0x2cb0d246 ;  /* 0x2cb0d246ff0c7424 */ /* 0x000fe200078e00ff */
[----:B------:R-:W-:Y:S01]  /*00c0*/  UMOV UR4, 0xf9785eba ;  /* 0xf9785eba00047882 */ /* 0x000fe20000000000 */
[----:B------:R-:W-:Y:S01]  /*00d0*/  IMAD.MOV.U32 R13, RZ, RZ, 0x3e5ae5f1 ;  /* 0x3e5ae5f1ff0d7424 */ /* 0x000fe200078e00ff */
[----:B------:R-:W-:Y:S01]  /*00e0*/  UMOV UR5, 0x3de5db65 ;  /* 0x3de5db6500057882 */ /* 0x000fe20000000000 */
[----:B------:R-:W-:Y:S01]  /*00f0*/  MOV R10, 0xc1ef8528 ;  /* 0xc1ef8528000a7802 */ /* 0x000fe20000000f00 */
[----:B------:R-:W-:Y:S01]  /*0100*/  IMAD.MOV.U32 R11, RZ, RZ, 0x3e21eea7 ;  /* 0x3e21eea7ff0b7424 */ /* 0x000fe200078e00ff */
[----:B------:R-:W-:Y:S01]  /*0110*/  UMOV UR8, 0x69ace392 ;  /* 0x69ace39200087882 */ /* 0x000fe20000000000 */
[----:B------:R-:W-:Y:S01]  /*0120*/  UMOV UR9, 0x3ec71de3 ;  /* 0x3ec71de300097882 */ /* 0x000fe20000000000 */
[C---:B------:R-:W-:Y:S01]  /*0130*/  DFMA R12, R6.reuse, UR4, -R12 ;  /* 0x00000004060c7c2b */ /* 0x040fe2000800080c */
[----:B------:R-:W-:Y:S01]  /*0140*/  UMOV UR4, 0x20fd8164 ;  /* 0x20fd816400047882 */ /* 0x000fe20000000000 */
[----:B------:R-:W-:Y:S01]  /*0150*/  UMOV UR5, 0x3da8ff83 ;  /* 0x3da8ff8300057882 */ /* 0x000fe20000000000 */
[----:B------:R-:W0:Y:S01]  /*0160*/  I2F.F64.U32 R8, R9 ;  /* 0x0000000900087312 */ /* 0x000e220000201800 */
[C---:B------:R-:W-:Y:S01]  /*0170*/  DFMA R10, R6.reuse, -UR4, R10 ;  /* 0x80000004060a7c2b */ /* 0x040fe2000800000a */
[----:B------:R-:W-:Y:S01]  /*0180*/  UMOV UR4, 0x8e06e6d9 ;  /* 0x8e06e6d900047882 */ /* 0x000fe20000000000 */
[----:B------:R-:W-:Y:S01]  /*0190*/  UMOV UR5, 0x3e927e4f ;  /* 0x3e927e4f00057882 */ /* 0x000fe20000000000 */
[----:B------:R-:W-:Y:S01]  /*01a0*/  BSSY.RECONVERGENT B0, `(.L_x_349) ;  /* 0x0000088000007945 */ /* 0x000fe20003800200 */
[----:B------:R-:W-:Y:S01]  /*01b0*/  DFMA R12, R6, R12, UR8 ;  /* 0x00000008060c7e2b */ /* 0x000fe2000800000c */
[----:B------:R-:W-:Y:S01]  /*01c0*/  UMOV UR8, 0x19db62a1 ;  /* 0x19db62a100087882 */ /* 0x000fe20000000000 */
[----:B------:R-:W-:-:S02]  /*01d0*/  UMOV UR9, 0x3f2a01a0 ;  /* 0x3f2a01a000097882 */ /* 0x000fc40000000000 */
[C---:B------:R-:W-:Y:S01]  /*01e0*/  DFMA R10, R6.reuse, R10, -UR4 ;  /* 0x80000004060a7e2b */ /* 0x040fe2000800000a */
[----:B------:R-:W-:Y:S01]  /*01f0*/  UMOV UR4, 0x19ddbce9 ;  /* 0x19ddbce900047882 */ /* 0x000fe20000000000 */
[----:B------:R-:W-:Y:S02]  /*0200*/  UMOV UR5, 0x3efa01a0 ;  /* 0x3efa01a000057882 */ /* 0x000fe40000000000 */
[C---:B------:R-:W-:Y:S01]  /*0210*/  DFMA R12, R6.reuse, R12, -UR8 ;  /* 0x80000008060c7e2b */ /* 0x040fe2000800000c */
[----:B------:R-:W-:Y:S01]  /*0220*/  UMOV UR8, 0x11110818 ;  /* 0x1111081800087882 */ /* 0x000fe20000000000 */
[----:B------:R-:W-:Y:S02]  /*0230*/  UMOV UR9, 0x3f811111 ;  /* 0x3f81111100097882 */ /* 0x000fe40000000000 */
[----:B------:R-:W-:Y:S01]  /*0240*/  DFMA R10, R6, R10, UR4 ;  /* 0x00000004060a7e2b */ /* 0x000fe2000800000a */
[----:B------:R-:W-:Y:S01]  /*0250*/  UMOV UR4, 0x16c15d47 ;  /* 0x16c15d4700047882 */ /* 0x000fe20000000000 */
[----:B------:R-:W-:-:S02]  /*0260*/  UMOV UR5, 0x3f56c16c ;  /* 0x3f56c16c00057882 */ /* 0x000fc40000000000 */
[C---:B------:R-:W-:Y:S01]  /*0270*/  DFMA R12, R6.reuse, R12, UR8 ;  /* 0x00000008060c7e2b */ /* 0x040fe2000800000c */
[----:B------:R-:W-:Y:S01]  /*0280*/  UMOV UR8, 0x55555554 ;  /* 0x5555555400087882 */ /* 0x000fe20000000000 */
[----:B------:R-:W-:Y:S02]  /*0290*/  UMOV UR9, 0x3fc55555 ;  /* 0x3fc5555500097882 */ /* 0x000fe40000000000 */
[C---:B------:R-:W-:Y:S01]  /*02a0*/  DFMA R10, R6.reuse, R10, -UR4 ;  /* 0x80000004060a7e2b */ /* 0x040fe2000800000a */
[----:B------:R-:W-:Y:S01]  /*02b0*/  UMOV UR4, 0x55555551 ;  /* 0x5555555100047882 */ /* 0x000fe20000000000 */
[----:B------:R-:W-:Y:S02]  /*02c0*/  UMOV UR5, 0x3fa55555 ;  /* 0x3fa5555500057882 */ /* 0x000fe40000000000 */
[----:B------:R-:W-:-:S04]  /*02d0*/  DFMA R12, R6, R12, -UR8 ;  /* 0x80000008060c7e2b */ /* 0x000fc8000800000c */
[C---:B------:R-:W-:Y:S01]  /*02e0*/  DFMA R10, R6.reuse, R10, UR4 ;  /* 0x00000004060a7e2b */ /* 0x040fe2000800000a */
[----:B------:R-:W-:Y:S01]  /*02f0*/  UMOV UR4, 0x80000000 ;  /* 0x8000000000047882 */ /* 0x000fe20000000000 */
[----:B------:R-:W-:Y:S02]  /*0300*/  UMOV UR5, 0x3faf6666 ;  /* 0x3faf666600057882 */ /* 0x000fe40000000000 */
[----:B------:R-:W-:-:S04]  /*0310*/  DFMA R14, R6, R12, RZ ;  /* 0x0000000c060e722b */ /* 0x000fc800000000ff */
[----:B------:R-:W-:Y:S02]  /*0320*/  DFMA R12, R6, R10, -0.5 ;  /* 0xbfe00000060c742b */ /* 0x000fe4000000000a */
[----:B------:R-:W2:Y:S02]  /*0330*/  I2F.F64.U32 R10, R0 ;  /* 0x00000000000a7312 */ /* 0x000ea40000201800 */
[----:B------:R-:W-:-:S04]  /*0340*/  DFMA R14, RZ, R14, RZ ;  /* 0x0000000eff0e722b */ /* 0x000fc800000000ff */
[----:B------:R-:W-:-:S04]  /*0350*/  DFMA R12, R6, R12, 1 ;  /* 0x3ff00000060c742b */ /* 0x000fc8000000000c */
[----:B0-----:R-:W-:-:S08]  /*0360*/  DMUL R14, R8, R14 ;  /* 0x0000000e080e7228 */ /* 0x001fd00000000000 */
[----:B--2---:R-:W-:-:S08]  /*0370*/  DFMA R10, R10, R12, R14 ;  /* 0x0000000c0a0a722b */ /* 0x004fd0000000000e */
[----:B------:R-:W-:-:S06]  /*0380*/  DMUL R10, R10, -UR4 ;  /* 0x800000040a0a7c28 */ /* 0x000fcc0008000000 */
[----:B------:R-:W0:Y:S02]  /*0390*/  F2F.F32.F64 R4, R10 ;  /* 0x0000000a00047310 */ /* 0x000e240000301000 */
[C---:B0-----:R-:W-:Y:S01]  /*03a0*/  FMUL R6, R4.reuse, 0.63661974668502807617 ;  /* 0x3f22f98304067820 */ /* 0x041fe20000400000 */
[----:B------:R-:W-:-:S05]  /*03b0*/  FSETP.GE.AND P0, PT, |R4|, 105615, PT ;  /* 0x47ce47800400780b */ /* 0x000fca0003f06200 */
[----:B------:R-:W0:Y:S02]  /*03c0*/  F2I.NTZ R6, R6 ;  /* 0x0000000600067305 */ /* 0x000e240000203100 */
[----:B0-----:R-:W-:-:S05]  /*03d0*/  I2FP.F32.S32 R7, R6 ;  /* 0x0000000600077245 */ /* 0x001fca0000201400 */
[----:B------:R-:W-:-:S04]  /*03e0*/  FFMA R8, R7, -1.5707962512969970703, R4 ;  /* 0xbfc90fda07087823 */ /* 0x000fc80000000004 */
[----:B------:R-:W-:-:S04]  /*03f0*/  FFMA R8, R7, -7.5497894158615963534e-08, R8 ;  /* 0xb3a2216807087823 */ /* 0x000fc80000000008 */
[----:B------:R-:W-:Y:S01]  /*0400*/  FFMA R0, R7, -5.3903029534742383927e-15, R8 ;  /* 0xa7c234c507007823 */ /* 0x000fe20000000008 */
[----:B-1----:R-:W-:Y:S06]  /*0410*/  @!P0 BRA `(.L_x_350) ;  /* 0x0000000400808947 */ /* 0x002fec0003800000 */
[----:B------:R-:W-:-:S13]  /*0420*/  FSETP.NEU.AND P0, PT, |R4|, +INF , PT ;  /* 0x7f8000000400780b */ /* 0x000fda0003f0d200 */
[----:B------:R-:W-:Y:S01]  /*0430*/  @!P0 FMUL R0, RZ, R4 ;  /* 0x00000004ff008220 */ /* 0x000fe20000400000 */
[----:B------:R-:W-:Y:S01]  /*0440*/  @!P0 IMAD.MOV.U32 R6, RZ, RZ, RZ ;  /* 0x000000ffff068224 */ /* 0x000fe200078e00ff */
[----:B------:R-:W-:Y:S06]  /*0450*/  @!P0 BRA `(.L_x_350) ;  /* 0x0000000400708947 */ /* 0x000fec0003800000 */
[----:B------:R-:W-:Y:S01]  /*0460*/  IMAD.SHL.U32 R6, R4, 0x100, RZ ;  /* 0x0000010004067824 */ /* 0x000fe200078e00ff */
[----:B------:R-:W-:Y:S01]  /*0470*/  MOV R13, RZ ;  /* 0x000000ff000d7202 */ /* 0x000fe20000000f00 */
[----:B------:R-:W-:Y:S01]  /*0480*/  IMAD.MOV.U32 R0, RZ, RZ, RZ ;  /* 0x000000ffff007224 */ /* 0x000fe200078e00ff */
[----:B------:R-:W0:Y:S02]  /*0490*/  LDCU.64 UR8, c[0x4][0x40] ;  /* 0x01000800ff0877ac */ /* 0x000e240008000a00 */
[----:B------:R-:W-:Y:S01]  /*04a0*/  LOP3.LUT R10, R6, 0x80000000, RZ, 0xfc, !PT ;  /* 0x80000000060a7812 */ /* 0x000fe200078efcff */
[----:B------:R-:W-:Y:S01]  /*04b0*/  UMOV UR5, URZ ;  /* 0x000000ff00057c82 */ /* 0x000fe20008000000 */
[----:B------:R-:W-:-:S05]  /*04c0*/  UMOV UR4, URZ ;  /* 0x000000ff00047c82 */ /* 0x000fca0008000000 */
.L_x_351:
[----:B0-----:R-:W-:Y:S02]  /*04d0*/  IMAD.U32 R8, RZ, RZ, UR8 ;  /* 0x00000008ff087e24 */ /* 0x001fe4000f8e00ff */
[----:B------:R-:W-:-:S05]  /*04e0*/  IMAD.U32 R9, RZ, RZ, UR9 ;  /* 0x00000009ff097e24 */ /* 0x000fca000f8e00ff */
[----:B------:R-:W2:Y:S01]  /*04f0*/  LDG.E.CONSTANT R7, desc[UR6][R8.64] ;  /* 0x0000000608077981 */ /* 0x000ea2000c1e9900 */
[----:B------:R-:W-:Y:S01]  /*0500*/  UIADD3 UR4, UPT, UPT, UR4, 0x1, URZ ;  /* 0x0000000104047890 */ /* 0x000fe2000fffe0ff */
[C---:B------:R-:W-:Y:S01]  /*0510*/  ISETP.EQ.AND P0, PT, R13.reuse, RZ, PT ;  /* 0x000000ff0d00720c */ /* 0x040fe20003f02270 */
[----:B------:R-:W-:Y:S01]  /*0520*/  UIADD3 UR8, UP1, UPT, UR8, 0x4, URZ ;  /* 0x0000000408087890 */ /* 0x000fe2000ff3e0ff */
[C---:B------:R-:W-:Y:S01]  /*0530*/  ISETP.EQ.AND P1, PT, R13.reuse, 0x4, PT ;  /* 0x000000040d00780c */ /* 0x040fe20003f22270 */
[----:B------:R-:W-:Y:S01]  /*0540*/  UISETP.NE.AND UP0, UPT, UR4, 0x6, UPT ;  /* 0x000000060400788c */ /* 0x000fe2000bf05270 */
[C---:B------:R-:W-:Y:S01]  /*0550*/  ISETP.EQ.AND P2, PT, R13.reuse, 0x8, PT ;  /* 0x000000080d00780c */ /* 0x040fe20003f42270 */
[----:B------:R-:W-:Y:S01]  /*0560*/  UIADD3.X UR9, UPT, UPT, URZ, UR9, URZ, UP1, !UPT ;  /* 0x00000009ff097290 */ /* 0x000fe20008ffe4ff */
[C---:B------:R-:W-:Y:S02]  /*0570*/  ISETP.EQ.AND P3, PT, R13.reuse, 0xc, PT ;  /* 0x0000000c0d00780c */ /* 0x040fe40003f62270 */
[----:B------:R-:W-:-:S02]  /*0580*/  ISETP.EQ.AND P4, PT, R13, 0x10, PT ;  /* 0x000000100d00780c */ /* 0x000fc40003f82270 */
[C---:B------:R-:W-:Y:S01]  /*0590*/  ISETP.EQ.AND P5, PT, R13.reuse, 0x14, PT ;  /* 0x000000140d00780c */ /* 0x040fe20003fa2270 */
[----:B------:R-:W-:Y:S02]  /*05a0*/  VIADD R13, R13, 0x4 ;  /* 0x000000040d0d7836 */ /* 0x000fe40000000000 */
[----:B--2---:R-:W-:-:S03]  /*05b0*/  IMAD.WIDE.U32 R6, R7, R10, RZ ;  /* 0x0000000a07067225 */ /* 0x004fc600078e00ff */
[----:B------:R-:W-:-:S04]  /*05c0*/  IADD3 R6, P6, PT, R6, R0, RZ ;  /* 0x0000000006067210 */ /* 0x000fc80007fde0ff */
[----:B------:R-:W-:Y:S01]  /*05d0*/  IADD3.X R0, PT, PT, R7, UR5, RZ, P6, !PT ;  /* 0x0000000507007c10 */ /* 0x000fe2000b7fe4ff */
[--C-:B------:R-:W-:Y:S01]  /*05e0*/  @P0 IMAD.MOV.U32 R11, RZ, RZ, R6.reuse ;  /* 0x000000ffff0b0224 */ /* 0x100fe200078e0006 */
[----:B------:R-:W-:Y:S01]  /*05f0*/  @P2 MOV R14, R6 ;  /* 0x00000006000e2202 */ /* 0x000fe20000000f00 */
[--C-:B------:R-:W-:Y:S02]  /*0600*/  @P1 IMAD.MOV.U32 R12, RZ, RZ, R6.reuse ;  /* 0x000000ffff0c1224 */ /* 0x100fe400078e0006 */
[--C-:B------:R-:W-:Y:S02]  /*0610*/  @P3 IMAD.MOV.U32 R15, RZ, RZ, R6.reuse ;  /* 0x000000ffff0f3224 */ /* 0x100fe400078e0006 */
[--C-:B------:R-:W-:Y:S02]  /*0620*/  @P4 IMAD.MOV.U32 R16, RZ, RZ, R6.reuse ;  /* 0x000000ffff104224 */ /* 0x100fe400078e0006 */
[----:B------:R-:W-:Y:S01]  /*0630*/  @P5 IMAD.MOV.U32 R17, RZ, RZ, R6 ;  /* 0x000000ffff115224 */ /* 0x000fe200078e0006 */
[----:B------:R-:W-:Y:S06]  /*0640*/  BRA.U UP0, `(.L_x_351) ;  /* 0xfffffffd00a07547 */ /* 0x000fec000b83ffff */
[----:B------:R-:W-:Y:S01]  /*0650*/  SHF.R.U32.HI R6, RZ, 0x17, R4 ;  /* 0x00000017ff067819 */ /* 0x000fe20000011604 */
[----:B------:R-:W-:Y:S03]  /*0660*/  BSSY.RECONVERGENT B1, `(.L_x_352) ;  /* 0x0000029000017945 */ /* 0x000fe60003800200 */
[C---:B------:R-:W-:Y:S02]  /*0670*/  LOP3.LUT R7, R6.reuse, 0xe0, RZ, 0xc0, !PT ;  /* 0x000000e006077812 */ /* 0x040fe400078ec0ff */
[----:B------:R-:W-:Y:S02]  /*0680*/  LOP3.LUT P6, RZ, R6, 0x1f, RZ, 0xc0, !PT ;  /* 0x0000001f06ff7812 */ /* 0x000fe400078cc0ff */
[----:B------:R-:W-:-:S04]  /*0690*/  IADD3 R7, PT, PT, R7, -0x80, RZ ;  /* 0xffffff8007077810 */ /* 0x000fc80007ffe0ff */
[----:B------:R-:W-:-:S05]  /*06a0*/  SHF.R.U32.HI R7, RZ, 0x5, R7 ;  /* 0x00000005ff077819 */ /* 0x000fca0000011607 */
[----:B------:R-:W-:-:S05]  /*06b0*/  IMAD.U32 R9, R7, -0x4, RZ ;  /* 0xfffffffc07097824 */ /* 0x000fca00078e00ff */
[C---:B------:R-:W-:Y:S02]  /*06c0*/  ISETP.EQ.AND P3, PT, R9.reuse, -0x18, PT ;  /* 0xffffffe80900780c */ /* 0x040fe40003f62270 */
[C---:B------:R-:W-:Y:S02]  /*06d0*/  ISETP.EQ.AND P4, PT, R9.reuse, -0x14, PT ;  /* 0xffffffec0900780c */ /* 0x040fe40003f82270 */
[C---:B------:R-:W-:Y:S02]  /*06e0*/  ISETP.EQ.AND P2, PT, R9.reuse, -0x10, PT ;  /* 0xfffffff00900780c */ /* 0x040fe40003f42270 */
[C---:B------:R-:W-:Y:S02]  /*06f0*/  ISETP.EQ.AND P1, PT, R9.reuse, -0xc, PT ;  /* 0xfffffff40900780c */ /* 0x040fe40003f22270 */
[C---:B------:R-:W-:Y:S02]  /*0700*/  ISETP.EQ.AND P0, PT, R9.reuse, -0x8, PT ;  /* 0xfffffff80900780c */ /* 0x040fe40003f02270 */
[----:B------:R-:W-:-:S03]  /*0710*/  ISETP.EQ.AND P5, PT, R9, RZ, PT ;  /* 0x000000ff0900720c */ /* 0x000fc60003fa2270 */
[--C-:B------:R-:W-:Y:S01]  /*0720*/  @P3 IMAD.MOV.U32 R7, RZ, RZ, R11.reuse ;  /* 0x000000ffff073224 */ /* 0x100fe200078e000b */
[C---:B------:R-:W-:Y:S01]  /*0730*/  ISETP.EQ.AND P3, PT, R9.reuse, -0x4, PT ;  /* 0xfffffffc0900780c */ /* 0x040fe20003f62270 */
[----:B------:R-:W-:Y:S02]  /*0740*/  @P4 IMAD.MOV.U32 R8, RZ, RZ, R11 ;  /* 0x000000ffff084224 */ /* 0x000fe400078e000b */
[----:B------:R-:W-:Y:S01]  /*0750*/  @P4 IMAD.MOV.U32 R7, RZ, RZ, R12 ;  /* 0x000000ffff074224 */ /* 0x000fe200078e000c */
[----:B------:R-:W-:Y:S01]  /*0760*/  ISETP.EQ.AND P4, PT, R9, 0x4, PT ;  /* 0x000000040900780c */ /* 0x000fe20003f82270 */
[--C-:B------:R-:W-:Y:S01]  /*0770*/  @P2 IMAD.MOV.U32 R7, RZ, RZ, R14.reuse ;  /* 0x000000ffff072224 */ /* 0x100fe200078e000e */
[----:B------:R-:W-:Y:S01]  /*0780*/  @P2 MOV R8, R12 ;  /* 0x0000000c00082202 */ /* 0x000fe20000000f00 */
[----:B------:R-:W-:Y:S01]  /*0790*/  @P1 IMAD.MOV.U32 R7, RZ, RZ, R15 ;  /* 0x000000ffff071224 */ /* 0x000fe200078e000f */
[----:B------:R-:W-:Y:S01]  /*07a0*/  @P0 MOV R7, R16 ;  /* 0x0000001000070202 */ /* 0x000fe20000000f00 */
[----:B------:R-:W-:-:S02]  /*07b0*/  @P1 IMAD.MOV.U32 R8, RZ, RZ, R14 ;  /* 0x000000ffff081224 */ /* 0x000fc400078e000e */
[----:B------:R-:W-:Y:S02]  /*07c0*/  @P0 IMAD.MOV.U32 R8, RZ, RZ, R15 ;  /* 0x000000ffff080224 */ /* 0x000fe400078e000f */
[--C-:B------:R-:W-:Y:S02]  /*07d0*/  @P3 IMAD.MOV.U32 R7, RZ, RZ, R17.reuse ;  /* 0x000000ffff073224 */ /* 0x100fe400078e0011 */
[----:B------:R-:W-:Y:S02]  /*07e0*/  @P5 IMAD.MOV.U32 R7, RZ, RZ, R0 ;  /* 0x000000ffff075224 */ /* 0x000fe400078e0000 */
[----:B------:R-:W-:Y:S02]  /*07f0*/  @P3 IMAD.MOV.U32 R8, RZ, RZ, R16 ;  /* 0x000000ffff083224 */ /* 0x000fe400078e0010 */
[----:B------:R-:W-:Y:S01]  /*0800*/  @P5 IMAD.MOV.U32 R8, RZ, RZ, R17 ;  /* 0x000000ffff085224 */ /* 0x000fe200078e0011 */
[----:B------:R-:W-:Y:S01]  /*0810*/  @P4 MOV R8, R0 ;  /* 0x0000000000084202 */ /* 0x000fe20000000f00 */
[----:B------:R-:W-:Y:S01]  /*0820*/  IMAD.MOV.U32 R13, RZ, RZ, R7 ;  /* 0x000000ffff0d7224 */ /* 0x000fe200078e0007 */
[----:B------:R-:W-:Y:S06]  /*0830*/  @!P6 BRA `(.L_x_353) ;  /* 0x00000000002ce947 */ /* 0x000fec0003800000 */
[----:B------:R-:W-:Y:S01]  /*0840*/  @P2 IMAD.MOV.U32 R7, RZ, RZ, R11 ;  /* 0x000000ffff072224 */ /* 0x000fe200078e000b */
[----:B------:R-:W-:Y:S01]  /*0850*/  LOP3.LUT R6, R6, 0x1f, RZ, 0xc0, !PT ;  /* 0x0000001f06067812 */ /* 0x000fe200078ec0ff */
[----:B------:R-:W-:Y:S02]  /*0860*/  @P1 IMAD.MOV.U32 R7, RZ, RZ, R12 ;  /* 0x000000ffff071224 */ /* 0x000fe400078e000c */
[----:B------:R-:W-:Y:S01]  /*0870*/  @P0 IMAD.MOV.U32 R7, RZ, RZ, R14 ;  /* 0x000000ffff070224 */ /* 0x000fe200078e000e */
[----:B------:R-:W-:Y:S02]  /*0880*/  ISETP.EQ.AND P0, PT, R9, 0x8, PT ;  /* 0x000000080900780c */ /* 0x000fe40003f02270 */
[----:B------:R-:W-:Y:S01]  /*0890*/  @P3 MOV R7, R15 ;  /* 0x0000000f00073202 */ /* 0x000fe20000000f00 */
[----:B------:R-:W-:Y:S01]  /*08a0*/  @P5 IMAD.MOV.U32 R7, RZ, RZ, R16 ;  /* 0x000000ffff075224 */ /* 0x000fe200078e0010 */
[----:B------:R-:W-:Y:S01]  /*08b0*/  SHF.L.W.U32.HI R13, R8, R6, R13 ;  /* 0x00000006080d7219 */ /* 0x000fe20000010e0d */
[----:B------:R-:W-:-:S08]  /*08c0*/  @P4 IMAD.MOV.U32 R7, RZ, RZ, R17 ;  /* 0x000000ffff074224 */ /* 0x000fd000078e0011 */
[----:B------:R-:W-:-:S05]  /*08d0*/  @P0 IMAD.MOV.U32 R7, RZ, RZ, R0 ;  /* 0x000000ffff070224 */ /* 0x000fca00078e0000 */
[----:B------:R-:W-:-:S07]  /*08e0*/  SHF.L.W.U32.HI R8, R7, R6, R8 ;  /* 0x0000000607087219 */ /* 0x000fce0000010e08 */
.L_x_353:
[----:B------:R-:W-:Y:S05]  /*08f0*/  BSYNC.RECONVERGENT B1 ;  /* 0x0000000000017941 */ /* 0x000fea0003800200 */
.L_x_352:
[C---:B------:R-:W-:Y:S01]  /*0900*/  SHF.L.W.U32.HI R15, R8.reuse, 0x2, R13 ;  /* 0x00000002080f7819 */ /* 0x040fe20000010e0d */
[----:B------:R-:W-:Y:S01]  /*0910*/  IMAD.SHL.U32 R8, R8, 0x4, RZ ;  /* 0x0000000408087824 */ /* 0x000fe200078e00ff */
[----:B------:R-:W-:Y:S01]  /*0920*/  UMOV UR4, 0x54442d19 ;  /* 0x54442d1900047882 */ /* 0x000fe20000000000 */
[----:B------:R-:W-:Y:S01]  /*0930*/  UMOV UR5, 0x3bf921fb ;  /* 0x3bf921fb00057882 */ /* 0x000fe20000000000 */
[----:B------:R-:W-:Y:S02]  /*0940*/  SHF.R.S32.HI R0, RZ, 0x1f, R15 ;  /* 0x0000001fff007819 */ /* 0x000fe4000001140f */
[----:B------:R-:W-:Y:S02]  /*0950*/  ISETP.GE.AND P0, PT, R4, RZ, PT ;  /* 0x000000ff0400720c */ /* 0x000fe40003f06270 */
[C---:B------:R-:W-:Y:S02]  /*0960*/  LOP3.LUT R10, R0.reuse, R8, RZ, 0x3c, !PT ;  /* 0x00000008000a7212 */ /* 0x040fe400078e3cff */
[----:B------:R-:W-:-:S02]  /*0970*/  LOP3.LUT R11, R0, R15, RZ, 0x3c, !PT ;  /* 0x0000000f000b7212 */ /* 0x000fc400078e3cff */
[----:B------:R-:W-:Y:S02]  /*0980*/  LOP3.LUT R4, R15, R4, RZ, 0x3c, !PT ;  /* 0x000000040f047212 */ /* 0x000fe400078e3cff */
[----:B------:R-:W0:Y:S02]  /*0990*/  I2F.F64.S64 R6, R10 ;  /* 0x0000000a00067312 */ /* 0x000e240000301c00 */
[----:B------:R-:W-:Y:S01]  /*09a0*/  ISETP.GE.AND P1, PT, R4, RZ, PT ;  /* 0x000000ff0400720c */ /* 0x000fe20003f26270 */
[----:B0-----:R-:W-:Y:S01]  /*09b0*/  DMUL R8, R6, UR4 ;  /* 0x0000000406087c28 */ /* 0x001fe20008000000 */
[----:B------:R-:W-:-:S04]  /*09c0*/  SHF.R.U32.HI R6, RZ, 0x1e, R13 ;  /* 0x0000001eff067819 */ /* 0x000fc8000001160d */
[----:B------:R-:W-:-:S05]  /*09d0*/  LEA.HI R6, R15, R6, RZ, 0x1 ;  /* 0x000000060f067211 */ /* 0x000fca00078f08ff */
[----:B------:R-:W0:Y:S01]  /*09e0*/  F2F.F32.F64 R8, R8 ;  /* 0x0000000800087310 */ /* 0x000e220000301000 */
[----:B------:R-:W-:-:S05]  /*09f0*/  IADD3 R0, PT, PT, -R6, RZ, RZ ;  /* 0x000000ff06007210 */ /* 0x000fca0007ffe1ff */
[----:B------:R-:W-:Y:S01]  /*0a00*/  @!P0 IMAD.MOV.U32 R6, RZ, RZ, R0 ;  /* 0x000000ffff068224 */ /* 0x000fe200078e0000 */
[----:B0-----:R-:W-:-:S07]  /*0a10*/  FSEL R0, -R8, R8, !P1 ;  /* 0x0000000808007208 */ /* 0x001fce0004800100 */
.L_x_350:
[----:B------:R-:W-:Y:S05]  /*0a20*/  BSYNC.RECONVERGENT B0 ;  /* 0x0000000000007941 */ /* 0x000fea0003800200 */
.L_x_349:
[----:B------:R-:W-:Y:S01]  /*0a30*/  IADD3 R2, P0, PT, R5, R2, RZ ;  /* 0x0000000205027210 */ /* 0x000fe20007f1e0ff */
[----:B------:R-:W-:Y:S01]  /*0a40*/  IMAD.MOV.U32 R16, RZ, RZ, 0x394d4153 ;  /* 0x394d4153ff107424 */ /* 0x000fe200078e00ff */
[----:B------:R-:W-:Y:S01]  /*0a50*/  LOP3.LUT P1, RZ, R6, 0x2, RZ, 0xc0, !PT ;  /* 0x0000000206ff7812 */ /* 0x000fe2000782c0ff */
[----:B------:R-:W-:Y:S01]  /*0a60*/  IMAD.MOV.U32 R14, RZ, RZ, 0x37cbac00 ;  /* 0x37cbac00ff0e7424 */ /* 0x000fe200078e00ff */
[----:B------:R-:W-:Y:S01]  /*0a70*/  LOP3.LUT R2, R2, 0xaad26b49, RZ, 0x3c, !PT ;  /* 0xaad26b4902027812 */ /* 0x000fe200078e3cff */
[----:B------:R-:W-:-:S04]  /*0a80*/  IMAD.X R12, RZ, RZ, R3, P0 ;  /* 0x000000ffff0c7224 */ /* 0x000fc800000e0603 */
[----:B------:R-:W-:-:S04]  /*0a90*/  IMAD R2, R2, 0x4182bed5, RZ ;  /* 0x4182bed502027824 */ /* 0x000fc800078e02ff */
[C---:B------:R-:W-:Y:S01]  /*0aa0*/  VIADD R7, R2.reuse, 0x75bcd15 ;  /* 0x075bcd1502077836 */ /* 0x040fe20000000000 */
[C---:B------:R-:W-:Y:S01]  /*0ab0*/  LOP3.LUT R3, R2.reuse, 0x159a55e5, RZ, 0x3c, !PT ;  /* 0x159a55e502037812 */ /* 0x040fe200078e3cff */
[----:B------:R-:W-:-:S03]  /*0ac0*/  VIADD R4, R2, 0x583f19 ;  /* 0x00583f1902047836 */ /* 0x000fc60000000000 */
[----:B------:R-:W-:Y:S01]  /*0ad0*/  SHF.R.U32.HI R8, RZ, 0x2, R7 ;  /* 0x00000002ff087819 */ /* 0x000fe20000011607 */
[----:B------:R-:W-:Y:S01]  /*0ae0*/  IMAD.SHL.U32 R9, R4, 0x10, RZ ;  /* 0x0000001004097824 */ /* 0x000fe200078e00ff */
[----:B------:R-:W-:Y:S02]  /*0af0*/  SHF.R.U32.HI R3, RZ, 0x2, R3 ;  /* 0x00000002ff037819 */ /* 0x000fe40000011603 */
[----:B------:R-:W-:Y:S01]  /*0b00*/  LOP3.LUT R8, R8, R7, RZ, 0x3c, !PT ;  /* 0x0000000708087212 */ /* 0x000fe200078e3cff */
[----:B------:R-:W-:Y:S01]  /*0b10*/  FMUL R7, R0, R0 ;  /* 0x0000000000077220 */ /* 0x000fe20000400000 */
[----:B------:R-:W-:Y:S02]  /*0b20*/  LOP3.LUT R11, R3, 0x159a55e5, R2, 0x96, !PT ;  /* 0x159a55e5030b7812 */ /* 0x000fe400078e9602 */
[----:B------:R-:W-:Y:S02]  /*0b30*/  SHF.L.U32 R10, R8, 0x1, RZ ;  /* 0x00000001080a7819 */ /* 0x000fe400000006ff */
[----:B------:R-:W-:Y:S01]  /*0b40*/  LOP3.LUT R3, R12, 0xf7dcefdd, RZ, 0x3c, !PT ;  /* 0xf7dcefdd0c037812 */ /* 0x000fe200078e3cff */
[----:B------:R-:W-:Y:S01]  /*0b50*/  IMAD.SHL.U32 R12, R11, 0x2, RZ ;  /* 0x000000020b0c7824 */ /* 0x000fe200078e00ff */
[----:B------:R-:W-:Y:S01]  /*0b60*/  LOP3.LUT R9, R4, R9, R10, 0x96, !PT ;  /* 0x0000000904097212 */ /* 0x000fe200078e960a */
[----:B------:R-:W-:-:S03]  /*0b70*/  FFMA R10, R7, -R16, 0.0083327032625675201416 ;  /* 0x3c0885e4070a7423 */ /* 0x000fc60000000810 */
[----:B------:R-:W-:Y:S01]  /*0b80*/  LOP3.LUT R4, R9, R8, RZ, 0x3c, !PT ;  /* 0x0000000809047212 */ /* 0x000fe200078e3cff */
[C---:B------:R-:W-:Y:S01]  /*0b90*/  FFMA R8, R7.reuse, R14, -0.0013887860113754868507 ;  /* 0xbab607ed07087423 */ /* 0x040fe2000000000e */
[C---:B------:R-:W-:Y:S01]  /*0ba0*/  FFMA R9, R7.reuse, R0, RZ ;  /* 0x0000000007097223 */ /* 0x040fe200000000ff */
[C---:B------:R-:W-:Y:S02]  /*0bb0*/  FFMA R10, R7.reuse, R10, -0.16666662693023681641 ;  /* 0xbe2aaaa8070a7423 */ /* 0x040fe4000000000a */
[----:B------:R-:W-:Y:S02]  /*0bc0*/  FFMA R8, R7, R8, 0.041666727513074874878 ;  /* 0x3d2aaabb07087423 */ /* 0x000fe40000000008 */
[----:B------:R-:W-:Y:S01]  /*0bd0*/  FFMA R9, R9, R10, R0 ;  /* 0x0000000a09097223 */ /* 0x000fe20000000000 */
[----:B------:R-:W-:Y:S01]  /*0be0*/  SHF.L.U32 R10, R4, 0x4, RZ ;  /* 0x00000004040a7819 */ /* 0x000fe200000006ff */
[----:B------:R-:W-:Y:S01]  /*0bf0*/  FFMA R8, R7, R8, -0.4999999701976776123 ;  /* 0xbeffffff07087423 */ /* 0x000fe20000000008 */
[----:B------:R-:W-:-:S02]  /*0c00*/  IMAD R0, R3, -0x658354e5, R2 ;  /* 0x9a7cab1b03007824 */ /* 0x000fc400078e0202 */
[----:B------:R-:W0:Y:S01]  /*0c10*/  LDC.64 R2, c[0x0][0x380] ;  /* 0x0000e000ff027b82 */ /* 0x000e220000000a00 */
[----:B------:R-:W-:Y:S01]  /*0c20*/  LOP3.LUT R11, R11, R12, R10, 0x96, !PT ;  /* 0x0000000c0b0b7212 */ /* 0x000fe200078e960a */
[----:B------:R-:W-:Y:S01]  /*0c30*/  FFMA R8, R7, R8, 1 ;  /* 0x3f80000007087423 */ /* 0x000fe20000000008 */
[----:B------:R-:W-:Y:S01]  /*0c40*/  LOP3.LUT R10, R6, 0x1, RZ, 0xc0, !PT ;  /* 0x00000001060a7812 */ /* 0x000fe200078ec0ff */
[----:B------:R-:W-:Y:S01]  /*0c50*/  VIADD R7, R0, 0x64f0c9 ;  /* 0x0064f0c900077836 */ /* 0x000fe20000000000 */
[----:B------:R-:W-:Y:S01]  /*0c60*/  LOP3.LUT R0, R11, R4, RZ, 0x3c, !PT ;  /* 0x000000040b007212 */ /* 0x000fe200078e3cff */
[----:B------:R-:W-:Y:S01]  /*0c70*/  VIADD R6, R6, 0x1 ;  /* 0x0000000106067836 */ /* 0x000fe20000000000 */
[----:B------:R-:W-:Y:S02]  /*0c80*/  ISETP.NE.U32.AND P0, PT, R10, 0x1, PT ;  /* 0x000000010a00780c */ /* 0x000fe40003f05070 */
[C---:B------:R-:W-:Y:S02]  /*0c90*/  IADD3 R4, PT, PT, R7.reuse, 0x587c5, R4 ;  /* 0x000587c507047810 */ /* 0x040fe40007ffe004 */
[----:B------:R-:W-:-:S02]  /*0ca0*/  IADD3 R7, PT, PT, R7, 0xb0f8a, R0 ;  /* 0x000b0f8a07077810 */ /* 0x000fc40007ffe000 */
[----:B------:R-:W-:Y:S02]  /*0cb0*/  FSEL R0, R8, R9, !P0 ;  /* 0x0000000908007208 */ /* 0x000fe40004000000 */
[----:B------:R-:W-:Y:S02]  /*0cc0*/  LOP3.LUT P2, RZ, R6, 0x2, RZ, 0xc0, !PT ;  /* 0x0000000206ff7812 */ /* 0x000fe4000784c0ff */
[----:B------:R-:W-:Y:S01]  /*0cd0*/  FSEL R8, R9, R8, !P0 ;  /* 0x0000000809087208 */ /* 0x000fe20004000000 */
[----:B------:R-:W-:Y:S01]  /*0ce0*/  IMAD.MOV.U32 R9, RZ, RZ, 0x2f800000 ;  /* 0x2f800000ff097424 */ /* 0x000fe200078e00ff */
[----:B------:R-:W-:Y:S02]  /*0cf0*/  I2FP.F32.U32 R4, R4 ;  /* 0x0000000400047245 */ /* 0x000fe40000201000 */
[----:B------:R-:W-:Y:S02]  /*0d00*/  I2FP.F32.U32 R6, R7 ;  /* 0x0000000700067245 */ /* 0x000fe40000201000 */
[----:B------:R-:W-:Y:S01]  /*0d10*/  FSEL R8, R8, -R8, !P2 ;  /* 0x8000000808087208 */ /* 0x000fe20005000000 */
[-C--:B------:R-:W-:Y:S01]  /*0d20*/  FFMA R7, R4, R9.reuse, 1.1641532182693481445e-10 ;  /* 0x2f00000004077423 */ /* 0x080fe20000000009 */
[----:B------:R-:W-:Y:S01]  /*0d30*/  FSEL R0, R0, -R0, !P1 ;  /* 0x8000000000007208 */ /* 0x000fe20004800000 */
[----:B------:R-:W-:Y:S01]  /*0d40*/  FFMA R9, R6, R9, 1.1641532182693481445e-10 ;  /* 0x2f00000006097423 */ /* 0x000fe20000000009 */
[----:B0-----:R-:W-:-:S04]  /*0d50*/  IMAD.WIDE.U32 R2, R5, 0x8, R2 ;  /* 0x0000000805027825 */ /* 0x001fc800078e0002 */
[----:B------:R-:W-:Y:S01]  /*0d60*/  FMUL R8, R8, 0.5 ;  /* 0x3f00000008087820 */ /* 0x000fe20000400000 */
[----:B------:R-:W-:-:S03]  /*0d70*/  FMUL R0, R0, 0.5 ;  /* 0x3f00000000007820 */ /* 0x000fc60000400000 */
[----:B------:R-:W-:Y:S01]  /*0d80*/  FFMA R8, R7, 0.5, R8 ;  /* 0x3f00000007087823 */ /* 0x000fe20000000008 */
[----:B------:R-:W-:-:S05]  /*0d90*/  FFMA R9, R9, 0.5, R0 ;  /* 0x3f00000009097823 */ /* 0x000fca0000000000 */
[----:B------:R-:W-:Y:S01]  /*0da0*/  STG.E.64 desc[UR6][R2.64], R8 ;  /* 0x0000000802007986 */ /* 0x000fe2000c101b06 */
[----:B------:R-:W-:Y:S05]  /*0db0*/  EXIT ;  /* 0x000000000000794d */ /* 0x000fea0003800000 */
.L_x_354:
        /* <DEDUP_REMOVED lines=12> */
.L_x_649:


//--------------------- .text._Z22init_x0_by_ones_kernelP6float2 --------------------------
	.section	.text._Z22init_x0_by_ones_kernelP6float2,"ax",@progbits
	.align	128
        .global         _Z22init_x0_by_ones_kernelP6float2
        .type           _Z22init_x0_by_ones_kernelP6float2,@function
        .size           _Z22init_x0_by_ones_kernelP6float2,(.L_x_650 - _Z22init_x0_by_ones_kernelP6float2)
        .other          _Z22init_x0_by_ones_kernelP6float2,@"STO_CUDA_ENTRY STV_DEFAULT"
_Z22init_x0_by_ones_kernelP6float2:
.text._Z22init_x0_by_ones_kernelP6float2:
[----:B------:R-:W-:Y:S01]  /*0000*/  LDC R1, c[0x0][0x37c] ;  /* 0x0000df00ff017b82 */ /* 0x000fe20000000800 */
[----:B------:R-:W0:Y:S01]  /*0010*/  S2R R5, SR_CTAID.X ;  /* 0x0000000000057919 */ /* 0x000e220000002500 */
[----:B------:R-:W1:Y:S01]  /*0020*/  LDCU.64 UR6, c[0x0][0x380] ;  /* 0x00007000ff0677ac */ /* 0x000e620008000a00 */
[----:B------:R-:W-:Y:S02]  /*0030*/  HFMA2 R6, -RZ, RZ, 1.875, 0 ;  /* 0x3f800000ff067431 */ /* 0x000fe400000001ff */
[----:B------:R-:W-:Y:S01]  /*0040*/  IMAD.MOV.U32 R7, RZ, RZ, 0x3f800000 ;  /* 0x3f800000ff077424 */ /* 0x000fe200078e00ff */
[----:B------:R-:W2:Y:S01]  /*0050*/  S2R R2, SR_CTAID.Y ;  /* 0x0000000000027919 */ /* 0x000ea20000002600 */
[----:B------:R-:W3:Y:S01]  /*0060*/  LDCU.64 UR4, c[0x0][0x358] ;  /* 0x00006b00ff0477ac */ /* 0x000ee20008000a00 */
[----:B------:R-:W2:Y:S01]  /*0070*/  S2R R3, SR_TID.Y ;  /* 0x0000000000037919 */ /* 0x000ea20000002200 */
[----:B------:R-:W0:Y:S01]  /*0080*/  S2R R0, SR_TID.X ;  /* 0x0000000000007919 */ /* 0x000e220000002100 */
[----:B--2---:R-:W-:-:S02]  /*0090*/  IMAD R2, R2, 0x20, R3 ;  /* 0x0000002002027824 */ /* 0x004fc400078e0203 */
[----:B------:R-:W-:Y:S01]  /*00a0*/  IMAD.MOV.U32 R3, RZ, RZ, RZ ;  /* 0x000000ffff037224 */ /* 0x000fe200078e00ff */
[----:B0-----:R-:W-:-:S05]  /*00b0*/  LEA R5, R5, R0, 0x5 ;  /* 0x0000000005057211 */ /* 0x001fca00078e28ff */
[----:B------:R-:W-:-:S03]  /*00c0*/  IMAD.WIDE.U32 R2, R5, 0x400, R2 ;  /* 0x0000040005027825 */ /* 0x000fc600078e0002 */
[----:B-1----:R-:W-:-:S04]  /*00d0*/  LEA R4, P0, R2, UR6, 0x3 ;  /* 0x0000000602047c11 */ /* 0x002fc8000f8018ff */
[----:B------:R-:W-:-:S05]  /*00e0*/  LEA.HI.X R5, R2, UR7, R3, 0x3, P0 ;  /* 0x0000000702057c11 */ /* 0x000fca00080f1c03 */
[----:B---3--:R-:W-:Y:S01]  /*00f0*/  STG.E.64 desc[UR4][R4.64], R6 ;  /* 0x0000000604007986 */ /* 0x008fe2000c101b04 */
[----:B------:R-:W-:Y:S05]  /*0100*/  EXIT ;  /* 0x000000000000794d */ /* 0x000fea0003800000 */
.L_x_355:
        /* <DEDUP_REMOVED lines=15> */
.L_x_650:


//--------------------- .text._Z14init_x0_kernelP6float2 --------------------------
	.section	.text._Z14init_x0_kernelP6float2,"ax",@progbits
	.align	128
        .global         _Z14init_x0_kernelP6float2
        .type           _Z14init_x0_kernelP6float2,@function
        .size           _Z14init_x0_kernelP6float2,(.L_x_651 - _Z14init_x0_kernelP6float2)
        .other          _Z14init_x0_kernelP6float2,@"STO_CUDA_ENTRY STV_DEFAULT"
_Z14init_x0_kernelP6float2:
.text._Z14init_x0_kernelP6float2:
[----:B------:R-:W-:Y:S01]  /*0000*/  LDC R1, c[0x0][0x37c] ;  /* 0x0000df00ff017b82 */ /* 0x000fe20000000800 */
[----:B------:R-:W-:Y:S01]  /*0010*/  DMUL R2, RZ, RZ ;  /* 0x000000ffff027228 */ /* 0x000fe20000000000 */
[----:B------:R-:W-:Y:S01]  /*0020*/  IMAD.MOV.U32 R6, RZ, RZ, 0x2cb0d246 ;  /* 0x2cb0d246ff067424 */ /* 0x000fe200078e00ff */
[----:B------:R-:W-:Y:S01]  /*0030*/  UMOV UR4, 0xf9785eba ;  /* 0xf9785eba00047882 */ /* 0x000fe20000000000 */
[----:B------:R-:W-:Y:S01]  /*0040*/  IMAD.MOV.U32 R7, RZ, RZ, 0x3e5ae5f1 ;  /* 0x3e5ae5f1ff077424 */ /* 0x000fe200078e00ff */
[----:B------:R-:W-:Y:S01]  /*0050*/  UMOV UR5, 0x3de5db65 ;  /* 0x3de5db6500057882 */ /* 0x000fe20000000000 */
[----:B------:R-:W-:Y:S01]  /*0060*/  IMAD.MOV.U32 R4, RZ, RZ, -0x3e107ad8 ;  /* 0xc1ef8528ff047424 */ /* 0x000fe200078e00ff */
[----:B------:R-:W0:Y:S01]  /*0070*/  S2R R12, SR_CTAID.Y ;  /* 0x00000000000c7919 */ /* 0x000e220000002600 */
[----:B------:R-:W-:Y:S01]  /*0080*/  IMAD.MOV.U32 R5, RZ, RZ, 0x3e21eea7 ;  /* 0x3e21eea7ff057424 */ /* 0x000fe200078e00ff */
[----:B------:R-:W-:Y:S01]  /*0090*/  UMOV UR6, 0x69ace392 ;  /* 0x69ace39200067882 */ /* 0x000fe20000000000 */
[C---:B------:R-:W-:Y:S01]  /*00a0*/  DFMA R6, R2.reuse, UR4, -R6 ;  /* 0x0000000402067c2b */ /* 0x040fe20008000806 */
[----:B------:R-:W0:Y:S01]  /*00b0*/  S2R R13, SR_TID.Y ;  /* 0x00000000000d7919 */ /* 0x000e220000002200 */
[----:B------:R-:W-:Y:S01]  /*00c0*/  UMOV UR4, 0x20fd8164 ;  /* 0x20fd816400047882 */ /* 0x000fe20000000000 */
[----:B------:R-:W-:Y:S01]  /*00d0*/  UMOV UR5, 0x3da8ff83 ;  /* 0x3da8ff8300057882 */ /* 0x000fe20000000000 */
[----:B------:R-:W-:Y:S01]  /*00e0*/  UMOV UR7, 0x3ec71de3 ;  /* 0x3ec71de300077882 */ /* 0x000fe20000000000 */
[C---:B------:R-:W-:Y:S01]  /*00f0*/  DFMA R4, R2.reuse, -UR4, R4 ;  /* 0x8000000402047c2b */ /* 0x040fe20008000004 */
[----:B------:R-:W-:Y:S01]  /*0100*/  UMOV UR4, 0x8e06e6d9 ;  /* 0x8e06e6d900047882 */ /* 0x000fe20000000000 */
[----:B------:R-:W-:Y:S01]  /*0110*/  UMOV UR5, 0x3e927e4f ;  /* 0x3e927e4f00057882 */ /* 0x000fe20000000000 */
[C---:B------:R-:W-:Y:S01]  /*0120*/  DFMA R8, R2.reuse, R6, UR6 ;  /* 0x0000000602087e2b */ /* 0x040fe20008000006 */
[----:B------:R-:W1:Y:S01]  /*0130*/  S2R R0, SR_TID.X ;  /* 0x0000000000007919 */ /* 0x000e620000002100 */
[----:B------:R-:W-:Y:S01]  /*0140*/  UMOV UR6, 0x19db62a1 ;  /* 0x19db62a100067882 */ /* 0x000fe20000000000 */
[----:B------:R-:W-:Y:S01]  /*0150*/  UMOV UR7, 0x3f2a01a0 ;  /* 0x3f2a01a000077882 */ /* 0x000fe20000000000 */
[----:B------:R-:W-:Y:S01]  /*0160*/  BSSY.RECONVERGENT B0, `(.L_x_356) ;  /* 0x0000089000007945 */ /* 0x000fe20003800200 */
[----:B------:R-:W1:Y:S01]  /*0170*/  S2R R7, SR_CTAID.X ;  /* 0x0000000000077919 */ /* 0x000e620000002500 */
[C---:B------:R-:W-:Y:S01]  /*0180*/  DFMA R4, R2.reuse, R4, -UR4 ;  /* 0x8000000402047e2b */ /* 0x040fe20008000004 */
[----:B------:R-:W-:Y:S01]  /*0190*/  UMOV UR4, 0x19ddbce9 ;  /* 0x19ddbce900047882 */ /* 0x000fe20000000000 */
[----:B------:R-:W-:Y:S01]  /*01a0*/  DFMA R8, R2, R8, -UR6 ;  /* 0x8000000602087e2b */ /* 0x000fe20008000008 */
[----:B------:R-:W-:Y:S01]  /*01b0*/  UMOV UR5, 0x3efa01a0 ;  /* 0x3efa01a000057882 */ /* 0x000fe20000000000 */
[----:B------:R-:W-:Y:S01]  /*01c0*/  UMOV UR6, 0x11110818 ;  /* 0x1111081800067882 */ /* 0x000fe20000000000 */
[----:B------:R-:W-:-:S03]  /*01d0*/  UMOV UR7, 0x3f811111 ;  /* 0x3f81111100077882 */ /* 0x000fc60000000000 */
[C---:B------:R-:W-:Y:S01]  /*01e0*/  DFMA R4, R2.reuse, R4, UR4 ;  /* 0x0000000402047e2b */ /* 0x040fe20008000004 */
[----:B------:R-:W-:Y:S01]  /*01f0*/  UMOV UR4, 0x16c15d47 ;  /* 0x16c15d4700047882 */ /* 0x000fe20000000000 */
[----:B------:R-:W-:Y:S01]  /*0200*/  DFMA R10, R2, R8, UR6 ;  /* 0x00000006020a7e2b */ /* 0x000fe20008000008 */
[----:B------:R-:W-:Y:S01]  /*0210*/  UMOV UR5, 0x3f56c16c ;  /* 0x3f56c16c00057882 */ /* 0x000fe20000000000 */
[----:B------:R-:W-:Y:S01]  /*0220*/  UMOV UR6, 0x55555554 ;  /* 0x5555555400067882 */ /* 0x000fe20000000000 */
[----:B------:R-:W-:-:S03]  /*0230*/  UMOV UR7, 0x3fc55555 ;  /* 0x3fc5555500077882 */ /* 0x000fc60000000000 */
[C---:B------:R-:W-:Y:S01]  /*0240*/  DFMA R8, R2.reuse, R4, -UR4 ;  /* 0x8000000402087e2b */ /* 0x040fe20008000004 */
[----:B------:R-:W-:Y:S01]  /*0250*/  UMOV UR4, 0x55555551 ;  /* 0x5555555100047882 */ /* 0x000fe20000000000 */
[C---:B------:R-:W-:Y:S01]  /*0260*/  DFMA R10, R2.reuse, R10, -UR6 ;  /* 0x80000006020a7e2b */ /* 0x040fe2000800000a */
[----:B0-----:R-:W-:Y:S01]  /*0270*/  LEA R4, R12, R13, 0x5 ;  /* 0x0000000d0c047211 */ /* 0x001fe200078e28ff */
[----:B------:R-:W-:Y:S01]  /*0280*/  UMOV UR5, 0x3fa55555 ;  /* 0x3fa5555500057882 */ /* 0x000fe20000000000 */
[----:B------:R-:W0:Y:S02]  /*0290*/  LDCU.64 UR6, c[0x0][0x358] ;  /* 0x00006b00ff0677ac */ /* 0x000e240008000a00 */
[----:B------:R-:W2:Y:S01]  /*02a0*/  I2F.F64.U32 R12, R4 ;  /* 0x00000004000c7312 */ /* 0x000ea20000201800 */
[C---:B------:R-:W-:Y:S01]  /*02b0*/  DFMA R8, R2.reuse, R8, UR4 ;  /* 0x0000000402087e2b */ /* 0x040fe20008000008 */
[----:B------:R-:W-:Y:S01]  /*02c0*/  UMOV UR4, 0x80000000 ;  /* 0x8000000000047882 */ /* 0x000fe20000000000 */
[----:B------:R-:W-:Y:S01]  /*02d0*/  DFMA R14, R2, R10, RZ ;  /* 0x0000000a020e722b */ /* 0x000fe200000000ff */
[----:B------:R-:W-:Y:S01]  /*02e0*/  UMOV UR5, 0x3faf6666 ;  /* 0x3faf666600057882 */ /* 0x000fe20000000000 */
[----:B-1----:R-:W-:-:S04]  /*02f0*/  IMAD R7, R7, 0x20, R0 ;  /* 0x0000002007077824 */ /* 0x002fc800078e0200 */
[C---:B------:R-:W-:Y:S02]  /*0300*/  DFMA R10, R2.reuse, R8, -0.5 ;  /* 0xbfe00000020a742b */ /* 0x040fe40000000008 */
[----:B------:R-:W-:Y:S01]  /*0310*/  DFMA R14, RZ, R14, RZ ;  /* 0x0000000eff0e722b */ /* 0x000fe200000000ff */
[----:B------:R-:W1:Y:S05]  /*0320*/  I2F.F64.U32 R8, R7 ;  /* 0x0000000700087312 */ /* 0x000e6a0000201800 */
[----:B------:R-:W-:Y:S02]  /*0330*/  DFMA R10, R2, R10, 1 ;  /* 0x3ff00000020a742b */ /* 0x000fe4000000000a */
[----:B--2---:R-:W-:-:S08]  /*0340*/  DMUL R12, R12, R14 ;  /* 0x0000000e0c0c7228 */ /* 0x004fd00000000000 */
[----:B-1----:R-:W-:-:S08]  /*0350*/  DFMA R8, R8, R10, R12 ;  /* 0x0000000a0808722b */ /* 0x002fd0000000000c */
[----:B------:R-:W-:-:S10]  /*0360*/  DMUL R2, R8, -UR4 ;  /* 0x8000000408027c28 */ /* 0x000fd40008000000 */
[----:B------:R-:W1:Y:S02]  /*0370*/  F2F.F32.F64 R2, R2 ;  /* 0x0000000200027310 */ /* 0x000e640000301000 */
[C---:B-1----:R-:W-:Y:S01]  /*0380*/  FMUL R6, R2.reuse, 0.63661974668502807617 ;  /* 0x3f22f98302067820 */ /* 0x042fe20000400000 */
[----:B------:R-:W-:-:S05]  /*0390*/  FSETP.GE.AND P0, PT, |R2|, 105615, PT ;  /* 0x47ce47800200780b */ /* 0x000fca0003f06200 */
[----:B------:R-:W1:Y:S02]  /*03a0*/  F2I.NTZ R6, R6 ;  /* 0x0000000600067305 */ /* 0x000e640000203100 */
[----:B-1----:R-:W-:-:S05]  /*03b0*/  I2FP.F32.S32 R9, R6 ;  /* 0x0000000600097245 */ /* 0x002fca0000201400 */
[----:B------:R-:W-:-:S04]  /*03c0*/  FFMA R0, R9, -1.5707962512969970703, R2 ;  /* 0xbfc90fda09007823 */ /* 0x000fc80000000002 */
[----:B------:R-:W-:-:S04]  /*03d0*/  FFMA R0, R9, -7.5497894158615963534e-08, R0 ;  /* 0xb3a2216809007823 */ /* 0x000fc80000000000 */
[----:B------:R-:W-:Y:S01]  /*03e0*/  FFMA R0, R9, -5.3903029534742383927e-15, R0 ;  /* 0xa7c234c509007823 */ /* 0x000fe20000000000 */
[----:B0-----:R-:W-:Y:S06]  /*03f0*/  @!P0 BRA `(.L_x_357) ;  /* 0x00000004007c8947 */ /* 0x001fec0003800000 */
        /* <DEDUP_REMOVED lines=11> */
.L_x_358:
        /* <DEDUP_REMOVED lines=44> */
[----:B------:R-:W-:Y:S02]  /*0770*/  @P1 IMAD.MOV.U32 R8, RZ, RZ, R14 ;  /* 0x000000ffff081224 */ /* 0x000fe400078e000e */
[--C-:B------:R-:W-:Y:S01]  /*0780*/  @P1 IMAD.MOV.U32 R6, RZ, RZ, R15.reuse ;  /* 0x000000ffff061224 */ /* 0x100fe200078e000f */
[----:B------:R-:W-:Y:S01]  /*0790*/  @P0 MOV R6, R16 ;  /* 0x0000001000060202 */ /* 0x000fe20000000f00 */
[----:B------:R-:W-:-:S02]  /*07a0*/  @P0 IMAD.MOV.U32 R8, RZ, RZ, R15 ;  /* 0x000000ffff080224 */ /* 0x000fc400078e000f */
[----:B------:R-:W-:Y:S02]  /*07b0*/  @P3 IMAD.MOV.U32 R8, RZ, RZ, R16 ;  /* 0x000000ffff083224 */ /* 0x000fe400078e0010 */
[--C-:B------:R-:W-:Y:S02]  /*07c0*/  @P3 IMAD.MOV.U32 R6, RZ, RZ, R17.reuse ;  /* 0x000000ffff063224 */ /* 0x100fe400078e0011 */
[----:B------:R-:W-:Y:S01]  /*07d0*/  @P5 IMAD.MOV.U32 R8, RZ, RZ, R17 ;  /* 0x000000ffff085224 */ /* 0x000fe200078e0011 */
[----:B------:R-:W-:Y:S01]  /*07e0*/  @P4 MOV R8, R0 ;  /* 0x0000000000084202 */ /* 0x000fe20000000f00 */
[----:B------:R-:W-:Y:S01]  /*07f0*/  @P5 IMAD.MOV.U32 R6, RZ, RZ, R0 ;  /* 0x000000ffff065224 */ /* 0x000fe200078e0000 */
        /* <DEDUP_REMOVED lines=12> */
.L_x_360:
[----:B------:R-:W-:Y:S05]  /*08c0*/  BSYNC.RECONVERGENT B1 ;  /* 0x0000000000017941 */ /* 0x000fea0003800200 */
.L_x_359:
[C---:B------:R-:W-:Y:S01]  /*08d0*/  SHF.L.W.U32.HI R3, R8.reuse, 0x2, R6 ;  /* 0x0000000208037819 */ /* 0x040fe20000010e06 */
[----:B------:R-:W-:Y:S01]  /*08e0*/  UMOV UR4, 0x54442d19 ;  /* 0x54442d1900047882 */ /* 0x000fe20000000000 */
[----:B------:R-:W-:Y:S01]  /*08f0*/  SHF.L.U32 R8, R8, 0x2, RZ ;  /* 0x0000000208087819 */ /* 0x000fe200000006ff */
[----:B------:R-:W-:Y:S01]  /*0900*/  UMOV UR5, 0x3bf921fb ;  /* 0x3bf921fb00057882 */ /* 0x000fe20000000000 */
[----:B------:R-:W-:Y:S02]  /*0910*/  SHF.R.S32.HI R0, RZ, 0x1f, R3 ;  /* 0x0000001fff007819 */ /* 0x000fe40000011403 */
[----:B------:R-:W-:Y:S02]  /*0920*/  ISETP.GE.AND P0, PT, R2, RZ, PT ;  /* 0x000000ff0200720c */ /* 0x000fe40003f06270 */
[C---:B------:R-:W-:Y:S02]  /*0930*/  LOP3.LUT R10, R0.reuse, R8, RZ, 0x3c, !PT ;  /* 0x00000008000a7212 */ /* 0x040fe400078e3cff */
[----:B------:R-:W-:-:S02]  /*0940*/  LOP3.LUT R11, R0, R3, RZ, 0x3c, !PT ;  /* 0x00000003000b7212 */ /* 0x000fc400078e3cff */
[----:B------:R-:W-:Y:S02]  /*0950*/  SHF.R.U32.HI R6, RZ, 0x1e, R6 ;  /* 0x0000001eff067819 */ /* 0x000fe40000011606 */
[----:B------:R-:W0:Y:S01]  /*0960*/  I2F.F64.S64 R8, R10 ;  /* 0x0000000a00087312 */ /* 0x000e220000301c00 */
[C---:B------:R-:W-:Y:S02]  /*0970*/  LOP3.LUT R2, R3.reuse, R2, RZ, 0x3c, !PT ;  /* 0x0000000203027212 */ /* 0x040fe400078e3cff */
[----:B------:R-:W-:Y:S02]  /*0980*/  LEA.HI R6, R3, R6, RZ, 0x1 ;  /* 0x0000000603067211 */ /* 0x000fe400078f08ff */
[----:B------:R-:W-:-:S03]  /*0990*/  ISETP.GE.AND P1, PT, R2, RZ, PT ;  /* 0x000000ff0200720c */ /* 0x000fc60003f26270 */
[----:B------:R-:W-:-:S04]  /*09a0*/  IMAD.MOV R0, RZ, RZ, -R6 ;  /* 0x000000ffff007224 */ /* 0x000fc800078e0a06 */
[----:B------:R-:W-:Y:S01]  /*09b0*/  @!P0 IMAD.MOV.U32 R6, RZ, RZ, R0 ;  /* 0x000000ffff068224 */ /* 0x000fe200078e0000 */
[----:B0-----:R-:W-:-:S10]  /*09c0*/  DMUL R8, R8, UR4 ;  /* 0x0000000408087c28 */ /* 0x001fd40008000000 */
[----:B------:R-:W0:Y:S02]  /*09d0*/  F2F.F32.F64 R8, R8 ;  /* 0x0000000800087310 */ /* 0x000e240000301000 */
[----:B0-----:R-:W-:-:S07]  /*09e0*/  FSEL R0, -R8, R8, !P1 ;  /* 0x0000000808007208 */ /* 0x001fce0004800100 */
.L_x_357:
[----:B------:R-:W-:Y:S05]  /*09f0*/  BSYNC.RECONVERGENT B0 ;  /* 0x0000000000007941 */ /* 0x000fea0003800200 */
.L_x_356:
[----:B------:R-:W-:Y:S02]  /*0a00*/  IMAD.MOV.U32 R2, RZ, RZ, 0x37cbac00 ;  /* 0x37cbac00ff027424 */ /* 0x000fe400078e00ff */
[----:B------:R-:W-:Y:S01]  /*0a10*/  FMUL R3, R0, R0 ;  /* 0x0000000000037220 */ /* 0x000fe20000400000 */
[----:B------:R-:W-:Y:S01]  /*0a20*/  MOV R8, 0x394d4153 ;  /* 0x394d415300087802 */ /* 0x000fe20000000f00 */
[----:B------:R-:W0:Y:S01]  /*0a30*/  LDCU.64 UR4, c[0x0][0x380] ;  /* 0x00007000ff0477ac */ /* 0x000e220008000a00 */
[----:B------:R-:W-:Y:S02]  /*0a40*/  IMAD.MOV.U32 R5, RZ, RZ, RZ ;  /* 0x000000ffff057224 */ /* 0x000fe400078e00ff */
[C---:B------:R-:W-:Y:S01]  /*0a50*/  FFMA R2, R3.reuse, R2, -0.0013887860113754868507 ;  /* 0xbab607ed03027423 */ /* 0x040fe20000000002 */
[C---:B------:R-:W-:Y:S01]  /*0a60*/  FFMA R9, R3.reuse, R0, RZ ;  /* 0x0000000003097223 */ /* 0x040fe200000000ff */
[----:B------:R-:W-:Y:S01]  /*0a70*/  FFMA R8, R3, -R8, 0.0083327032625675201416 ;  /* 0x3c0885e403087423 */ /* 0x000fe20000000808 */
[----:B------:R-:W-:-:S04]  /*0a80*/  IMAD.WIDE.U32 R4, R7, 0x400, R4 ;  /* 0x0000040007047825 */ /* 0x000fc800078e0004 */
[C---:B------:R-:W-:Y:S01]  /*0a90*/  FFMA R2, R3.reuse, R2, 0.041666727513074874878 ;  /* 0x3d2aaabb03027423 */ /* 0x040fe20000000002 */
[C---:B------:R-:W-:Y:S01]  /*0aa0*/  LOP3.LUT R7, R6.reuse, 0x1, RZ, 0xc0, !PT ;  /* 0x0000000106077812 */ /* 0x040fe200078ec0ff */
[C---:B------:R-:W-:Y:S01]  /*0ab0*/  FFMA R8, R3.reuse, R8, -0.16666662693023681641 ;  /* 0xbe2aaaa803087423 */ /* 0x040fe20000000008 */
[C---:B------:R-:W-:Y:S01]  /*0ac0*/  LOP3.LUT P1, RZ, R6.reuse, 0x2, RZ, 0xc0, !PT ;  /* 0x0000000206ff7812 */ /* 0x040fe2000782c0ff */
[----:B------:R-:W-:Y:S01]  /*0ad0*/  FFMA R2, R3, R2, -0.4999999701976776123 ;  /* 0xbeffffff03027423 */ /* 0x000fe20000000002 */
[----:B------:R-:W-:Y:S01]  /*0ae0*/  ISETP.NE.U32.AND P0, PT, R7, 0x1, PT ;  /* 0x000000010700780c */ /* 0x000fe20003f05070 */
[----:B------:R-:W-:Y:S01]  /*0af0*/  FFMA R8, R9, R8, R0 ;  /* 0x0000000809087223 */ /* 0x000fe20000000000 */
[----:B------:R-:W-:Y:S02]  /*0b00*/  VIADD R0, R6, 0x1 ;  /* 0x0000000106007836 */ /* 0x000fe40000000000 */
[----:B------:R-:W-:-:S03]  /*0b10*/  FFMA R3, R3, R2, 1 ;  /* 0x3f80000003037423 */ /* 0x000fc60000000002 */
[----:B------:R-:W-:Y:S02]  /*0b20*/  LOP3.LUT P2, RZ, R0, 0x2, RZ, 0xc0, !PT ;  /* 0x0000000200ff7812 */ /* 0x000fe4000784c0ff */
[----:B------:R-:W-:Y:S02]  /*0b30*/  FSEL R0, R3, R8, !P0 ;  /* 0x0000000803007208 */ /* 0x000fe40004000000 */
[----:B0-----:R-:W-:Y:S02]  /*0b40*/  LEA R2, P3, R4, UR4, 0x3 ;  /* 0x0000000404027c11 */ /* 0x001fe4000f8618ff */
[----:B------:R-:W-:Y:S02]  /*0b50*/  FSEL R8, R8, R3, !P0 ;  /* 0x0000000308087208 */ /* 0x000fe40004000000 */
[----:B------:R-:W-:Y:S02]  /*0b60*/  LEA.HI.X R3, R4, UR5, R5, 0x3, P3 ;  /* 0x0000000504037c11 */ /* 0x000fe400098f1c05 */
[----:B------:R-:W-:-:S02]  /*0b70*/  FSEL R9, R0, -R0, !P1 ;  /* 0x8000000000097208 */ /* 0x000fc40004800000 */
[----:B------:R-:W-:-:S05]  /*0b80*/  FSEL R8, R8, -R8, !P2 ;  /* 0x8000000808087208 */ /* 0x000fca0005000000 */
[----:B------:R-:W-:Y:S01]  /*0b90*/  STG.E.64 desc[UR6][R2.64], R8 ;  /* 0x0000000802007986 */ /* 0x000fe2000c101b06 */
[----:B------:R-:W-:Y:S05]  /*0ba0*/  EXIT ;  /* 0x000000000000794d */ /* 0x000fea0003800000 */
.L_x_361:
        /* <DEDUP_REMOVED lines=13> */
.L_x_651:


//--------------------- .text._Z10add_kernelP6float2S0_S0_ --------------------------
	.section	.text._Z10add_kernelP6float2S0_S0_,"ax",@progbits
	.align	128
        .global         _Z10add_kernelP6float2S0_S0_
        .type           _Z10add_kernelP6float2S0_S0_,@function
        .size           _Z10add_kernelP6float2S0_S0_,(.L_x_652 - _Z10add_kernelP6float2S0_S0_)
        .other          _Z10add_kernelP6float2S0_S0_,@"STO_CUDA_ENTRY STV_DEFAULT"
_Z10add_kernelP6float2S0_S0_:
.text._Z10add_kernelP6float2S0_S0_:
[----:B------:R-:W-:Y:S01]  /*0000*/  LDC R1, c[0x0][0x37c] ;  /* 0x0000df00ff017b82 */ /* 0x000fe20000000800 */
[----:B------:R-:W0:Y:S07]  /*0010*/  S2R R0, SR_TID.X ;  /* 0x0000000000007919 */ /* 0x000e2e0000002100 */
[----:B------:R-:W0:Y:S01]  /*0020*/  S2UR UR6, SR_CTAID.X ;  /* 0x00000000000679c3 */ /* 0x000e220000002500 */
[----:B------:R-:W1:Y:S07]  /*0030*/  LDCU.64 UR4, c[0x0][0x358] ;  /* 0x00006b00ff0477ac */ /* 0x000e6e0008000a00 */
[----:B------:R-:W0:Y:S08]  /*0040*/  LDC R9, c[0x0][0x360] ;  /* 0x0000d800ff097b82 */ /* 0x000e300000000800 */
[----:B------:R-:W2:Y:S08]  /*0050*/  LDC.64 R6, c[0x0][0x388] ;  /* 0x0000e200ff067b82 */ /* 0x000eb00000000a00 */
[----:B------:R-:W3:Y:S01]  /*0060*/  LDC.64 R4, c[0x0][0x390] ;  /* 0x0000e400ff047b82 */ /* 0x000ee20000000a00 */
[----:B0-----:R-:W-:-:S07]  /*0070*/  IMAD R9, R9, UR6, R0 ;  /* 0x0000000609097c24 */ /* 0x001fce000f8e0200 */
[----:B------:R-:W0:Y:S01]  /*0080*/  LDC.64 R2, c[0x0][0x380] ;  /* 0x0000e000ff027b82 */ /* 0x000e220000000a00 */
[----:B--2---:R-:W-:-:S05]  /*0090*/  IMAD.WIDE.U32 R6, R9, 0x8, R6 ;  /* 0x0000000809067825 */ /* 0x004fca00078e0006 */
[----:B-1----:R-:W2:Y:S04]  /*00a0*/  LDG.E.64 R12, desc[UR4][R6.64] ;  /* 0x00000004060c7981 */ /* 0x002ea8000c1e1b00 */
[----:B---3--:R-:W2:Y:S01]  /*00b0*/  LDG.E.64 R10, desc[UR4][R4.64] ;  /* 0x00000004040a7981 */ /* 0x008ea2000c1e1b00 */
[----:B0-----:R-:W-:-:S04]  /*00c0*/  IMAD.WIDE.U32 R2, R9, 0x8, R2 ;  /* 0x0000000809027825 */ /* 0x001fc800078e0002 */
[----:B--2---:R-:W-:-:S04]  /*00d0*/  FMUL R11, R11, R13 ;  /* 0x0000000d0b0b7220 */ /* 0x004fc80000400000 */
[----:B------:R-:W-:-:S05]  /*00e0*/  FFMA R11, R10, R12, -R11 ;  /* 0x0000000c0a0b7223 */ /* 0x000fca000000080b */
[----:B------:R-:W-:Y:S04]  /*00f0*/  REDG.E.ADD.F32.FTZ.RN.STRONG.GPU desc[UR4][R2.64], R11 ;  /* 0x0000000b020079a6 */ /* 0x000fe8000c12f304 */
[----:B------:R-:W2:Y:S04]  /*0100*/  LDG.E.64 R8, desc[UR4][R4.64] ;  /* 0x0000000404087981 */ /* 0x000ea8000c1e1b00 */
[----:B------:R-:W2:Y:S02]  /*0110*/  LDG.E.64 R12, desc[UR4][R6.64] ;  /* 0x00000004060c7981 */ /* 0x000ea4000c1e1b00 */
[----:B--2---:R-:W-:-:S04]  /*0120*/  FMUL R8, R8, R13 ;  /* 0x0000000d08087220 */ /* 0x004fc80000400000 */
[----:B------:R-:W-:-:S05]  /*0130*/  FFMA R9, R9, R12, R8 ;  /* 0x0000000c09097223 */ /* 0x000fca0000000008 */
[----:B------:R-:W-:Y:S01]  /*0140*/  REDG.E.ADD.F32.FTZ.RN.STRONG.GPU desc[UR4][R2.64+0x4], R9 ;  /* 0x00000409020079a6 */ /* 0x000fe2000c12f304 */
[----:B------:R-:W-:Y:S05]  /*0150*/  EXIT ;  /* 0x000000000000794d */ /* 0x000fea0003800000 */
.L_x_362:
        /* <DEDUP_REMOVED lines=10> */
.L_x_652:


//--------------------- .text._Z19get_solution_kernelP6float2S0_S0_ --------------------------
	.section	.text._Z19get_solution_kernelP6float2S0_S0_,"ax",@progbits
	.align	128
        .global         _Z19get_solution_kernelP6float2S0_S0_
        .type           _Z19get_solution_kernelP6float2S0_S0_,@function
        .size           _Z19get_solution_kernelP6float2S0_S0_,(.L_x_653 - _Z19get_solution_kernelP6float2S0_S0_)
        .other          _Z19get_solution_kernelP6float2S0_S0_,@"STO_CUDA_ENTRY STV_DEFAULT"
_Z19get_solution_kernelP6float2S0_S0_:
.text._Z19get_solution_kernelP6float2S0_S0_:
        /* <DEDUP_REMOVED lines=9> */
[----:B--2---:R-:W-:-:S06]  /*0090*/  IMAD.WIDE.U32 R2, R9, 0x8, R2 ;  /* 0x0000000809027825 */ /* 0x004fcc00078e0002 */
[----:B-1----:R-:W2:Y:S04]  /*00a0*/  LDG.E.64 R2, desc[UR4][R2.64] ;  /* 0x0000000402027981 */ /* 0x002ea8000c1e1b00 */
[----:B---3--:R-:W2:Y:S01]  /*00b0*/  LDG.E.64 R10, desc[UR4][R6.64] ;  /* 0x00000004060a7981 */ /* 0x008ea2000c1e1b00 */
[----:B0-----:R-:W-:-:S04]  /*00c0*/  IMAD.WIDE.U32 R4, R9, 0x8, R4 ;  /* 0x0000000809047825 */ /* 0x001fc800078e0004 */
[----:B--2---:R-:W-:-:S04]  /*00d0*/  FMUL R11, R3, R11 ;  /* 0x0000000b030b7220 */ /* 0x004fc80000400000 */
[----:B------:R-:W-:-:S05]  /*00e0*/  FFMA R11, R2, R10, -R11 ;  /* 0x0000000a020b7223 */ /* 0x000fca000000080b */
[----:B------:R-:W-:Y:S04]  /*00f0*/  REDG.E.ADD.F32.FTZ.RN.STRONG.GPU desc[UR4][R4.64], R11 ;  /* 0x0000000b040079a6 */ /* 0x000fe8000c12f304 */
[----:B------:R-:W2:Y:S02]  /*0100*/  LDG.E.64 R8, desc[UR4][R6.64] ;  /* 0x0000000406087981 */ /* 0x000ea4000c1e1b00 */
[----:B--2---:R-:W-:-:S04]  /*0110*/  FMUL R13, R3, R8 ;  /* 0x00000008030d7220 */ /* 0x004fc80000400000 */
[----:B------:R-:W-:-:S05]  /*0120*/  FFMA R9, R2, R9, R13 ;  /* 0x0000000902097223 */ /* 0x000fca000000000d */
[----:B------:R-:W-:Y:S01]  /*0130*/  REDG.E.ADD.F32.FTZ.RN.STRONG.GPU desc[UR4][R4.64+0x4], R9 ;  /* 0x00000409040079a6 */ /* 0x000fe2000c12f304 */
[----:B------:R-:W-:Y:S05]  /*0140*/  EXIT ;  /* 0x000000000000794d */ /* 0x000fea0003800000 */
.L_x_363:
        /* <DEDUP_REMOVED lines=11> */
.L_x_653:


//--------------------- .text._Z23get_new_solution_kernelP6float2S0_ --------------------------
	.section	.text._Z23get_new_solution_kernelP6float2S0_,"ax",@progbits
	.align	128
        .global         _Z23get_new_solution_kernelP6float2S0_
        .type           _Z23get_new_solution_kernelP6float2S0_,@function
        .size           _Z23get_new_solution_kernelP6float2S0_,(.L_x_588 - _Z23get_new_solution_kernelP6float2S0_)
        .other          _Z23get_new_solution_kernelP6float2S0_,@"STO_CUDA_ENTRY STV_DEFAULT"
_Z23get_new_solution_kernelP6float2S0_:
.text._Z23get_new_solution_kernelP6float2S0_:
[----:B------:R-:W-:Y:S08]  /*0000*/  LDC R1, c[0x0][0x37c] ;  /* 0x0000df00ff017b82 */ /* 0x000ff00000000800 */
[----:B------:R-:W0:Y:S01]  /*0010*/  LDC.64 R8, c[0x0][0x388] ;  /* 0x0000e200ff087b82 */ /* 0x000e220000000a00 */
[----:B------:R-:W0:Y:S07]  /*0020*/  LDCU.64 UR4, c[0x0][0x358] ;  /* 0x00006b00ff0477ac */ /* 0x000e2e0008000a00 */
[----:B------:R-:W1:Y:S01]  /*0030*/  LDC.64 R4, c[0x0][0x380] ;  /* 0x0000e000ff047b82 */ /* 0x000e620000000a00 */
[----:B0-----:R-:W2:Y:S04]  /*0040*/  LDG.E R6, desc[UR4][R8.64] ;  /* 0x0000000408067981 */ /* 0x001ea8000c1e1900 */
[----:B------:R-:W3:Y:S04]  /*0050*/  LDG.E R7, desc[UR4][R8.64+0x4] ;  /* 0x0000040408077981 */ /* 0x000ee8000c1e1900 */
[----:B-1----:R-:W5:Y:S01]  /*0060*/  LDG.E.64 R4, desc[UR4][R4.64] ;  /* 0x0000000404047981 */ /* 0x002f62000c1e1b00 */
[----:B------:R-:W-:Y:S01]  /*0070*/  HFMA2 R0, -RZ, RZ, 1.875, 0 ;  /* 0x3f800000ff007431 */ /* 0x000fe200000001ff */
[----:B------:R-:W-:-:S02]  /*0080*/  MOV R3, 0x3f800000 ;  /* 0x3f80000000037802 */ /* 0x000fc40000000f00 */
        /* <DEDUP_REMOVED lines=21> */
[----:B------:R-:W-:Y:S01]  /*01e0*/  FSETP.NEU.AND P0, PT, R6, RZ, P0 ;  /* 0x000000ff0600720b */ /* 0x000fe2000070d000 */
        /* <DEDUP_REMOVED lines=42> */
[----:B------:R-:W-:Y:S01]  /*0490*/  FMUL R9, R9, R2 ;  /* 0x0000000209097220 */ /* 0x000fe20000400000 */
[----:B------:R-:W-:-:S03]  /*04a0*/  @!P0 FADD R2, R6, R6 ;  /* 0x0000000606028221 */ /* 0x000fc60000000000 */
[----:B------:R-:W-:Y:S02]  /*04b0*/  @!P3 FMUL R3, R10, R9 ;  /* 0x000000090a03b220 */ /* 0x000fe40000400000 */
[----:B------:R-:W-:-:S07]  /*04c0*/  @!P0 LOP3.LUT R3, R2, 0x7fffffff, RZ, 0xc0, !PT ;  /* 0x7fffffff02038812 */ /* 0x000fce00078ec0ff */
.L_x_364:
        /* <DEDUP_REMOVED lines=58> */
[----:B0-----:R-:W-:-:S03]  /*0870*/  @!P0 FADD R2, R7, R7 ;  /* 0x0000000707028221 */ /* 0x001fc60000000000 */
[----:B------:R-:W-:-:S04]  /*0880*/  FFMA R11, R0, R11, 0.69314718246459960938 ;  /* 0x3f317218000b7423 */ /* 0x000fc8000000000b */
[----:B------:R-:W-:Y:S01]  /*0890*/  FFMA R11, R0, R11, 1 ;  /* 0x3f800000000b7423 */ /* 0x000fe2000000000b */
[----:B-1----:R-:W-:Y:S02]  /*08a0*/  LEA R9, R9, -R8, 0x17 ;  /* 0x8000000809097211 */ /* 0x002fe400078eb8ff */
[----:B------:R-:W-:Y:S01]  /*08b0*/  FSEL R0, RZ, +INF , !P1 ;  /* 0x7f800000ff007808 */ /* 0x000fe20004800000 */
[----:B------:R-:W-:-:S04]  /*08c0*/  FMUL R10, R10, R11 ;  /* 0x0000000b0a0a7220 */ /* 0x000fc80000400000 */
[----:B------:R-:W-:Y:S01]  /*08d0*/  @!P2 FMUL R0, R9, R10 ;  /* 0x0000000a0900a220 */ /* 0x000fe20000400000 */
[----:B------:R-:W-:-:S07]  /*08e0*/  @!P0 LOP3.LUT R0, R2, 0x7fffffff, RZ, 0xc0, !PT ;  /* 0x7fffffff02008812 */ /* 0x000fce00078ec0ff */
.L_x_365:
[----:B------:R-:W-:Y:S01]  /*08f0*/  FADD R9, R0, R3 ;  /* 0x0000000300097221 */ /* 0x000fe20000000000 */
[----:B-----5:R-:W-:-:S03]  /*0900*/  FMUL R3, R7, R5 ;  /* 0x0000000507037220 */ /* 0x020fc60000400000 */
[----:B------:R-:W0:Y:S01]  /*0910*/  MUFU.RCP R2, R9 ;  /* 0x0000000900027308 */ /* 0x000e220000001000 */
[----:B------:R-:W-:-:S07]  /*0920*/  FFMA R0, R6, R4, R3 ;  /* 0x0000000406007223 */ /* 0x000fce0000000003 */
[----:B------:R-:W1:Y:S01]  /*0930*/  FCHK P0, R0, R9 ;  /* 0x0000000900007302 */ /* 0x000e620000000000 */
[----:B0-----:R-:W-:-:S04]  /*0940*/  FFMA R11, -R9, R2, 1 ;  /* 0x3f800000090b7423 */ /* 0x001fc80000000102 */
[----:B------:R-:W-:-:S04]  /*0950*/  FFMA R11, R2, R11, R2 ;  /* 0x0000000b020b7223 */ /* 0x000fc80000000002 */
[----:B------:R-:W-:-:S04]  /*0960*/  FFMA R2, R0, R11, RZ ;  /* 0x0000000b00027223 */ /* 0x000fc800000000ff */
[----:B------:R-:W-:-:S04]  /*0970*/  FFMA R3, -R9, R2, R0 ;  /* 0x0000000209037223 */ /* 0x000fc80000000100 */
[----:B------:R-:W-:Y:S01]  /*0980*/  FFMA R2, R11, R3, R2 ;  /* 0x000000030b027223 */ /* 0x000fe20000000002 */
[----:B-1----:R-:W-:Y:S06]  /*0990*/  @!P0 BRA `(.L_x_366) ;  /* 0x0000000000108947 */ /* 0x002fec0003800000 */
[----:B------:R-:W-:Y:S02]  /*09a0*/  MOV R3, R9 ;  /* 0x0000000900037202 */ /* 0x000fe40000000f00 */
[----:B------:R-:W-:-:S07]  /*09b0*/  MOV R8, 0x9d0 ;  /* 0x000009d000087802 */ /* 0x000fce0000000f00 */
[----:B------:R-:W-:Y:S05]  /*09c0*/  CALL.REL.NOINC `($__internal_11_$__cuda_sm3x_div_rn_noftz_f32_slowpath) ;  /* 0x00000000004c7944 */ /* 0x000fea0003c00000 */
[----:B------:R-:W-:-:S07]  /*09d0*/  MOV R2, R0 ;  /* 0x0000000000027202 */ /* 0x000fce0000000f00 */
.L_x_366:
[----:B------:R-:W0:Y:S01]  /*09e0*/  MUFU.RCP R0, R9 ;  /* 0x0000000900007308 */ /* 0x000e220000001000 */
[----:B------:R-:W-:-:S04]  /*09f0*/  FMUL R7, R7, R4 ;  /* 0x0000000407077220 */ /* 0x000fc80000400000 */
[----:B------:R-:W-:-:S04]  /*0a00*/  FFMA R6, R6, R5, -R7 ;  /* 0x0000000506067223 */ /* 0x000fc80000000807 */
[----:B------:R-:W1:Y:S01]  /*0a10*/  FCHK P0, R6, R9 ;  /* 0x0000000906007302 */ /* 0x000e620000000000 */
[----:B0-----:R-:W-:-:S04]  /*0a20*/  FFMA R3, -R9, R0, 1 ;  /* 0x3f80000009037423 */ /* 0x001fc80000000100 */
[----:B------:R-:W-:-:S04]  /*0a30*/  FFMA R0, R0, R3, R0 ;  /* 0x0000000300007223 */ /* 0x000fc80000000000 */
[----:B------:R-:W-:-:S04]  /*0a40*/  FFMA R3, R0, R6, RZ ;  /* 0x0000000600037223 */ /* 0x000fc800000000ff */
[----:B------:R-:W-:-:S04]  /*0a50*/  FFMA R4, -R9, R3, R6 ;  /* 0x0000000309047223 */ /* 0x000fc80000000106 */
[----:B------:R-:W-:Y:S01]  /*0a60*/  FFMA R3, R0, R4, R3 ;  /* 0x0000000400037223 */ /* 0x000fe20000000003 */
[----:B-1----:R-:W-:Y:S06]  /*0a70*/  @!P0 BRA `(.L_x_367) ;  /* 0x0000000000148947 */ /* 0x002fec0003800000 */
[----:B------:R-:W-:Y:S01]  /*0a80*/  MOV R0, R6 ;  /* 0x0000000600007202 */ /* 0x000fe20000000f00 */
[----:B------:R-:W-:Y:S01]  /*0a90*/  IMAD.MOV.U32 R3, RZ, RZ, R9 ;  /* 0x000000ffff037224 */ /* 0x000fe200078e0009 */
[----:B------:R-:W-:-:S07]  /*0aa0*/  MOV R8, 0xac0 ;  /* 0x00000ac000087802 */ /* 0x000fce0000000f00 */
[----:B------:R-:W-:Y:S05]  /*0ab0*/  CALL.REL.NOINC `($__internal_11_$__cuda_sm3x_div_rn_noftz_f32_slowpath) ;  /* 0x0000000000107944 */ /* 0x000fea0003c00000 */
[----:B------:R-:W-:-:S07]  /*0ac0*/  MOV R3, R0 ;  /* 0x0000000000037202 */ /* 0x000fce0000000f00 */
.L_x_367:
[----:B------:R-:W0:Y:S02]  /*0ad0*/  LDC.64 R4, c[0x0][0x380] ;  /* 0x0000e000ff047b82 */ /* 0x000e240000000a00 */
[----:B0-----:R-:W-:Y:S01]  /*0ae0*/  STG.E.64 desc[UR4][R4.64], R2 ;  /* 0x0000000204007986 */ /* 0x001fe2000c101b04 */
[----:B------:R-:W-:Y:S05]  /*0af0*/  EXIT ;  /* 0x000000000000794d */ /* 0x000fea0003800000 */
        .weak           $__internal_11_$__cuda_sm3x_div_rn_noftz_f32_slowpath
        .type           $__internal_11_$__cuda_sm3x_div_rn_noftz_f32_slowpath,@function
        .size           $__internal_11_$__cuda_sm3x_div_rn_noftz_f32_slowpath,(.L_x_588 - $__internal_11_$__cuda_sm3x_div_rn_noftz_f32_slowpath)
$__internal_11_$__cuda_sm3x_div_rn_noftz_f32_slowpath:
[----:B------:R-:W-:Y:S02]  /*0b00*/  SHF.R.U32.HI R11, RZ, 0x17, R3 ;  /* 0x00000017ff0b7819 */ /* 0x000fe40000011603 */
[----:B------:R-:W-:Y:S02]  /*0b10*/  SHF.R.U32.HI R10, RZ, 0x17, R0 ;  /* 0x00000017ff0a7819 */ /* 0x000fe40000011600 */
[----:B------:R-:W-:Y:S02]  /*0b20*/  LOP3.LUT R11, R11, 0xff, RZ, 0xc0, !PT ;  /* 0x000000ff0b0b7812 */ /* 0x000fe400078ec0ff */
[----:B------:R-:W-:Y:S02]  /*0b30*/  LOP3.LUT R14, R10, 0xff, RZ, 0xc0, !PT ;  /* 0x000000ff0a0e7812 */ /* 0x000fe400078ec0ff */
[----:B------:R-:W-:Y:S02]  /*0b40*/  IADD3 R13, PT, PT, R11, -0x1, RZ ;  /* 0xffffffff0b0d7810 */ /* 0x000fe40007ffe0ff */
[----:B------:R-:W-:-:S02]  /*0b50*/  IADD3 R12, PT, PT, R14, -0x1, RZ ;  /* 0xffffffff0e0c7810 */ /* 0x000fc40007ffe0ff */
[----:B------:R-:W-:-:S04]  /*0b60*/  ISETP.GT.U32.AND P0, PT, R13, 0xfd, PT ;  /* 0x000000fd0d00780c */ /* 0x000fc80003f04070 */
[----:B------:R-:W-:-:S13]  /*0b70*/  ISETP.GT.U32.OR P0, PT, R12, 0xfd, P0 ;  /* 0x000000fd0c00780c */ /* 0x000fda0000704470 */
[----:B------:R-:W-:Y:S01]  /*0b80*/  @!P0 MOV R10, RZ ;  /* 0x000000ff000a8202 */ /* 0x000fe20000000f00 */
        /* <DEDUP_REMOVED lines=19> */
[----:B------:R-:W-:Y:S01]  /*0cc0*/  @P0 MOV R10, RZ ;  /* 0x000000ff000a0202 */ /* 0x000fe20000000f00 */
[----:B------:R-:W-:Y:S01]  /*0cd0*/  @!P0 FFMA R0, R0, 1.84467440737095516160e+19, RZ ;  /* 0x5f80000000008823 */ /* 0x000fe200000000ff */
[----:B------:R-:W-:Y:S01]  /*0ce0*/  @!P0 MOV R10, 0xffffffc0 ;  /* 0xffffffc0000a8802 */ /* 0x000fe20000000f00 */
[----:B------:R-:W-:-:S03]  /*0cf0*/  @!P1 FFMA R3, R3, 1.84467440737095516160e+19, RZ ;  /* 0x5f80000003039823 */ /* 0x000fc600000000ff */
[----:B------:R-:W-:-:S07]  /*0d00*/  @!P1 IADD3 R10, PT, PT, R10, 0x40, RZ ;  /* 0x000000400a0a9810 */ /* 0x000fce0007ffe0ff */
.L_x_368:
[----:B------:R-:W-:-:S04]  /*0d10*/  LEA R12, R11, 0xc0800000, 0x17 ;  /* 0xc08000000b0c7811 */ /* 0x000fc800078eb8ff */
[----:B------:R-:W-:Y:S01]  /*0d20*/  IADD3 R12, PT, PT, -R12, R3, RZ ;  /* 0x000000030c0c7210 */ /* 0x000fe20007ffe1ff */
[----:B------:R-:W-:-:S03]  /*0d30*/  VIADD R3, R14, 0xffffff81 ;  /* 0xffffff810e037836 */ /* 0x000fc60000000000 */
[----:B------:R-:W0:Y:S01]  /*0d40*/  MUFU.RCP R13, R12 ;  /* 0x0000000c000d7308 */ /* 0x000e220000001000 */
[----:B------:R-:W-:Y:S01]  /*0d50*/  FADD.FTZ R15, -R12, -RZ ;  /* 0x800000ff0c0f7221 */ /* 0x000fe20000010100 */
[C---:B------:R-:W-:Y:S01]  /*0d60*/  IMAD R0, R3.reuse, -0x800000, R0 ;  /* 0xff80000003007824 */ /* 0x040fe200078e0200 */
[----:B------:R-:W-:-:S04]  /*0d70*/  IADD3 R11, PT, PT, R3, 0x7f, -R11 ;  /* 0x0000007f030b7810 */ /* 0x000fc80007ffe80b */
[----:B------:R-:W-:Y:S01]  /*0d80*/  IADD3 R11, PT, PT, R11, R10, RZ ;  /* 0x0000000a0b0b7210 */ /* 0x000fe20007ffe0ff */
        /* <DEDUP_REMOVED lines=8> */
[----:B------:R-:W-:-:S04]  /*0e10*/  LOP3.LUT R3, R3, 0xff, RZ, 0xc0, !PT ;  /* 0x000000ff03037812 */ /* 0x000fc800078ec0ff */
[----:B------:R-:W-:-:S04]  /*0e20*/  IADD3 R15, PT, PT, R3, R11, RZ ;  /* 0x0000000b030f7210 */ /* 0x000fc80007ffe0ff */
[----:B------:R-:W-:-:S04]  /*0e30*/  IADD3 R3, PT, PT, R15, -0x1, RZ ;  /* 0xffffffff0f037810 */ /* 0x000fc80007ffe0ff */
        /* <DEDUP_REMOVED lines=9> */
[CCC-:B------:R-:W-:Y:S01]  /*0ed0*/  FFMA.RZ R3, R16.reuse, R14.reuse, R13.reuse ;  /* 0x0000000e10037223 */ /* 0x1c0fe2000000c00d */
[C---:B------:R-:W-:Y:S01]  /*0ee0*/  IADD3 R12, PT, PT, R15.reuse, 0x20, RZ ;  /* 0x000000200f0c7810 */ /* 0x040fe20007ffe0ff */
[CCC-:B------:R-:W-:Y:S01]  /*0ef0*/  FFMA.RM R10, R16.reuse, R14.reuse, R13.reuse ;  /* 0x0000000e100a7223 */ /* 0x1c0fe2000000400d */
[----:B------:R-:W-:Y:S02]  /*0f00*/  ISETP.NE.AND P2, PT, R15, RZ, PT ;  /* 0x000000ff0f00720c */ /* 0x000fe40003f45270 */
[----:B------:R-:W-:Y:S01]  /*0f10*/  LOP3.LUT R11, R3, 0x7fffff, RZ, 0xc0, !PT ;  /* 0x007fffff030b7812 */ /* 0x000fe200078ec0ff */
[----:B------:R-:W-:Y:S01]  /*0f20*/  FFMA.RP R3, R16, R14, R13 ;  /* 0x0000000e10037223 */ /* 0x000fe2000000800d */
[----:B------:R-:W-:Y:S02]  /*0f30*/  ISETP.NE.AND P1, PT, R15, RZ, PT ;  /* 0x000000ff0f00720c */ /* 0x000fe40003f25270 */
[----:B------:R-:W-:Y:S02]  /*0f40*/  LOP3.LUT R11, R11, 0x800000, RZ, 0xfc, !PT ;  /* 0x008000000b0b7812 */ /* 0x000fe400078efcff */
[----:B------:R-:W-:-:S02]  /*0f50*/  IADD3 R13, PT, PT, -R15, RZ, RZ ;  /* 0x000000ff0f0d7210 */ /* 0x000fc40007ffe1ff */
[----:B------:R-:W-:Y:S02]  /*0f60*/  SHF.L.U32 R12, R11, R12, RZ ;  /* 0x0000000c0b0c7219 */ /* 0x000fe400000006ff */
[----:B------:R-:W-:Y:S02]  /*0f70*/  FSETP.NEU.FTZ.AND P0, PT, R3, R10, PT ;  /* 0x0000000a0300720b */ /* 0x000fe40003f1d000 */
[----:B------:R-:W-:Y:S02]  /*0f80*/  SEL R10, R13, RZ, P2 ;  /* 0x000000ff0d0a7207 */ /* 0x000fe40001000000 */
[----:B------:R-:W-:Y:S02]  /*0f90*/  ISETP.NE.AND P1, PT, R12, RZ, P1 ;  /* 0x000000ff0c00720c */ /* 0x000fe40000f25270 */
[----:B------:R-:W-:Y:S02]  /*0fa0*/  SHF.R.U32.HI R10, RZ, R10, R11 ;  /* 0x0000000aff0a7219 */ /* 0x000fe4000001160b */
[----:B------:R-:W-:-:S02]  /*0fb0*/  PLOP3.LUT P0, PT, P0, P1, PT, 0xf8, 0x8f ;  /* 0x00000000008f781c */ /* 0x000fc40000703f70 */
[----:B------:R-:W-:Y:S02]  /*0fc0*/  SHF.R.U32.HI R12, RZ, 0x1, R10 ;  /* 0x00000001ff0c7819 */ /* 0x000fe4000001160a */
[----:B------:R-:W-:-:S04]  /*0fd0*/  SEL R3, RZ, 0x1, !P0 ;  /* 0x00000001ff037807 */ /* 0x000fc80004000000 */
[----:B------:R-:W-:-:S04]  /*0fe0*/  LOP3.LUT R3, R3, 0x1, R12, 0xf8, !PT ;  /* 0x0000000103037812 */ /* 0x000fc800078ef80c */
[----:B------:R-:W-:-:S04]  /*0ff0*/  LOP3.LUT R3, R3, R10, RZ, 0xc0, !PT ;  /* 0x0000000a03037212 */ /* 0x000fc800078ec0ff */
[----:B------:R-:W-:-:S04]  /*1000*/  IADD3 R3, PT, PT, R12, R3, RZ ;  /* 0x000000030c037210 */ /* 0x000fc80007ffe0ff */
[----:B------:R-:W-:Y:S01]  /*1010*/  LOP3.LUT R0, R3, R0, RZ, 0xfc, !PT ;  /* 0x0000000003007212 */ /* 0x000fe200078efcff */
[----:B------:R-:W-:Y:S06]  /*1020*/  BRA `(.L_x_375) ;  /* 0x0000000000347947 */ /* 0x000fec0003800000 */
.L_x_374:
[----:B------:R-:W-:-:S04]  /*1030*/  LOP3.LUT R0, R0, 0x80000000, RZ, 0xc0, !PT ;  /* 0x8000000000007812 */ /* 0x000fc800078ec0ff */
[----:B------:R-:W-:Y:S01]  /*1040*/  LOP3.LUT R0, R0, 0x7f800000, RZ, 0xfc, !PT ;  /* 0x7f80000000007812 */ /* 0x000fe200078efcff */
[----:B------:R-:W-:Y:S06]  /*1050*/  BRA `(.L_x_375) ;  /* 0x0000000000287947 */ /* 0x000fec0003800000 */
.L_x_373:
[----:B------:R-:W-:Y:S01]  /*1060*/  LEA R0, R11, R0, 0x17 ;  /* 0x000000000b007211 */ /* 0x000fe200078eb8ff */
[----:B------:R-:W-:Y:S06]  /*1070*/  BRA `(.L_x_375) ;  /* 0x0000000000207947 */ /* 0x000fec0003800000 */
.L_x_372:
[----:B------:R-:W-:-:S04]  /*1080*/  LOP3.LUT R0, R3, 0x80000000, R0, 0x48, !PT ;  /* 0x8000000003007812 */ /* 0x000fc800078e4800 */
[----:B------:R-:W-:Y:S01]  /*1090*/  LOP3.LUT R0, R0, 0x7f800000, RZ, 0xfc, !PT ;  /* 0x7f80000000007812 */ /* 0x000fe200078efcff */
[----:B------:R-:W-:Y:S06]  /*10a0*/  BRA `(.L_x_375) ;  /* 0x0000000000147947 */ /* 0x000fec0003800000 */
.L_x_371:
[----:B------:R-:W-:Y:S01]  /*10b0*/  LOP3.LUT R0, R3, 0x80000000, R0, 0x48, !PT ;  /* 0x8000000003007812 */ /* 0x000fe200078e4800 */
[----:B------:R-:W-:Y:S06]  /*10c0*/  BRA `(.L_x_375) ;  /* 0x00000000000c7947 */ /* 0x000fec0003800000 */
.L_x_370:
[----:B------:R-:W0:Y:S01]  /*10d0*/  MUFU.RSQ R0, -QNAN ;  /* 0xffc0000000007908 */ /* 0x000e220000001400 */
[----:B------:R-:W-:Y:S05]  /*10e0*/  BRA `(.L_x_375) ;  /* 0x0000000000047947 */ /* 0x000fea0003800000 */
.L_x_369:
[----:B------:R-:W-:-:S07]  /*10f0*/  FADD.FTZ R0, R0, R3 ;  /* 0x0000000300007221 */ /* 0x000fce0000010000 */
.L_x_375:
[----:B------:R-:W-:Y:S01]  /*1100*/  HFMA2 R11, -RZ, RZ, 0, 0 ;  /* 0x00000000ff0b7431 */ /* 0x000fe200000001ff */
[----:B------:R-:W-:-:S04]  /*1110*/  MOV R10, R8 ;  /* 0x00000008000a7202 */ /* 0x000fc80000000f00 */
[----:B0-----:R-:W-:Y:S05]  /*1120*/  RET.REL.NODEC R10 `(_Z23get_new_solution_kernelP6float2S0_) ;  /* 0xffffffec0ab47950 */ /* 0x001fea0003c3ffff */
.L_x_376:
        /* <DEDUP_REMOVED lines=13> */
.L_x_588:


//--------------------- .text._Z16rearrange_kernelP6float2Pi --------------------------
	.section	.text._Z16rearrange_kernelP6float2Pi,"ax",@progbits
	.align	128
        .global         _Z16rearrange_kernelP6float2Pi
        .type           _Z16rearrange_kernelP6float2Pi,@function
        .size           _Z16rearrange_kernelP6float2Pi,(.L_x_655 - _Z16rearrange_kernelP6float2Pi)
        .other          _Z16rearrange_kernelP6float2Pi,@"STO_CUDA_ENTRY STV_DEFAULT"
_Z16rearrange_kernelP6float2Pi:
.text._Z16rearrange_kernelP6float2Pi:
[----:B------:R-:W-:Y:S01]  /*0000*/  LDC R1, c[0x0][0x37c] ;  /* 0x0000df00ff017b82 */ /* 0x000fe20000000800 */
[----:B------:R-:W0:Y:S07]  /*0010*/  S2R R9, SR_TID.X ;  /* 0x0000000000097919 */ /* 0x000e2e0000002100 */
[----:B------:R-:W0:Y:S01]  /*0020*/  LDC.64 R2, c[0x0][0x388] ;  /* 0x0000e200ff027b82 */ /* 0x000e220000000a00 */
[----:B------:R-:W1:Y:S07]  /*0030*/  LDCU.64 UR6, c[0x0][0x358] ;  /* 0x00006b00ff0677ac */ /* 0x000e6e0008000a00 */
[----:B------:R-:W2:Y:S01]  /*0040*/  LDC.64 R6, c[0x0][0x380] ;  /* 0x0000e000ff067b82 */ /* 0x000ea20000000a00 */
[----:B0-----:R-:W-:-:S06]  /*0050*/  IMAD.WIDE.U32 R2, R9, 0x4, R2 ;  /* 0x0000000409027825 */ /* 0x001fcc00078e0002 */
[----:B-1----:R-:W2:Y:S01]  /*0060*/  LDG.E R3, desc[UR6][R2.64] ;  /* 0x0000000602037981 */ /* 0x002ea2000c1e1900 */
[----:B------:R-:W0:Y:S01]  /*0070*/  S2UR UR5, SR_CgaCtaId ;  /* 0x00000000000579c3 */ /* 0x000e220000008800 */
[----:B------:R-:W-:Y:S01]  /*0080*/  UMOV UR4, 0x400 ;  /* 0x0000040000047882 */ /* 0x000fe20000000000 */
[----:B--2---:R-:W-:-:S04]  /*0090*/  IMAD.WIDE R4, R3, 0x8, R6 ;  /* 0x0000000803047825 */ /* 0x004fc800078e0206 */
[----:B------:R-:W-:Y:S02]  /*00a0*/  IMAD.WIDE.U32 R6, R9, 0x8, R6 ;  /* 0x0000000809067825 */ /* 0x000fe400078e0006 */
[----:B------:R-:W2:Y:S04]  /*00b0*/  LDG.E.64 R4, desc[UR6][R4.64+-0x8] ;  /* 0xfffff80604047981 */ /* 0x000ea8000c1e1b00 */
[----:B------:R-:W3:Y:S01]  /*00c0*/  LDG.E.64 R10, desc[UR6][R6.64] ;  /* 0x00000006060a7981 */ /* 0x000ee2000c1e1b00 */
[----:B0-----:R-:W-:-:S06]  /*00d0*/  ULEA UR4, UR5, UR4, 0x18 ;  /* 0x0000000405047291 */ /* 0x001fcc000f8ec0ff */
[----:B------:R-:W-:Y:S02]  /*00e0*/  LEA R0, R9, UR4, 0x3 ;  /* 0x0000000409007c11 */ /* 0x000fe4000f8e18ff */
[----:B------:R-:W-:-:S03]  /*00f0*/  LEA R8, R3, UR4, 0x3 ;  /* 0x0000000403087c11 */ /* 0x000fc6000f8e18ff */
[----:B--2---:R-:W-:Y:S04]  /*0100*/  STS.64 [R0], R4 ;  /* 0x0000000400007388 */ /* 0x004fe80000000a00 */
[----:B---3--:R-:W-:Y:S01]  /*0110*/  STS.64 [R8+-0x8], R10 ;  /* 0xfffff80a08007388 */ /* 0x008fe20000000a00 */
[----:B------:R-:W-:Y:S06]  /*0120*/  BAR.SYNC.DEFER_BLOCKING 0x0 ;  /* 0x0000000000007b1d */ /* 0x000fec0000010000 */
[----:B------:R-:W0:Y:S04]  /*0130*/  LDS.64 R2, [R0] ;  /* 0x0000000000027984 */ /* 0x000e280000000a00 */
[----:B0-----:R-:W-:Y:S01]  /*0140*/  STG.E.64 desc[UR6][R6.64], R2 ;  /* 0x0000000206007986 */ /* 0x001fe2000c101b06 */
[----:B------:R-:W-:Y:S05]  /*0150*/  EXIT ;  /* 0x000000000000794d */ /* 0x000fea0003800000 */
.L_x_377:
        /* <DEDUP_REMOVED lines=10> */
.L_x_655:


//--------------------- .text._Z20next_residual_kernelP6float2PfS1_ --------------------------
	.section	.text._Z20next_residual_kernelP6float2PfS1_,"ax",@progbits
	.align	128
        .global         _Z20next_residual_kernelP6float2PfS1_
        .type           _Z20next_residual_kernelP6float2PfS1_,@function
        .size           _Z20next_residual_kernelP6float2PfS1_,(.L_x_589 - _Z20next_residual_kernelP6float2PfS1_)
        .other          _Z20next_residual_kernelP6float2PfS1_,@"STO_CUDA_ENTRY STV_DEFAULT"
_Z20next_residual_kernelP6float2PfS1_:
.text._Z20next_residual_kernelP6float2PfS1_:
[----:B------:R-:W-:Y:S08]  /*0000*/  LDC R1, c[0x0][0x37c] ;  /* 0x0000df00ff017b82 */ /* 0x000ff00000000800 */
[----:B------:R-:W0:Y:S01]  /*0010*/  LDC.64 R8, c[0x0][0x380] ;  /* 0x0000e000ff087b82 */ /* 0x000e220000000a00 */
[----:B------:R-:W0:Y:S07]  /*0020*/  LDCU.64 UR4, c[0x0][0x358] ;  /* 0x00006b00ff0477ac */ /* 0x000e2e0008000a00 */
[----:B------:R-:W1:Y:S01]  /*0030*/  LDC.64 R6, c[0x0][0x388] ;  /* 0x0000e200ff067b82 */ /* 0x000e620000000a00 */
[----:B0-----:R-:W2:Y:S04]  /*0040*/  LDG.E R0, desc[UR4][R8.64] ;  /* 0x0000000408007981 */ /* 0x001ea8000c1e1900 */
[----:B------:R-:W3:Y:S04]  /*0050*/  LDG.E R3, desc[UR4][R8.64+0x4] ;  /* 0x0000040408037981 */ /* 0x000ee8000c1e1900 */
[----:B-1----:R0:W5:Y:S01]  /*0060*/  LDG.E R2, desc[UR4][R6.64] ;  /* 0x0000000406027981 */ /* 0x002162000c1e1900 */
[----:B------:R-:W-:Y:S01]  /*0070*/  HFMA2 R4, -RZ, RZ, 1.875, 0 ;  /* 0x3f800000ff047431 */ /* 0x000fe200000001ff */
[----:B--2---:R-:W-:-:S02]  /*0080*/  FSETP.NEU.AND P0, PT, R0, 1, PT ;  /* 0x3f8000000000780b */ /* 0x004fc40003f0d000 */
[----:B---3--:R-:W-:-:S11]  /*0090*/  FSETP.NEU.AND P1, PT, R3, 1, PT ;  /* 0x3f8000000300780b */ /* 0x008fd60003f2d000 */
[----:B0-----:R-:W-:Y:S05]  /*00a0*/  @!P0 BRA `(.L_x_378) ;  /* 0x0000000400048947 */ /* 0x001fea0003800000 */
        /* <DEDUP_REMOVED lines=65> */
.L_x_378:
[----:B------:R-:W-:Y:S01]  /*04c0*/  MOV R5, 0x3f800000 ;  /* 0x3f80000000057802 */ /* 0x000fe20000000f00 */
[----:B------:R-:W-:Y:S06]  /*04d0*/  @!P1 BRA `(.L_x_379) ;  /* 0x0000000400049947 */ /* 0x000fec0003800000 */
        /* <DEDUP_REMOVED lines=65> */
.L_x_379:
[----:B------:R-:W-:-:S04]  /*08f0*/  FADD R0, R5, R4 ;  /* 0x0000000405007221 */ /* 0x000fc80000000000 */
[----:B------:R0:W1:Y:S01]  /*0900*/  MUFU.RSQ R5, R0 ;  /* 0x0000000000057308 */ /* 0x0000620000001400 */
[----:B------:R-:W-:-:S04]  /*0910*/  IADD3 R3, PT, PT, R0, -0xd000000, RZ ;  /* 0xf300000000037810 */ /* 0x000fc80007ffe0ff */
[----:B------:R-:W-:-:S13]  /*0920*/  ISETP.GT.U32.AND P0, PT, R3, 0x727fffff, PT ;  /* 0x727fffff0300780c */ /* 0x000fda0003f04070 */
[----:B01----:R-:W-:Y:S05]  /*0930*/  @!P0 BRA `(.L_x_380) ;  /* 0x00000000000c8947 */ /* 0x003fea0003800000 */
[----:B------:R-:W-:-:S07]  /*0940*/  MOV R6, 0x960 ;  /* 0x0000096000067802 */ /* 0x000fce0000000f00 */
[----:B-----5:R-:W-:Y:S05]  /*0950*/  CALL.REL.NOINC `($__internal_12_$__cuda_sm20_sqrt_rn_f32_slowpath) ;  /* 0x0000000000247944 */ /* 0x020fea0003c00000 */
[----:B------:R-:W-:Y:S05]  /*0960*/  BRA `(.L_x_381) ;  /* 0x0000000000107947 */ /* 0x000fea0003800000 */
.L_x_380:
[----:B------:R-:W-:Y:S01]  /*0970*/  FMUL.FTZ R3, R0, R5 ;  /* 0x0000000500037220 */ /* 0x000fe20000410000 */
[----:B------:R-:W-:-:S03]  /*0980*/  FMUL.FTZ R4, R5, 0.5 ;  /* 0x3f00000005047820 */ /* 0x000fc60000410000 */
[----:B------:R-:W-:-:S04]  /*0990*/  FFMA R0, -R3, R3, R0 ;  /* 0x0000000303007223 */ /* 0x000fc80000000100 */
[----:B------:R-:W-:-:S07]  /*09a0*/  FFMA R3, R0, R4, R3 ;  /* 0x0000000400037223 */ /* 0x000fce0000000003 */
.L_x_381:
[----:B------:R-:W0:Y:S01]  /*09b0*/  LDC.64 R4, c[0x0][0x390] ;  /* 0x0000e400ff047b82 */ /* 0x000e220000000a00 */
[----:B-----5:R-:W-:-:S05]  /*09c0*/  FMUL R3, R2, R3 ;  /* 0x0000000302037220 */ /* 0x020fca0000400000 */
[----:B0-----:R-:W-:Y:S01]  /*09d0*/  STG.E desc[UR4][R4.64], R3 ;  /* 0x0000000304007986 */ /* 0x001fe2000c101904 */
[----:B------:R-:W-:Y:S05]  /*09e0*/  EXIT ;  /* 0x000000000000794d */ /* 0x000fea0003800000 */
        .weak           $__internal_12_$__cuda_sm20_sqrt_rn_f32_slowpath
        .type           $__internal_12_$__cuda_sm20_sqrt_rn_f32_slowpath,@function
        .size           $__internal_12_$__cuda_sm20_sqrt_rn_f32_slowpath,(.L_x_589 - $__internal_12_$__cuda_sm20_sqrt_rn_f32_slowpath)
$__internal_12_$__cuda_sm20_sqrt_rn_f32_slowpath:
        /* <DEDUP_REMOVED lines=10> */
[----:B------:R-:W-:Y:S01]  /*0a90*/  @!P0 MOV R3, R0 ;  /* 0x0000000000038202 */ /* 0x000fe20000000f00 */
[----:B------:R-:W-:Y:S06]  /*0aa0*/  @!P0 BRA `(.L_x_382) ;  /* 0x0000000000208947 */ /* 0x000fec0003800000 */
[----:B------:R-:W-:-:S04]  /*0ab0*/  FFMA R0, R0, 1.84467440737095516160e+19, RZ ;  /* 0x5f80000000007823 */ /* 0x000fc800000000ff */
[----:B------:R-:W0:Y:S02]  /*0ac0*/  MUFU.RSQ R3, R0 ;  /* 0x0000000000037308 */ /* 0x000e240000001400 */
[----:B0-----:R-:W-:Y:S01]  /*0ad0*/  FMUL.FTZ R5, R0, R3 ;  /* 0x0000000300057220 */ /* 0x001fe20000410000 */
[----:B------:R-:W-:-:S03]  /*0ae0*/  FMUL.FTZ R3, R3, 0.5 ;  /* 0x3f00000003037820 */ /* 0x000fc60000410000 */
[----:B------:R-:W-:-:S04]  /*0af0*/  FADD.FTZ R4, -R5, -RZ ;  /* 0x800000ff05047221 */ /* 0x000fc80000010100 */
[----:B------:R-:W-:-:S04]  /*0b00*/  FFMA R4, R5, R4, R0 ;  /* 0x0000000405047223 */ /* 0x000fc80000000000 */
[----:B------:R-:W-:-:S04]  /*0b10*/  FFMA R3, R4, R3, R5 ;  /* 0x0000000304037223 */ /* 0x000fc80000000005 */
[----:B------:R-:W-:-:S07]  /*0b20*/  FMUL.FTZ R3, R3, 2.3283064365386962891e-10 ;  /* 0x2f80000003037820 */ /* 0x000fce0000410000 */
.L_x_382:
[----:B------:R-:W-:Y:S01]  /*0b30*/  HFMA2 R5, -RZ, RZ, 0, 0 ;  /* 0x00000000ff057431 */ /* 0x000fe200000001ff */
[----:B------:R-:W-:-:S04]  /*0b40*/  MOV R4, R6 ;  /* 0x0000000600047202 */ /* 0x000fc80000000f00 */
[----:B------:R-:W-:Y:S05]  /*0b50*/  RET.REL.NODEC R4 `(_Z20next_residual_kernelP6float2PfS1_) ;  /* 0xfffffff404287950 */ /* 0x000fea0003c3ffff */
.L_x_383:
        /* <DEDUP_REMOVED lines=10> */
.L_x_589:


//--------------------- .text._Z13get_cc_kernelP6float2S0_Pf --------------------------
	.section	.text._Z13get_cc_kernelP6float2S0_Pf,"ax",@progbits
	.align	128
        .global         _Z13get_cc_kernelP6float2S0_Pf
        .type           _Z13get_cc_kernelP6float2S0_Pf,@function
        .size           _Z13get_cc_kernelP6float2S0_Pf,(.L_x_657 - _Z13get_cc_kernelP6float2S0_Pf)
        .other          _Z13get_cc_kernelP6float2S0_Pf,@"STO_CUDA_ENTRY STV_DEFAULT"
_Z13get_cc_kernelP6float2S0_Pf:
.text._Z13get_cc_kernelP6float2S0_Pf:
[----:B------:R-:W-:Y:S01]  /*0000*/  LDC R1, c[0x0][0x37c] ;  /* 0x0000df00ff017b82 */ /* 0x000fe20000000800 */
[----:B------:R-:W0:Y:S07]  /*0010*/  S2R R11, SR_CTAID.X ;  /* 0x00000000000b7919 */ /* 0x000e2e0000002500 */
[----:B------:R-:W0:Y:S01]  /*0020*/  LDC R0, c[0x0][0x370] ;  /* 0x0000dc00ff007b82 */ /* 0x000e220000000800 */
[----:B------:R-:W1:Y:S07]  /*0030*/  LDCU.64 UR4, c[0x0][0x358] ;  /* 0x00006b00ff0477ac */ /* 0x000e6e0008000a00 */
[----:B------:R-:W2:Y:S08]  /*0040*/  LDC.64 R2, c[0x0][0x388] ;  /* 0x0000e200ff027b82 */ /* 0x000eb00000000a00 */
[----:B------:R-:W1:Y:S01]  /*0050*/  LDC.64 R4, c[0x0][0x390] ;  /* 0x0000e400ff047b82 */ /* 0x000e620000000a00 */
[----:B0-----:R-:W-:-:S04]  /*0060*/  IMAD R7, R11, R0, R11 ;  /* 0x000000000b077224 */ /* 0x001fc800078e020b */
[----:B--2---:R-:W-:-:S03]  /*0070*/  IMAD.WIDE.U32 R2, R7, 0x8, R2 ;  /* 0x0000000807027825 */ /* 0x004fc600078e0002 */
[----:B------:R-:W0:Y:S01]  /*0080*/  LDC.64 R6, c[0x0][0x380] ;  /* 0x0000e000ff067b82 */ /* 0x000e220000000a00 */
[----:B-1----:R-:W2:Y:S04]  /*0090*/  LDG.E R9, desc[UR4][R4.64] ;  /* 0x0000000404097981 */ /* 0x002ea8000c1e1900 */
[----:B------:R-:W2:Y:S01]  /*00a0*/  LDG.E.64 R2, desc[UR4][R2.64] ;  /* 0x0000000402027981 */ /* 0x000ea2000c1e1b00 */
[----:B0-----:R-:W-:-:S04]  /*00b0*/  IMAD.WIDE.U32 R6, R11, 0x8, R6 ;  /* 0x000000080b067825 */ /* 0x001fc800078e0006 */
[----:B--2---:R-:W-:-:S05]  /*00c0*/  FMUL R9, R2, R9 ;  /* 0x0000000902097220 */ /* 0x004fca0000400000 */
[----:B------:R-:W-:Y:S04]  /*00d0*/  STG.E desc[UR4][R6.64], R9 ;  /* 0x0000000906007986 */ /* 0x000fe8000c101904 */
[----:B------:R-:W2:Y:S02]  /*00e0*/  LDG.E R0, desc[UR4][R4.64] ;  /* 0x0000000404007981 */ /* 0x000ea4000c1e1900 */
[----:B--2---:R-:W-:-:S05]  /*00f0*/  FMUL R11, R3, R0 ;  /* 0x00000000030b7220 */ /* 0x004fca0000400000 */
[----:B------:R-:W-:Y:S01]  /*0100*/  STG.E desc[UR4][R6.64+0x4], R11 ;  /* 0x0000040b06007986 */ /* 0x000fe2000c101904 */
[----:B------:R-:W-:Y:S05]  /*0110*/  EXIT ;  /* 0x000000000000794d */ /* 0x000fea0003800000 */
.L_x_384:
        /* <DEDUP_REMOVED lines=14> */
.L_x_657:


//--------------------- .text._Z36create_Givens_rotation_matrix_kernelP6float2S0_ --------------------------
	.section	.text._Z36create_Givens_rotation_matrix_kernelP6float2S0_,"ax",@progbits
	.align	128
        .global         _Z36create_Givens_rotation_matrix_kernelP6float2S0_
        .type           _Z36create_Givens_rotation_matrix_kernelP6float2S0_,@function
        .size           _Z36create_Givens_rotation_matrix_kernelP6float2S0_,(.L_x_591 - _Z36create_Givens_rotation_matrix_kernelP6float2S0_)
        .other          _Z36create_Givens_rotation_matrix_kernelP6float2S0_,@"STO_CUDA_ENTRY STV_DEFAULT"
_Z36create_Givens_rotation_matrix_kernelP6float2S0_:
.text._Z36create_Givens_rotation_matrix_kernelP6float2S0_:
[----:B------:R-:W-:Y:S08]  /*0000*/  LDC R1, c[0x0][0x37c] ;  /* 0x0000df00ff017b82 */ /* 0x000ff00000000800 */
[----:B------:R-:W0:Y:S01]  /*0010*/  LDC R4, c[0x0][0x374] ;  /* 0x0000dd00ff047b82 */ /* 0x000e220000000800 */
[----:B------:R-:W1:Y:S01]  /*0020*/  S2R R7, SR_CTAID.Y ;  /* 0x0000000000077919 */ /* 0x000e620000002600 */
[----:B------:R-:W2:Y:S01]  /*0030*/  LDCU.64 UR4, c[0x0][0x358] ;  /* 0x00006b00ff0477ac */ /* 0x000ea20008000a00 */
[----:B------:R-:W-:-:S05]  /*0040*/  HFMA2 R9, -RZ, RZ, 0, 0 ;  /* 0x00000000ff097431 */ /* 0x000fca00000001ff */
[----:B------:R-:W3:Y:S08]  /*0050*/  LDC R13, c[0x0][0x370] ;  /* 0x0000dc00ff0d7b82 */ /* 0x000ef00000000800 */
[----:B------:R-:W4:Y:S01]  /*0060*/  S2UR UR6, SR_CTAID.X ;  /* 0x00000000000679c3 */ /* 0x000f220000002500 */
[----:B---3--:R-:W-:-:S04]  /*0070*/  IADD3 R10, PT, PT, R13, -0x2, RZ ;  /* 0xfffffffe0d0a7810 */ /* 0x008fc80007ffe0ff */
[----:B----4-:R-:W-:Y:S01]  /*0080*/  ISETP.LE.U32.AND P0, PT, R10, UR6, PT ;  /* 0x000000060a007c0c */ /* 0x010fe2000bf03070 */
[----:B0-----:R-:W-:-:S03]  /*0090*/  IMAD R5, R4, UR6, RZ ;  /* 0x0000000604057c24 */ /* 0x001fc6000f8e02ff */
[----:B-1----:R-:W-:Y:S02]  /*00a0*/  ISETP.NE.OR P0, PT, R7, UR6, P0 ;  /* 0x0000000607007c0c */ /* 0x002fe40008705670 */
[----:B------:R-:W-:-:S11]  /*00b0*/  IADD3 R6, PT, PT, R5, R7, RZ ;  /* 0x0000000705067210 */ /* 0x000fd60007ffe0ff */
[----:B------:R-:W0:Y:S01]  /*00c0*/  @!P0 LDC.64 R2, c[0x0][0x380] ;  /* 0x0000e000ff028b82 */ /* 0x000e220000000a00 */
[----:B------:R-:W-:Y:S01]  /*00d0*/  @!P0 MOV R8, 0x3f800000 ;  /* 0x3f80000000088802 */ /* 0x000fe20000000f00 */
[----:B0-----:R-:W-:-:S05]  /*00e0*/  @!P0 IMAD.WIDE.U32 R2, R6, 0x8, R2 ;  /* 0x0000000806028825 */ /* 0x001fca00078e0002 */
[----:B--2---:R0:W-:Y:S01]  /*00f0*/  @!P0 STG.E.64 desc[UR4][R2.64], R8 ;  /* 0x0000000802008986 */ /* 0x0041e2000c101b04 */
[----:B------:R-:W-:Y:S05]  /*0100*/  @!P0 EXIT ;  /* 0x000000000000894d */ /* 0x000fea0003800000 */
[----:B------:R-:W-:-:S04]  /*0110*/  IADD3 R0, PT, PT, R4, -0x2, RZ ;  /* 0xfffffffe04007810 */ /* 0x000fc80007ffe0ff */
[----:B------:R-:W-:-:S04]  /*0120*/  ISETP.NE.AND P0, PT, R7, R0, PT ;  /* 0x000000000700720c */ /* 0x000fc80003f05270 */
[----:B------:R-:W-:-:S13]  /*0130*/  ISETP.NE.OR P1, PT, R10, UR6, P0 ;  /* 0x000000060a007c0c */ /* 0x000fda0008725670 */
[----:B------:R-:W-:Y:S05]  /*0140*/  @P1 BRA `(.L_x_385) ;  /* 0x0000001400101947 */ /* 0x000fea0003800000 */
[----:B------:R-:W1:Y:S01]  /*0150*/  LDC.64 R12, c[0x0][0x388] ;  /* 0x0000e200ff0c7b82 */ /* 0x000e620000000a00 */
[C---:B------:R-:W-:Y:S02]  /*0160*/  IADD3 R11, PT, PT, R6.reuse, -UR6, RZ ;  /* 0x80000006060b7c10 */ /* 0x040fe4000fffe0ff */
[----:B0-----:R-:W-:-:S03]  /*0170*/  IADD3 R3, PT, PT, R6, 0x1, RZ ;  /* 0x0000000106037810 */ /* 0x001fc60007ffe0ff */
[----:B-1----:R-:W-:-:S04]  /*0180*/  IMAD.WIDE.U32 R10, R11, 0x8, R12 ;  /* 0x000000080b0a7825 */ /* 0x002fc800078e000c */
[----:B------:R-:W-:Y:S01]  /*0190*/  IMAD.WIDE.U32 R12, R3, 0x8, R12 ;  /* 0x00000008030c7825 */ /* 0x000fe200078e000c */
[----:B------:R-:W2:Y:S04]  /*01a0*/  LDG.E R0, desc[UR4][R10.64] ;  /* 0x000000040a007981 */ /* 0x000ea8000c1e1900 */
[----:B------:R-:W3:Y:S04]  /*01b0*/  LDG.E R3, desc[UR4][R12.64] ;  /* 0x000000040c037981 */ /* 0x000ee8000c1e1900 */
[----:B------:R-:W4:Y:S04]  /*01c0*/  LDG.E R2, desc[UR4][R10.64+0x4] ;  /* 0x000004040a027981 */ /* 0x000f28000c1e1900 */
[----:B------:R-:W5:Y:S01]  /*01d0*/  LDG.E R4, desc[UR4][R12.64+0x4] ;  /* 0x000004040c047981 */ /* 0x000f62000c1e1900 */
[----:B------:R-:W-:Y:S01]  /*01e0*/  HFMA2 R5, -RZ, RZ, 1.875, 0 ;  /* 0x3f800000ff057431 */ /* 0x000fe200000001ff */
[----:B------:R-:W-:-:S02]  /*01f0*/  MOV R8, 0x3f800000 ;  /* 0x3f80000000087802 */ /* 0x000fc40000000f00 */
[----:B--2---:R-:W-:Y:S02]  /*0200*/  FSETP.NEU.AND P0, PT, R0, 1, PT ;  /* 0x3f8000000000780b */ /* 0x004fe40003f0d000 */
[----:B---3--:R-:W-:Y:S02]  /*0210*/  FSETP.NEU.AND P3, PT, R3, 1, PT ;  /* 0x3f8000000300780b */ /* 0x008fe40003f6d000 */
[----:B----4-:R-:W-:Y:S02]  /*0220*/  FSETP.NEU.AND P2, PT, R2, 1, PT ;  /* 0x3f8000000200780b */ /* 0x010fe40003f4d000 */
[----:B-----5:R-:W-:-:S07]  /*0230*/  FSETP.NEU.AND P1, PT, R4, 1, PT ;  /* 0x3f8000000400780b */ /* 0x020fce0003f2d000 */
[----:B------:R-:W-:Y:S06]  /*0240*/  @!P0 BRA `(.L_x_386) ;  /* 0x0000000400048947 */ /* 0x000fec0003800000 */
        /* <DEDUP_REMOVED lines=65> */
.L_x_386:
        /* <DEDUP_REMOVED lines=66> */
.L_x_387:
[----:B------:R-:W-:Y:S01]  /*0a80*/  FADD R5, R5, R8 ;  /* 0x0000000805057221 */ /* 0x000fe20000000000 */
[----:B------:R-:W-:Y:S01]  /*0a90*/  MOV R8, 0x3f800000 ;  /* 0x3f80000000087802 */ /* 0x000fe20000000f00 */
        /* <DEDUP_REMOVED lines=66> */
.L_x_388:
        /* <DEDUP_REMOVED lines=68> */
.L_x_389:
[----:B------:R-:W-:-:S04]  /*1300*/  FADD R8, R5, R8 ;  /* 0x0000000805087221 */ /* 0x000fc80000000000 */
[----:B------:R0:W1:Y:S01]  /*1310*/  MUFU.RSQ R3, R8 ;  /* 0x0000000800037308 */ /* 0x0000620000001400 */
[----:B------:R-:W-:-:S04]  /*1320*/  IADD3 R4, PT, PT, R8, -0xd000000, RZ ;  /* 0xf300000008047810 */ /* 0x000fc80007ffe0ff */
[----:B------:R-:W-:-:S13]  /*1330*/  ISETP.GT.U32.AND P0, PT, R4, 0x727fffff, PT ;  /* 0x727fffff0400780c */ /* 0x000fda0003f04070 */
[----:B01----:R-:W-:Y:S05]  /*1340*/  @!P0 BRA `(.L_x_390) ;  /* 0x0000000000108947 */ /* 0x003fea0003800000 */
[----:B------:R-:W-:Y:S02]  /*1350*/  MOV R3, R8 ;  /* 0x0000000800037202 */ /* 0x000fe40000000f00 */
[----:B------:R-:W-:-:S07]  /*1360*/  MOV R7, 0x1380 ;  /* 0x0000138000077802 */ /* 0x000fce0000000f00 */
[----:B------:R-:W-:Y:S05]  /*1370*/  CALL.REL.NOINC `($__internal_13_$__cuda_sm20_sqrt_rn_f32_slowpath) ;  /* 0x0000003c00e47944 */ /* 0x000fea0003c00000 */
[----:B------:R-:W-:Y:S05]  /*1380*/  BRA `(.L_x_391) ;  /* 0x0000000000107947 */ /* 0x000fea0003800000 */
.L_x_390:
[----:B------:R-:W-:Y:S01]  /*1390*/  FMUL.FTZ R15, R8, R3 ;  /* 0x00000003080f7220 */ /* 0x000fe20000410000 */
[----:B------:R-:W-:-:S03]  /*13a0*/  FMUL.FTZ R3, R3, 0.5 ;  /* 0x3f00000003037820 */ /* 0x000fc60000410000 */
[----:B------:R-:W-:-:S04]  /*13b0*/  FFMA R4, -R15, R15, R8 ;  /* 0x0000000f0f047223 */ /* 0x000fc80000000108 */
[----:B------:R-:W-:-:S07]  /*13c0*/  FFMA R15, R4, R3, R15 ;  /* 0x00000003040f7223 */ /* 0x000fce000000000f */
.L_x_391:
[----:B------:R-:W0:Y:S08]  /*13d0*/  MUFU.RCP R4, R15 ;  /* 0x0000000f00047308 */ /* 0x000e300000001000 */
[----:B------:R-:W1:Y:S01]  /*13e0*/  FCHK P0, R0, R15 ;  /* 0x0000000f00007302 */ /* 0x000e620000000000 */
[----:B0-----:R-:W-:-:S04]  /*13f0*/  FFMA R3, R4, -R15, 1 ;  /* 0x3f80000004037423 */ /* 0x001fc8000000080f */
[----:B------:R-:W-:-:S04]  /*1400*/  FFMA R3, R4, R3, R4 ;  /* 0x0000000304037223 */ /* 0x000fc80000000004 */
[----:B------:R-:W-:-:S04]  /*1410*/  FFMA R4, R0, R3, RZ ;  /* 0x0000000300047223 */ /* 0x000fc800000000ff */
[----:B------:R-:W-:-:S04]  /*1420*/  FFMA R5, R4, -R15, R0 ;  /* 0x8000000f04057223 */ /* 0x000fc80000000000 */
[----:B------:R-:W-:Y:S01]  /*1430*/  FFMA R4, R3, R5, R4 ;  /* 0x0000000503047223 */ /* 0x000fe20000000004 */
[----:B-1----:R-:W-:Y:S06]  /*1440*/  @!P0 BRA `(.L_x_392) ;  /* 0x0000000000108947 */ /* 0x002fec0003800000 */
[----:B------:R-:W-:Y:S02]  /*1450*/  MOV R3, R15 ;  /* 0x0000000f00037202 */ /* 0x000fe40000000f00 */
[----:B------:R-:W-:-:S07]  /*1460*/  MOV R8, 0x1480 ;  /* 0x0000148000087802 */ /* 0x000fce0000000f00 */
[----:B------:R-:W-:Y:S05]  /*1470*/  CALL.REL.NOINC `($__internal_14_$__cuda_sm3x_div_rn_noftz_f32_slowpath) ;  /* 0x0000004000047944 */ /* 0x000fea0003c00000 */
[----:B------:R-:W-:-:S07]  /*1480*/  MOV R4, R5 ;  /* 0x0000000500047202 */ /* 0x000fce0000000f00 */
.L_x_392:
[----:B------:R-:W0:Y:S01]  /*1490*/  MUFU.RCP R0, R15 ;  /* 0x0000000f00007308 */ /* 0x000e220000001000 */
[----:B------:R-:W1:Y:S07]  /*14a0*/  LDC.64 R8, c[0x0][0x380] ;  /* 0x0000e000ff087b82 */ /* 0x000e6e0000000a00 */
[----:B------:R-:W2:Y:S01]  /*14b0*/  FCHK P0, R2, R15 ;  /* 0x0000000f02007302 */ /* 0x000ea20000000000 */
[----:B0-----:R-:W-:-:S04]  /*14c0*/  FFMA R3, R0, -R15, 1 ;  /* 0x3f80000000037423 */ /* 0x001fc8000000080f */
[----:B------:R-:W-:-:S04]  /*14d0*/  FFMA R10, R0, R3, R0 ;  /* 0x00000003000a7223 */ /* 0x000fc80000000000 */
[----:B------:R-:W-:Y:S01]  /*14e0*/  FFMA R5, R2, R10, RZ ;  /* 0x0000000a02057223 */ /* 0x000fe200000000ff */
[----:B-1----:R-:W-:-:S04]  /*14f0*/  IMAD.WIDE.U32 R6, R6, 0x8, R8 ;  /* 0x0000000806067825 */ /* 0x002fc800078e0008 */
[----:B------:R-:W-:-:S04]  /*1500*/  FFMA R0, R5, -R15, R2 ;  /* 0x8000000f05007223 */ /* 0x000fc80000000002 */
[----:B------:R-:W-:Y:S01]  /*1510*/  FFMA R5, R10, R0, R5 ;  /* 0x000000000a057223 */ /* 0x000fe20000000005 */
[----:B--2---:R-:W-:Y:S06]  /*1520*/  @!P0 BRA `(.L_x_393) ;  /* 0x0000000000108947 */ /* 0x004fec0003800000 */
[----:B------:R-:W-:Y:S02]  /*1530*/  MOV R0, R2 ;  /* 0x0000000200007202 */ /* 0x000fe40000000f00 */
[----:B------:R-:W-:Y:S02]  /*1540*/  MOV R3, R15 ;  /* 0x0000000f00037202 */ /* 0x000fe40000000f00 */
[----:B------:R-:W-:-:S07]  /*1550*/  MOV R8, 0x1570 ;  /* 0x0000157000087802 */ /* 0x000fce0000000f00 */
[----:B------:R-:W-:Y:S05]  /*1560*/  CALL.REL.NOINC `($__internal_14_$__cuda_sm3x_div_rn_noftz_f32_slowpath) ;  /* 0x0000003c00c87944 */ /* 0x000fea0003c00000 */
.L_x_393:
[----:B------:R-:W-:Y:S01]  /*1570*/  STG.E.64 desc[UR4][R6.64], R4 ;  /* 0x0000000406007986 */ /* 0x000fe2000c101b04 */
[----:B------:R-:W-:Y:S05]  /*1580*/  EXIT ;  /* 0x000000000000794d */ /* 0x000fea0003800000 */
.L_x_385:
[----:B------:R-:W-:-:S04]  /*1590*/  IADD3 R0, PT, PT, R4, -0x1, RZ ;  /* 0xffffffff04007810 */ /* 0x000fc80007ffe0ff */
[----:B------:R-:W-:-:S04]  /*15a0*/  ISETP.NE.AND P1, PT, R7, R0, PT ;  /* 0x000000000700720c */ /* 0x000fc80003f25270 */
[----:B------:R-:W-:-:S13]  /*15b0*/  ISETP.NE.OR P2, PT, R10, UR6, P1 ;  /* 0x000000060a007c0c */ /* 0x000fda0008f45670 */
[----:B------:R-:W-:Y:S05]  /*15c0*/  @P2 BRA `(.L_x_394) ;  /* 0x0000001400082947 */ /* 0x000fea0003800000 */
[----:B------:R-:W1:Y:S02]  /*15d0*/  LDC.64 R12, c[0x0][0x388] ;  /* 0x0000e200ff0c7b82 */ /* 0x000e640000000a00 */
[----:B-1----:R-:W-:-:S04]  /*15e0*/  IMAD.WIDE.U32 R10, R6, 0x8, R12 ;  /* 0x00000008060a7825 */ /* 0x002fc800078e000c */
[----:B------:R-:W-:Y:S01]  /*15f0*/  IMAD.WIDE.U32 R12, R5, 0x8, R12 ;  /* 0x00000008050c7825 */ /* 0x000fe200078e000c */
[----:B------:R-:W2:Y:S04]  /*1600*/  LDG.E R0, desc[UR4][R10.64] ;  /* 0x000000040a007981 */ /* 0x000ea8000c1e1900 */
[----:B0-----:R-:W3:Y:S04]  /*1610*/  LDG.E R3, desc[UR4][R12.64] ;  /* 0x000000040c037981 */ /* 0x001ee8000c1e1900 */
        /* <DEDUP_REMOVED lines=74> */
.L_x_395:
        /* <DEDUP_REMOVED lines=66> */
.L_x_396:
        /* <DEDUP_REMOVED lines=68> */
.L_x_397:
        /* <DEDUP_REMOVED lines=68> */
.L_x_398:
        /* <DEDUP_REMOVED lines=9> */
.L_x_399:
[----:B------:R-:W-:Y:S01]  /*27f0*/  FMUL.FTZ R15, R8, R3 ;  /* 0x00000003080f7220 */ /* 0x000fe20000410000 */
[----:B------:R-:W-:-:S03]  /*2800*/  FMUL.FTZ R3, R3, 0.5 ;  /* 0x3f00000003037820 */ /* 0x000fc60000410000 */
[----:B------:R-:W-:-:S04]  /*2810*/  FFMA R4, -R15, R15, R8 ;  /* 0x0000000f0f047223 */ /* 0x000fc80000000108 */
[----:B------:R-:W-:-:S07]  /*2820*/  FFMA R15, R4, R3, R15 ;  /* 0x00000003040f7223 */ /* 0x000fce000000000f */
.L_x_400:
        /* <DEDUP_REMOVED lines=12> */
.L_x_401:
        /* <DEDUP_REMOVED lines=14> */
.L_x_402:
[----:B------:R-:W-:Y:S01]  /*29d0*/  STG.E.64 desc[UR4][R6.64], R4 ;  /* 0x0000000406007986 */ /* 0x000fe2000c101b04 */
[----:B------:R-:W-:Y:S05]  /*29e0*/  EXIT ;  /* 0x000000000000794d */ /* 0x000fea0003800000 */
.L_x_394:
[----:B------:R-:W-:-:S04]  /*29f0*/  IADD3 R0, PT, PT, R13, -0x1, RZ ;  /* 0xffffffff0d007810 */ /* 0x000fc80007ffe0ff */
[----:B------:R-:W-:-:S13]  /*2a00*/  ISETP.NE.OR P0, PT, R0, UR6, P0 ;  /* 0x0000000600007c0c */ /* 0x000fda0008705670 */
[----:B------:R-:W-:Y:S05]  /*2a10*/  @P0 BRA `(.L_x_403) ;  /* 0x0000001400140947 */ /* 0x000fea0003800000 */
[----:B------:R-:W1:Y:S01]  /*2a20*/  LDC.64 R10, c[0x0][0x388] ;  /* 0x0000e200ff0a7b82 */ /* 0x000e620000000a00 */
[----:B------:R-:W-:-:S04]  /*2a30*/  IADD3 R13, PT, PT, R6, -UR6, RZ ;  /* 0x80000006060d7c10 */ /* 0x000fc8000fffe0ff */
[C---:B0-----:R-:W-:Y:S01]  /*2a40*/  IADD3 R3, PT, PT, R13.reuse, -UR6, RZ ;  /* 0x800000060d037c10 */ /* 0x041fe2000fffe0ff */
        /* <DEDUP_REMOVED lines=78> */
.L_x_404:
        /* <DEDUP_REMOVED lines=66> */
.L_x_405:
        /* <DEDUP_REMOVED lines=63> */
[----:B------:R-:W-:Y:S01]  /*3740*/  @!P0 FADD R7, R2, R2 ;  /* 0x0000000202078221 */ /* 0x000fe20000000000 */
[----:B------:R-:W-:-:S02]  /*3750*/  FSEL R4, RZ, +INF , !P2 ;  /* 0x7f800000ff047808 */ /* 0x000fc40005000000 */
[----:B------:R-:W-:-:S04]  /*3760*/  FMUL R9, R9, R8 ;  /* 0x0000000809097220 */ /* 0x000fc80000400000 */
[----:B------:R-:W-:Y:S01]  /*3770*/  @!P3 FMUL R4, R10, R9 ;  /* 0x000000090a04b220 */ /* 0x000fe20000400000 */
[----:B------:R-:W-:-:S07]  /*3780*/  @!P0 LOP3.LUT R4, R7, 0x7fffffff, RZ, 0xc0, !PT ;  /* 0x7fffffff07048812 */ /* 0x000fce00078ec0ff */
.L_x_406:
        /* <DEDUP_REMOVED lines=68> */
.L_x_407:
        /* <DEDUP_REMOVED lines=9> */
.L_x_408:
[----:B------:R-:W-:Y:S01]  /*3c60*/  FMUL.FTZ R15, R4, R3 ;  /* 0x00000003040f7220 */ /* 0x000fe20000410000 */
[----:B------:R-:W-:-:S03]  /*3c70*/  FMUL.FTZ R3, R3, 0.5 ;  /* 0x3f00000003037820 */ /* 0x000fc60000410000 */
[----:B------:R-:W-:-:S04]  /*3c80*/  FFMA R4, -R15, R15, R4 ;  /* 0x0000000f0f047223 */ /* 0x000fc80000000104 */
[----:B------:R-:W-:-:S07]  /*3c90*/  FFMA R15, R4, R3, R15 ;  /* 0x00000003040f7223 */ /* 0x000fce000000000f */
.L_x_409:
[----:B------:R-:W0:Y:S08]  /*3ca0*/  MUFU.RCP R4, R15 ;  /* 0x0000000f00047308 */ /* 0x000e300000001000 */
[----:B------:R-:W1:Y:S01]  /*3cb0*/  FCHK P0, -R0, R15 ;  /* 0x0000000f00007302 */ /* 0x000e620000000100 */
[----:B0-----:R-:W-:-:S04]  /*3cc0*/  FFMA R3, R4, -R15, 1 ;  /* 0x3f80000004037423 */ /* 0x001fc8000000080f */
[----:B------:R-:W-:-:S04]  /*3cd0*/  FFMA R3, R4, R3, R4 ;  /* 0x0000000304037223 */ /* 0x000fc80000000004 */
[----:B------:R-:W-:-:S04]  /*3ce0*/  FFMA R4, -R0, R3, RZ ;  /* 0x0000000300047223 */ /* 0x000fc800000001ff */
[----:B------:R-:W-:-:S04]  /*3cf0*/  FFMA R5, R4, -R15, -R0 ;  /* 0x8000000f04057223 */ /* 0x000fc80000000800 */
[----:B------:R-:W-:Y:S01]  /*3d00*/  FFMA R4, R3, R5, R4 ;  /* 0x0000000503047223 */ /* 0x000fe20000000004 */
[----:B-1----:R-:W-:Y:S06]  /*3d10*/  @!P0 BRA `(.L_x_410) ;  /* 0x0000000000148947 */ /* 0x002fec0003800000 */
[----:B------:R-:W-:Y:S01]  /*3d20*/  FADD R0, -R0, -RZ ;  /* 0x800000ff00007221 */ /* 0x000fe20000000100 */
[----:B------:R-:W-:Y:S02]  /*3d30*/  MOV R3, R15 ;  /* 0x0000000f00037202 */ /* 0x000fe40000000f00 */
[----:B------:R-:W-:-:S07]  /*3d40*/  MOV R8, 0x3d60 ;  /* 0x00003d6000087802 */ /* 0x000fce0000000f00 */
[----:B------:R-:W-:Y:S05]  /*3d50*/  CALL.REL.NOINC `($__internal_14_$__cuda_sm3x_div_rn_noftz_f32_slowpath) ;  /* 0x0000001400cc7944 */ /* 0x000fea0003c00000 */
[----:B------:R-:W-:-:S07]  /*3d60*/  MOV R4, R5 ;  /* 0x0000000500047202 */ /* 0x000fce0000000f00 */
.L_x_410:
        /* <DEDUP_REMOVED lines=14> */
.L_x_411:
[----:B------:R-:W-:Y:S01]  /*3e50*/  STG.E.64 desc[UR4][R6.64], R4 ;  /* 0x0000000406007986 */ /* 0x000fe2000c101b04 */
[----:B------:R-:W-:Y:S05]  /*3e60*/  EXIT ;  /* 0x000000000000794d */ /* 0x000fea0003800000 */
.L_x_403:
[----:B------:R-:W-:-:S13]  /*3e70*/  ISETP.NE.OR P1, PT, R0, UR6, P1 ;  /* 0x0000000600007c0c */ /* 0x000fda0008f25670 */
[----:B------:R-:W-:Y:S05]  /*3e80*/  @P1 BRA `(.L_x_412) ;  /* 0x0000001400101947 */ /* 0x000fea0003800000 */
[----:B------:R-:W1:Y:S01]  /*3e90*/  LDC.64 R10, c[0x0][0x388] ;  /* 0x0000e200ff0a7b82 */ /* 0x000e620000000a00 */
[----:B------:R-:W-:-:S04]  /*3ea0*/  IADD3 R13, PT, PT, R6, -R13, RZ ;  /* 0x8000000d060d7210 */ /* 0x000fc80007ffe0ff */
        /* <DEDUP_REMOVED lines=9> */
[----:B---3--:R-:W-:Y:S02]  /*3f40*/  FSETP.NEU.AND P0, PT, R0, 1, PT ;  /* 0x3f8000000000780b */ /* 0x008fe40003f0d000 */
[----:B--2---:R-:W-:Y:S02]  /*3f50*/  FSETP.NEU.AND P3, PT, R4, 1, PT ;  /* 0x3f8000000400780b */ /* 0x004fe40003f6d000 */
        /* <DEDUP_REMOVED lines=68> */
.L_x_413:
        /* <DEDUP_REMOVED lines=66> */
.L_x_414:
        /* <DEDUP_REMOVED lines=68> */
.L_x_415:
        /* <DEDUP_REMOVED lines=68> */
.L_x_416:
        /* <DEDUP_REMOVED lines=9> */
.L_x_417:
[----:B------:R-:W-:Y:S01]  /*50d0*/  FMUL.FTZ R15, R4, R3 ;  /* 0x00000003040f7220 */ /* 0x000fe20000410000 */
[----:B------:R-:W-:-:S03]  /*50e0*/  FMUL.FTZ R3, R3, 0.5 ;  /* 0x3f00000003037820 */ /* 0x000fc60000410000 */
[----:B------:R-:W-:-:S04]  /*50f0*/  FFMA R4, -R15, R15, R4 ;  /* 0x0000000f0f047223 */ /* 0x000fc80000000104 */
[----:B------:R-:W-:-:S07]  /*5100*/  FFMA R15, R4, R3, R15 ;  /* 0x00000003040f7223 */ /* 0x000fce000000000f */
.L_x_418:
        /* <DEDUP_REMOVED lines=12> */
.L_x_419:
        /* <DEDUP_REMOVED lines=14> */
.L_x_420:
[----:B------:R-:W-:Y:S01]  /*52b0*/  STG.E.64 desc[UR4][R6.64], R4 ;  /* 0x0000000406007986 */ /* 0x000fe2000c101b04 */
[----:B------:R-:W-:Y:S05]  /*52c0*/  EXIT ;  /* 0x000000000000794d */ /* 0x000fea0003800000 */
.L_x_412:
[----:B0-----:R-:W0:Y:S02]  /*52d0*/  LDC.64 R2, c[0x0][0x380] ;  /* 0x0000e000ff027b82 */ /* 0x001e240000000a00 */
[----:B0-----:R-:W-:-:S05]  /*52e0*/  IMAD.WIDE.U32 R2, R6, 0x8, R2 ;  /* 0x0000000806027825 */ /* 0x001fca00078e0002 */
[----:B------:R-:W-:Y:S01]  /*52f0*/  STG.E.64 desc[UR4][R2.64], RZ ;  /* 0x000000ff02007986 */ /* 0x000fe2000c101b04 */
[----:B------:R-:W-:Y:S05]  /*5300*/  EXIT ;  /* 0x000000000000794d */ /* 0x000fea0003800000 */
        .weak           $__internal_13_$__cuda_sm20_sqrt_rn_f32_slowpath
        .type           $__internal_13_$__cuda_sm20_sqrt_rn_f32_slowpath,@function
        .size           $__internal_13_$__cuda_sm20_sqrt_rn_f32_slowpath,($__internal_14_$__cuda_sm3x_div_rn_noftz_f32_slowpath - $__internal_13_$__cuda_sm20_sqrt_rn_f32_slowpath)
$__internal_13_$__cuda_sm20_sqrt_rn_f32_slowpath:
        /* <DEDUP_REMOVED lines=20> */
.L_x_421:
[----:B------:R-:W-:Y:S01]  /*5450*/  HFMA2 R5, -RZ, RZ, 0, 0 ;  /* 0x00000000ff057431 */ /* 0x000fe200000001ff */
[----:B------:R-:W-:Y:S02]  /*5460*/  MOV R15, R4 ;  /* 0x00000004000f7202 */ /* 0x000fe40000000f00 */
[----:B------:R-:W-:-:S04]  /*5470*/  MOV R4, R7 ;  /* 0x0000000700047202 */ /* 0x000fc80000000f00 */
[----:B------:R-:W-:Y:S05]  /*5480*/  RET.REL.NODEC R4 `(_Z36create_Givens_rotation_matrix_kernelP6float2S0_) ;  /* 0xffffffa804dc7950 */ /* 0x000fea0003c3ffff */
        .weak           $__internal_14_$__cuda_sm3x_div_rn_noftz_f32_slowpath
        .type           $__internal_14_$__cuda_sm3x_div_rn_noftz_f32_slowpath,@function
        .size           $__internal_14_$__cuda_sm3x_div_rn_noftz_f32_slowpath,(.L_x_591 - $__internal_14_$__cuda_sm3x_div_rn_noftz_f32_slowpath)
$__internal_14_$__cuda_sm3x_div_rn_noftz_f32_slowpath:
        /* <DEDUP_REMOVED lines=27> */
[----:B------:R-:W-:-:S04]  /*5640*/  IADD3 R9, PT, PT, R5, -0x1, RZ ;  /* 0xffffffff05097810 */ /* 0x000fc80007ffe0ff */
[----:B------:R-:W-:-:S07]  /*5650*/  ISETP.GE.AND P1, PT, R9, RZ, PT ;  /* 0x000000ff0900720c */ /* 0x000fce0003f26270 */
[----:B------:R-:W-:Y:S01]  /*5660*/  @P0 MOV R9, RZ ;  /* 0x000000ff00090202 */ /* 0x000fe20000000f00 */
[----:B------:R-:W-:Y:S01]  /*5670*/  @!P0 FFMA R0, R0, 1.84467440737095516160e+19, RZ ;  /* 0x5f80000000008823 */ /* 0x000fe200000000ff */
[----:B------:R-:W-:-:S04]  /*5680*/  @!P0 MOV R9, 0xffffffc0 ;  /* 0xffffffc000098802 */ /* 0x000fc80000000f00 */
[----:B------:R-:W-:Y:S01]  /*5690*/  @!P1 FFMA R3, R3, 1.84467440737095516160e+19, RZ ;  /* 0x5f80000003039823 */ /* 0x000fe200000000ff */
[----:B------:R-:W-:-:S07]  /*56a0*/  @!P1 IADD3 R9, PT, PT, R9, 0x40, RZ ;  /* 0x0000004009099810 */ /* 0x000fce0007ffe0ff */
.L_x_422:
[----:B------:R-:W-:Y:S02]  /*56b0*/  LEA R12, R5, 0xc0800000, 0x17 ;  /* 0xc0800000050c7811 */ /* 0x000fe400078eb8ff */
[----:B------:R-:W-:Y:S02]  /*56c0*/  IADD3 R10, PT, PT, R10, -0x7f, RZ ;  /* 0xffffff810a0a7810 */ /* 0x000fe40007ffe0ff */
[----:B------:R-:W-:-:S03]  /*56d0*/  IADD3 R14, PT, PT, -R12, R3, RZ ;  /* 0x000000030c0e7210 */ /* 0x000fc60007ffe1ff */
[----:B------:R-:W-:Y:S01]  /*56e0*/  IMAD R0, R10, -0x800000, R0 ;  /* 0xff8000000a007824 */ /* 0x000fe200078e0200 */
[----:B------:R-:W0:Y:S01]  /*56f0*/  MUFU.RCP R12, R14 ;  /* 0x0000000e000c7308 */ /* 0x000e220000001000 */
[----:B------:R-:W-:Y:S01]  /*5700*/  FADD.FTZ R3, -R14, -RZ ;  /* 0x800000ff0e037221 */ /* 0x000fe20000010100 */
        /* <DEDUP_REMOVED lines=23> */
[CCC-:B------:R-:W-:Y:S01]  /*5880*/  FFMA.RP R10, R11.reuse, R3.reuse, R12.reuse ;  /* 0x000000030b0a7223 */ /* 0x1c0fe2000000800c */
[----:B------:R-:W-:Y:S01]  /*5890*/  FFMA.RM R3, R11, R3, R12 ;  /* 0x000000030b037223 */ /* 0x000fe2000000400c */
[----:B------:R-:W-:Y:S02]  /*58a0*/  IADD3 R12, PT, PT, R5, 0x20, RZ ;  /* 0x00000020050c7810 */ /* 0x000fe40007ffe0ff */
[----:B------:R-:W-:Y:S02]  /*58b0*/  LOP3.LUT R9, R9, 0x7fffff, RZ, 0xc0, !PT ;  /* 0x007fffff09097812 */ /* 0x000fe400078ec0ff */
[----:B------:R-:W-:Y:S02]  /*58c0*/  ISETP.NE.AND P2, PT, R5, RZ, PT ;  /* 0x000000ff0500720c */ /* 0x000fe40003f45270 */
[----:B------:R-:W-:Y:S02]  /*58d0*/  LOP3.LUT R9, R9, 0x800000, RZ, 0xfc, !PT ;  /* 0x0080000009097812 */ /* 0x000fe400078efcff */
[----:B------:R-:W-:-:S02]  /*58e0*/  ISETP.NE.AND P1, PT, R5, RZ, PT ;  /* 0x000000ff0500720c */ /* 0x000fc40003f25270 */
        /* <DEDUP_REMOVED lines=10> */
[----:B------:R-:W-:-:S04]  /*5990*/  LOP3.LUT R3, R3, R10, RZ, 0xc0, !PT ;  /* 0x0000000a03037212 */ /* 0x000fc800078ec0ff */
[----:B------:R-:W-:-:S04]  /*59a0*/  IADD3 R3, PT, PT, R12, R3, RZ ;  /* 0x000000030c037210 */ /* 0x000fc80007ffe0ff */
[----:B------:R-:W-:Y:S01]  /*59b0*/  LOP3.LUT R0, R3, R0, RZ, 0xfc, !PT ;  /* 0x0000000003007212 */ /* 0x000fe200078efcff */
[----:B------:R-:W-:Y:S06]  /*59c0*/  BRA `(.L_x_429) ;  /* 0x0000000000347947 */ /* 0x000fec0003800000 */
.L_x_428:
[----:B------:R-:W-:-:S04]  /*59d0*/  LOP3.LUT R0, R0, 0x80000000, RZ, 0xc0, !PT ;  /* 0x8000000000007812 */ /* 0x000fc800078ec0ff */
[----:B------:R-:W-:Y:S01]  /*59e0*/  LOP3.LUT R0, R0, 0x7f800000, RZ, 0xfc, !PT ;  /* 0x7f80000000007812 */ /* 0x000fe200078efcff */
[----:B------:R-:W-:Y:S06]  /*59f0*/  BRA `(.L_x_429) ;  /* 0x0000000000287947 */ /* 0x000fec0003800000 */
.L_x_427:
[----:B------:R-:W-:Y:S01]  /*5a00*/  LEA R0, R9, R0, 0x17 ;  /* 0x0000000009007211 */ /* 0x000fe200078eb8ff */
[----:B------:R-:W-:Y:S06]  /*5a10*/  BRA `(.L_x_429) ;  /* 0x0000000000207947 */ /* 0x000fec0003800000 */
.L_x_426:
[----:B------:R-:W-:-:S04]  /*5a20*/  LOP3.LUT R0, R3, 0x80000000, R0, 0x48, !PT ;  /* 0x8000000003007812 */ /* 0x000fc800078e4800 */
[----:B------:R-:W-:Y:S01]  /*5a30*/  LOP3.LUT R0, R0, 0x7f800000, RZ, 0xfc, !PT ;  /* 0x7f80000000007812 */ /* 0x000fe200078efcff */
[----:B------:R-:W-:Y:S06]  /*5a40*/  BRA `(.L_x_429) ;  /* 0x0000000000147947 */ /* 0x000fec0003800000 */
.L_x_425:
[----:B------:R-:W-:Y:S01]  /*5a50*/  LOP3.LUT R0, R3, 0x80000000, R0, 0x48, !PT ;  /* 0x8000000003007812 */ /* 0x000fe200078e4800 */
[----:B------:R-:W-:Y:S06]  /*5a60*/  BRA `(.L_x_429) ;  /* 0x00000000000c7947 */ /* 0x000fec0003800000 */
.L_x_424:
[----:B------:R-:W0:Y:S01]  /*5a70*/  MUFU.RSQ R0, -QNAN ;  /* 0xffc0000000007908 */ /* 0x000e220000001400 */
[----:B------:R-:W-:Y:S05]  /*5a80*/  BRA `(.L_x_429) ;  /* 0x0000000000047947 */ /* 0x000fea0003800000 */
.L_x_423:
[----:B------:R-:W-:-:S07]  /*5a90*/  FADD.FTZ R0, R0, R3 ;  /* 0x0000000300007221 */ /* 0x000fce0000010000 */
.L_x_429:
[----:B------:R-:W-:Y:S01]  /*5aa0*/  HFMA2 R9, -RZ, RZ, 0, 0 ;  /* 0x00000000ff097431 */ /* 0x000fe200000001ff */
[----:B0-----:R-:W-:-:S03]  /*5ab0*/  MOV R5, R0 ;  /* 0x0000000000057202 */ /* 0x001fc60000000f00 */
[----:B------:R-:W-:Y:S05]  /*5ac0*/  RET.REL.NODEC R8 `(_Z36create_Givens_rotation_matrix_kernelP6float2S0_) ;  /* 0xffffffa4084c7950 */ /* 0x000fea0003c3ffff */
.L_x_430:
        /* <DEDUP_REMOVED lines=11> */
.L_x_591:


//--------------------- .text._Z16init_mask_kernelPb --------------------------
	.section	.text._Z16init_mask_kernelPb,"ax",@progbits
	.align	128
        .global         _Z16init_mask_kernelPb
        .type           _Z16init_mask_kernelPb,@function
        .size           _Z16init_mask_kernelPb,(.L_x_659 - _Z16init_mask_kernelPb)
        .other          _Z16init_mask_kernelPb,@"STO_CUDA_ENTRY STV_DEFAULT"
_Z16init_mask_kernelPb:
.text._Z16init_mask_kernelPb:
[----:B------:R-:W-:Y:S01]  /*0000*/  LDC R1, c[0x0][0x37c] ;  /* 0x0000df00ff017b82 */ /* 0x000fe20000000800 */
[----:B------:R-:W0:Y:S01]  /*0010*/  S2R R0, SR_CTAID.X ;  /* 0x0000000000007919 */ /* 0x000e220000002500 */
[----:B------:R-:W0:Y:S01]  /*0020*/  LDCU UR4, c[0x0][0x360] ;  /* 0x00006c00ff0477ac */ /* 0x000e220008000800 */
[----:B------:R-:W0:Y:S01]  /*0030*/  S2R R3, SR_TID.X ;  /* 0x0000000000037919 */ /* 0x000e220000002100 */
[----:B------:R-:W1:Y:S01]  /*0040*/  LDCU UR5, c[0x0][0x364] ;  /* 0x00006c80ff0577ac */ /* 0x000e620008000800 */
[----:B------:R-:W1:Y:S01]  /*0050*/  S2R R2, SR_CTAID.Y ;  /* 0x0000000000027919 */ /* 0x000e620000002600 */
[----:B------:R-:W2:Y:S01]  /*0060*/  LDCU.64 UR6, c[0x0][0x380] ;  /* 0x00007000ff0677ac */ /* 0x000ea20008000a00 */
[----:B------:R-:W1:Y:S01]  /*0070*/  S2R R5, SR_TID.Y ;  /* 0x0000000000057919 */ /* 0x000e620000002200 */
[----:B0-----:R-:W-:Y:S02]  /*0080*/  IMAD R0, R0, UR4, R3 ;  /* 0x0000000400007c24 */ /* 0x001fe4000f8e0203 */
[----:B-1----:R-:W-:Y:S01]  /*0090*/  IMAD R3, R2, UR5, R5 ;  /* 0x0000000502037c24 */ /* 0x002fe2000f8e0205 */
[----:B------:R-:W0:Y:S01]  /*00a0*/  LDCU.64 UR4, c[0x0][0x358] ;  /* 0x00006b00ff0477ac */ /* 0x000e220008000a00 */
[----:B------:R-:W-:-:S02]  /*00b0*/  VIADD R2, R0, 0xfffffe02 ;  /* 0xfffffe0200027836 */ /* 0x000fc40000000000 */
[----:B------:R-:W-:Y:S01]  /*00c0*/  IMAD R0, R0, 0x400, R3 ;  /* 0x0000040000007824 */ /* 0x000fe200078e0203 */
[----:B------:R-:W-:-:S04]  /*00d0*/  ISETP.GE.U32.AND P0, PT, R3, 0x202, PT ;  /* 0x000002020300780c */ /* 0x000fc80003f06070 */
[----:B------:R-:W-:Y:S02]  /*00e0*/  ISETP.LT.U32.AND P0, PT, R2, 0x4, !P0 ;  /* 0x000000040200780c */ /* 0x000fe40004701070 */
[----:B--2---:R-:W-:Y:S02]  /*00f0*/  IADD3 R2, P1, PT, R0, UR6, RZ ;  /* 0x0000000600027c10 */ /* 0x004fe4000ff3e0ff */
[----:B------:R-:W-:-:S03]  /*0100*/  ISETP.GT.U32.AND P0, PT, R3, 0x1fd, P0 ;  /* 0x000001fd0300780c */ /* 0x000fc60000704070 */
[----:B------:R-:W-:Y:S01]  /*0110*/  IMAD.X R3, RZ, RZ, UR7, P1 ;  /* 0x00000007ff037e24 */ /* 0x000fe200088e06ff */
[----:B------:R-:W-:-:S05]  /*0120*/  SEL R5, RZ, 0x1, !P0 ;  /* 0x00000001ff057807 */ /* 0x000fca0004000000 */
[----:B0-----:R-:W-:Y:S01]  /*0130*/  STG.E.U8 desc[UR4][R2.64], R5 ;  /* 0x0000000502007986 */ /* 0x001fe2000c101104 */
[----:B------:R-:W-:Y:S05]  /*0140*/  EXIT ;  /* 0x000000000000794d */ /* 0x000fea0003800000 */
.L_x_431:
        /* <DEDUP_REMOVED lines=11> */
.L_x_659:


//--------------------- .text._Z9init_maskPb      --------------------------
	.section	.text._Z9init_maskPb,"ax",@progbits
	.align	128
        .global         _Z9init_maskPb
        .type           _Z9init_maskPb,@function
        .size           _Z9init_maskPb,(.L_x_660 - _Z9init_maskPb)
        .other          _Z9init_maskPb,@"STO_CUDA_ENTRY STV_DEFAULT"
_Z9init_maskPb:
.text._Z9init_maskPb:
[----:B------:R-:W-:Y:S01]  /*0000*/  LDC R1, c[0x0][0x37c] ;  /* 0x0000df00ff017b82 */ /* 0x000fe20000000800 */
[----:B------:R-:W0:Y:S07]  /*0010*/  S2R R3, SR_TID.X ;  /* 0x0000000000037919 */ /* 0x000e2e0000002100 */
[----:B------:R-:W0:Y:S01]  /*0020*/  S2UR UR4, SR_CTAID.X ;  /* 0x00000000000479c3 */ /* 0x000e220000002500 */
[----:B------:R-:W1:Y:S07]  /*0030*/  LDCU.64 UR6, c[0x0][0x380] ;  /* 0x00007000ff0677ac */ /* 0x000e6e0008000a00 */
[----:B------:R-:W0:Y:S02]  /*0040*/  LDC R2, c[0x0][0x360] ;  /* 0x0000d800ff027b82 */ /* 0x000e240000000800 */
[----:B0-----:R-:W-:Y:S01]  /*0050*/  IMAD R2, R2, UR4, R3 ;  /* 0x0000000402027c24 */ /* 0x001fe2000f8e0203 */
[----:B------:R-:W0:Y:S03]  /*0060*/  LDCU.64 UR4, c[0x0][0x358] ;  /* 0x00006b00ff0477ac */ /* 0x000e260008000a00 */
[----:B------:R-:W-:-:S05]  /*0070*/  VIADD R3, R2, 0xfff7fe04 ;  /* 0xfff7fe0402037836 */ /* 0x000fca0000000000 */
[C---:B------:R-:W-:Y:S02]  /*0080*/  VIADDMNMX.U32 R3, R2.reuse, 0xfff80204, R3, PT ;  /* 0xfff8020402037846 */ /* 0x040fe40003800003 */
[----:B-1----:R-:W-:Y:S02]  /*0090*/  IADD3 R2, P1, PT, R2, UR6, RZ ;  /* 0x0000000602027c10 */ /* 0x002fe4000ff3e0ff */
[----:B------:R-:W-:-:S03]  /*00a0*/  ISETP.GE.U32.AND P0, PT, R3, 0x7, PT ;  /* 0x000000070300780c */ /* 0x000fc60003f06070 */
[----:B------:R-:W-:Y:S01]  /*00b0*/  IMAD.X R3, RZ, RZ, UR7, P1 ;  /* 0x00000007ff037e24 */ /* 0x000fe200088e06ff */
[----:B------:R-:W-:-:S05]  /*00c0*/  SEL R5, RZ, 0x1, P0 ;  /* 0x00000001ff057807 */ /* 0x000fca0000000000 */
[----:B0-----:R-:W-:Y:S01]  /*00d0*/  STG.E.U8 desc[UR4][R2.64], R5 ;  /* 0x0000000502007986 */ /* 0x001fe2000c101104 */
[----:B------:R-:W-:Y:S05]  /*00e0*/  EXIT ;  /* 0x000000000000794d */ /* 0x000fea0003800000 */
.L_x_432:
        /* <DEDUP_REMOVED lines=9> */
.L_x_660:


//--------------------- .text._Z16transpose_kernelP6float2j --------------------------
	.section	.text._Z16transpose_kernelP6float2j,"ax",@progbits
	.align	128
        .global         _Z16transpose_kernelP6float2j
        .type           _Z16transpose_kernelP6float2j,@function
        .size           _Z16transpose_kernelP6float2j,(.L_x_661 - _Z16transpose_kernelP6float2j)
        .other          _Z16transpose_kernelP6float2j,@"STO_CUDA_ENTRY STV_DEFAULT"
_Z16transpose_kernelP6float2j:
.text._Z16transpose_kernelP6float2j:
[----:B------:R-:W-:Y:S01]  /*0000*/  LDC R1, c[0x0][0x37c] ;  /* 0x0000df00ff017b82 */ /* 0x000fe20000000800 */
[----:B------:R-:W0:Y:S01]  /*0010*/  S2R R0, SR_CTAID.X ;  /* 0x0000000000007919 */ /* 0x000e220000002500 */
[----:B------:R-:W0:Y:S01]  /*0020*/  LDCU UR4, c[0x0][0x360] ;  /* 0x00006c00ff0477ac */ /* 0x000e220008000800 */
[----:B------:R-:W0:Y:S01]  /*0030*/  S2R R11, SR_TID.X ;  /* 0x00000000000b7919 */ /* 0x000e220000002100 */
[----:B------:R-:W1:Y:S01]  /*0040*/  LDCU UR6, c[0x0][0x364] ;  /* 0x00006c80ff0677ac */ /* 0x000e620008000800 */
[----:B------:R-:W1:Y:S01]  /*0050*/  S2R R7, SR_CTAID.Y ;  /* 0x0000000000077919 */ /* 0x000e620000002600 */
[----:B------:R-:W2:Y:S01]  /*0060*/  LDCU UR7, c[0x0][0x388] ;  /* 0x00007100ff0777ac */ /* 0x000ea20008000800 */
[----:B------:R-:W1:Y:S01]  /*0070*/  S2R R6, SR_TID.Y ;  /* 0x0000000000067919 */ /* 0x000e620000002200 */
[----:B0-----:R-:W-:Y:S02]  /*0080*/  IMAD R0, R0, UR4, R11 ;  /* 0x0000000400007c24 */ /* 0x001fe4000f8e020b */
[----:B-1----:R-:W-:-:S05]  /*0090*/  IMAD R7, R7, UR6, R6 ;  /* 0x0000000607077c24 */ /* 0x002fca000f8e0206 */
[----:B------:R-:W-:-:S04]  /*00a0*/  VIMNMX.U32 R2, PT, PT, R0, R7, !PT ;  /* 0x0000000700027248 */ /* 0x000fc80007fe0000 */
[----:B--2---:R-:W-:-:S13]  /*00b0*/  ISETP.GE.U32.AND P0, PT, R2, UR7, PT ;  /* 0x0000000702007c0c */ /* 0x004fda000bf06070 */
[----:B------:R-:W-:Y:S05]  /*00c0*/  @P0 BRA `(.L_x_433) ;  /* 0x0000000000580947 */ /* 0x000fea0003800000 */
[----:B------:R-:W0:Y:S01]  /*00d0*/  LDC.64 R12, c[0x0][0x358] ;  /* 0x0000d600ff0c7b82 */ /* 0x000e220000000a00 */
[----:B------:R-:W-:-:S07]  /*00e0*/  IMAD R3, R0, UR7, R7 ;  /* 0x0000000700037c24 */ /* 0x000fce000f8e0207 */
[----:B------:R-:W1:Y:S01]  /*00f0*/  LDC.64 R4, c[0x0][0x380] ;  /* 0x0000e000ff047b82 */ /* 0x000e620000000a00 */
[----:B0-----:R-:W-:Y:S02]  /*0100*/  R2UR UR4, R12 ;  /* 0x000000000c0472ca */ /* 0x001fe400000e0000 */
[----:B------:R-:W-:Y:S01]  /*0110*/  R2UR UR5, R13 ;  /* 0x000000000d0572ca */ /* 0x000fe200000e0000 */
[----:B-1----:R-:W-:-:S12]  /*0120*/  IMAD.WIDE.U32 R2, R3, 0x8, R4 ;  /* 0x0000000803027825 */ /* 0x002fd800078e0004 */
[----:B------:R0:W2:Y:S01]  /*0130*/  LDG.E.64 R8, desc[UR4][R2.64] ;  /* 0x0000000402087981 */ /* 0x0000a2000c1e1b00 */
[----:B------:R-:W1:Y:S01]  /*0140*/  S2UR UR5, SR_CgaCtaId ;  /* 0x00000000000579c3 */ /* 0x000e620000008800 */
[----:B------:R-:W-:Y:S01]  /*0150*/  UMOV UR4, 0x400 ;  /* 0x0000040000047882 */ /* 0x000fe20000000000 */
[----:B------:R-:W-:Y:S02]  /*0160*/  IMAD R6, R11, UR6, R6 ;  /* 0x000000060b067c24 */ /* 0x000fe4000f8e0206 */
[----:B0-----:R-:W-:-:S04]  /*0170*/  IMAD R3, R7, UR7, R0 ;  /* 0x0000000707037c24 */ /* 0x001fc8000f8e0200 */
[----:B------:R-:W-:Y:S01]  /*0180*/  IMAD.WIDE.U32 R2, R3, 0x8, R4 ;  /* 0x0000000803027825 */ /* 0x000fe200078e0004 */
[----:B-1----:R-:W-:-:S06]  /*0190*/  ULEA UR4, UR5, UR4, 0x18 ;  /* 0x0000000405047291 */ /* 0x002fcc000f8ec0ff */
[----:B------:R-:W-:Y:S01]  /*01a0*/  LEA R6, R6, UR4, 0x3 ;  /* 0x0000000406067c11 */ /* 0x000fe2000f8e18ff */
[----:B------:R-:W-:Y:S05]  /*01b0*/  WARPSYNC.ALL ;  /* 0x0000000000007948 */ /* 0x000fea0003800000 */
[----:B------:R-:W-:Y:S02]  /*01c0*/  R2UR UR4, R12 ;  /* 0x000000000c0472ca */ /* 0x000fe400000e0000 */
[----:B------:R-:W-:Y:S01]  /*01d0*/  R2UR UR5, R13 ;  /* 0x000000000d0572ca */ /* 0x000fe200000e0000 */
[----:B--2---:R-:W-:Y:S01]  /*01e0*/  STS.64 [R6], R8 ;  /* 0x0000000806007388 */ /* 0x004fe20000000a00 */
[----:B------:R-:W-:Y:S06]  /*01f0*/  BAR.SYNC.DEFER_BLOCKING 0x0 ;  /* 0x0000000000007b1d */ /* 0x000fec0000010000 */
[----:B------:R-:W0:Y:S05]  /*0200*/  LDS.64 R10, [R6] ;  /* 0x00000000060a7984 */ /* 0x000e2a0000000a00 */
[----:B0-----:R-:W-:Y:S01]  /*0210*/  STG.E.64 desc[UR4][R2.64], R10 ;  /* 0x0000000a02007986 */ /* 0x001fe2000c101b04 */
[----:B------:R-:W-:Y:S05]  /*0220*/  EXIT ;  /* 0x000000000000794d */ /* 0x000fea0003800000 */
.L_x_433:
[----:B------:R-:W-:Y:S05]  /*0230*/  WARPSYNC.ALL ;  /* 0x0000000000007948 */ /* 0x000fea0003800000 */
[----:B------:R-:W-:Y:S06]  /*0240*/  BAR.SYNC.DEFER_BLOCKING 0x0 ;  /* 0x0000000000007b1d */ /* 0x000fec0000010000 */
[----:B------:R-:W-:Y:S05]  /*0250*/  EXIT ;  /* 0x000000000000794d */ /* 0x000fea0003800000 */
.L_x_434:
        /* <DEDUP_REMOVED lines=10> */
.L_x_661:


//--------------------- .text._Z28check_mask_difference_kernelPbS_Pj --------------------------
	.section	.text._Z28check_mask_difference_kernelPbS_Pj,"ax",@progbits
	.align	128
        .global         _Z28check_mask_difference_kernelPbS_Pj
        .type           _Z28check_mask_difference_kernelPbS_Pj,@function
        .size           _Z28check_mask_difference_kernelPbS_Pj,(.L_x_662 - _Z28check_mask_difference_kernelPbS_Pj)
        .other          _Z28check_mask_difference_kernelPbS_Pj,@"STO_CUDA_ENTRY STV_DEFAULT"
_Z28check_mask_difference_kernelPbS_Pj:
.text._Z28check_mask_difference_kernelPbS_Pj:
[----:B------:R-:W-:Y:S01]  /*0000*/  LDC R1, c[0x0][0x37c] ;  /* 0x0000df00ff017b82 */ /* 0x000fe20000000800 */
[----:B------:R-:W0:Y:S07]  /*0010*/  S2R R3, SR_TID.X ;  /* 0x0000000000037919 */ /* 0x000e2e0000002100 */
[----:B------:R-:W0:Y:S01]  /*0020*/  S2UR UR6, SR_CTAID.X ;  /* 0x00000000000679c3 */ /* 0x000e220000002500 */
[----:B------:R-:W1:Y:S01]  /*0030*/  LDCU.64 UR8, c[0x0][0x388] ;  /* 0x00007100ff0877ac */ /* 0x000e620008000a00 */
[----:B------:R-:W2:Y:S06]  /*0040*/  LDCU.64 UR4, c[0x0][0x358] ;  /* 0x00006b00ff0477ac */ /* 0x000eac0008000a00 */
[----:B------:R-:W0:Y:S02]  /*0050*/  LDC R0, c[0x0][0x360] ;  /* 0x0000d800ff007b82 */ /* 0x000e240000000800 */
[----:B0-----:R-:W-:-:S05]  /*0060*/  IMAD R0, R0, UR6, R3 ;  /* 0x0000000600007c24 */ /* 0x001fca000f8e0203 */
[----:B-1----:R-:W-:-:S05]  /*0070*/  IADD3 R2, P0, PT, R0, UR8, RZ ;  /* 0x0000000800027c10 */ /* 0x002fca000ff1e0ff */
[----:B------:R-:W-:-:S05]  /*0080*/  IMAD.X R3, RZ, RZ, UR9, P0 ;  /* 0x00000009ff037e24 */ /* 0x000fca00080e06ff */
[----:B--2---:R-:W2:Y:S01]  /*0090*/  LDG.E.U8 R2, desc[UR4][R2.64] ;  /* 0x0000000402027981 */ /* 0x004ea2000c1e1100 */
[----:B------:R-:W-:Y:S01]  /*00a0*/  BSSY.RECONVERGENT B0, `(.L_x_435) ;  /* 0x0000010000007945 */ /* 0x000fe20003800200 */
[----:B--2---:R-:W-:-:S13]  /*00b0*/  ISETP.NE.AND P0, PT, R2, RZ, PT ;  /* 0x000000ff0200720c */ /* 0x004fda0003f05270 */
[----:B------:R-:W-:Y:S05]  /*00c0*/  @!P0 BRA `(.L_x_436) ;  /* 0x00000000001c8947 */ /* 0x000fea0003800000 */
[----:B------:R-:W0:Y:S02]  /*00d0*/  LDCU.64 UR6, c[0x0][0x380] ;  /* 0x00007000ff0677ac */ /* 0x000e240008000a00 */
[----:B0-----:R-:W-:-:S05]  /*00e0*/  IADD3 R2, P0, PT, R0, UR6, RZ ;  /* 0x0000000600027c10 */ /* 0x001fca000ff1e0ff */
[----:B------:R-:W-:-:S05]  /*00f0*/  IMAD.X R3, RZ, RZ, UR7, P0 ;  /* 0x00000007ff037e24 */ /* 0x000fca00080e06ff */
[----:B------:R-:W2:Y:S02]  /*0100*/  LDG.E.U8 R2, desc[UR4][R2.64] ;  /* 0x0000000402027981 */ /* 0x000ea4000c1e1100 */
[----:B--2---:R-:W-:-:S13]  /*0110*/  ISETP.NE.AND P0, PT, R2, RZ, PT ;  /* 0x000000ff0200720c */ /* 0x004fda0003f05270 */
[----:B------:R-:W-:Y:S05]  /*0120*/  @!P0 BRA `(.L_x_437) ;  /* 0x00000000001c8947 */ /* 0x000fea0003800000 */
[----:B------:R-:W-:Y:S05]  /*0130*/  EXIT ;  /* 0x000000000000794d */ /* 0x000fea0003800000 */
.L_x_436:
[----:B------:R-:W0:Y:S02]  /*0140*/  LDCU.64 UR6, c[0x0][0x380] ;  /* 0x00007000ff0677ac */ /* 0x000e240008000a00 */
[----:B0-----:R-:W-:-:S05]  /*0150*/  IADD3 R2, P0, PT, R0, UR6, RZ ;  /* 0x0000000600027c10 */ /* 0x001fca000ff1e0ff */
[----:B------:R-:W-:-:S05]  /*0160*/  IMAD.X R3, RZ, RZ, UR7, P0 ;  /* 0x00000007ff037e24 */ /* 0x000fca00080e06ff */
[----:B------:R-:W2:Y:S02]  /*0170*/  LDG.E.U8 R2, desc[UR4][R2.64] ;  /* 0x0000000402027981 */ /* 0x000ea4000c1e1100 */
[----:B--2---:R-:W-:-:S13]  /*0180*/  ISETP.NE.AND P0, PT, R2, RZ, PT ;  /* 0x000000ff0200720c */ /* 0x004fda0003f05270 */
[----:B------:R-:W-:Y:S05]  /*0190*/  @!P0 EXIT ;  /* 0x000000000000894d */ /* 0x000fea0003800000 */
.L_x_437:
[----:B------:R-:W-:Y:S05]  /*01a0*/  BSYNC.RECONVERGENT B0 ;  /* 0x0000000000007941 */ /* 0x000fea0003800200 */
.L_x_435:
[----:B------:R-:W0:Y:S01]  /*01b0*/  LDC.64 R2, c[0x0][0x390] ;  /* 0x0000e400ff027b82 */ /* 0x000e220000000a00 */
[----:B------:R-:W-:-:S05]  /*01c0*/  IMAD.MOV.U32 R5, RZ, RZ, 0x1 ;  /* 0x00000001ff057424 */ /* 0x000fca00078e00ff */
[----:B0-----:R-:W-:Y:S01]  /*01d0*/  REDG.E.INC.STRONG.GPU desc[UR4][R2.64], R5 ;  /* 0x000000050200798e */ /* 0x001fe2000d92e104 */
[----:B------:R-:W-:Y:S05]  /*01e0*/  EXIT ;  /* 0x000000000000794d */ /* 0x000fea0003800000 */
.L_x_438:
        /* <DEDUP_REMOVED lines=9> */
.L_x_662:


//--------------------- .text._Z21dublicate_mask_kernelPbS_ --------------------------
	.section	.text._Z21dublicate_mask_kernelPbS_,"ax",@progbits
	.align	128
        .global         _Z21dublicate_mask_kernelPbS_
        .type           _Z21dublicate_mask_kernelPbS_,@function
        .size           _Z21dublicate_mask_kernelPbS_,(.L_x_663 - _Z21dublicate_mask_kernelPbS_)
        .other          _Z21dublicate_mask_kernelPbS_,@"STO_CUDA_ENTRY STV_DEFAULT"
_Z21dublicate_mask_kernelPbS_:
.text._Z21dublicate_mask_kernelPbS_:
[----:B------:R-:W-:Y:S01]  /*0000*/  LDC R1, c[0x0][0x37c] ;  /* 0x0000df00ff017b82 */ /* 0x000fe20000000800 */
[----:B------:R-:W0:Y:S07]  /*0010*/  S2R R3, SR_TID.X ;  /* 0x0000000000037919 */ /* 0x000e2e0000002100 */
[----:B------:R-:W0:Y:S01]  /*0020*/  S2UR UR6, SR_CTAID.X ;  /* 0x00000000000679c3 */ /* 0x000e220000002500 */
[----:B------:R-:W1:Y:S01]  /*0030*/  LDCU.128 UR8, c[0x0][0x380] ;  /* 0x00007000ff0877ac */ /* 0x000e620008000c00 */
[----:B------:R-:W2:Y:S06]  /*0040*/  LDCU.64 UR4, c[0x0][0x358] ;  /* 0x00006b00ff0477ac */ /* 0x000eac0008000a00 */
[----:B------:R-:W0:Y:S02]  /*0050*/  LDC R4, c[0x0][0x360] ;  /* 0x0000d800ff047b82 */ /* 0x000e240000000800 */
[----:B0-----:R-:W-:-:S05]  /*0060*/  IMAD R4, R4, UR6, R3 ;  /* 0x0000000604047c24 */ /* 0x001fca000f8e0203 */
[----:B-1----:R-:W-:-:S05]  /*0070*/  IADD3 R2, P0, PT, R4, UR8, RZ ;  /* 0x0000000804027c10 */ /* 0x002fca000ff1e0ff */
[----:B------:R-:W-:-:S06]  /*0080*/  IMAD.X R3, RZ, RZ, UR9, P0 ;  /* 0x00000009ff037e24 */ /* 0x000fcc00080e06ff */
[----:B--2---:R-:W2:Y:S01]  /*0090*/  LDG.E.U8 R3, desc[UR4][R2.64] ;  /* 0x0000000402037981 */ /* 0x004ea2000c1e1100 */
[----:B------:R-:W-:-:S04]  /*00a0*/  IADD3 R4, P0, PT, R4, UR10, RZ ;  /* 0x0000000a04047c10 */ /* 0x000fc8000ff1e0ff */
[----:B------:R-:W-:-:S05]  /*00b0*/  IADD3.X R5, PT, PT, RZ, UR11, RZ, P0, !PT ;  /* 0x0000000bff057c10 */ /* 0x000fca00087fe4ff */
[----:B--2---:R-:W-:Y:S01]  /*00c0*/  STG.E.U8 desc[UR4][R4.64], R3 ;  /* 0x0000000304007986 */ /* 0x004fe2000c101104 */
[----:B------:R-:W-:Y:S05]  /*00d0*/  EXIT ;  /* 0x000000000000794d */ /* 0x000fea0003800000 */
.L_x_439:
        /* <DEDUP_REMOVED lines=10> */
.L_x_663:


//--------------------- .text._Z16dublicate_kernelP6float2S0_ --------------------------
	.section	.text._Z16dublicate_kernelP6float2S0_,"ax",@progbits
	.align	128
        .global         _Z16dublicate_kernelP6float2S0_
        .type           _Z16dublicate_kernelP6float2S0_,@function
        .size           _Z16dublicate_kernelP6float2S0_,(.L_x_664 - _Z16dublicate_kernelP6float2S0_)
        .other          _Z16dublicate_kernelP6float2S0_,@"STO_CUDA_ENTRY STV_DEFAULT"
_Z16dublicate_kernelP6float2S0_:
.text._Z16dublicate_kernelP6float2S0_:
        /* <DEDUP_REMOVED lines=9> */
[----:B-1----:R-:W2:Y:S01]  /*0090*/  LDG.E.64 R4, desc[UR4][R4.64] ;  /* 0x0000000404047981 */ /* 0x002ea2000c1e1b00 */
[----:B---3--:R-:W-:-:S05]  /*00a0*/  IMAD.WIDE.U32 R2, R7, 0x8, R2 ;  /* 0x0000000807027825 */ /* 0x008fca00078e0002 */
[----:B--2---:R-:W-:Y:S01]  /*00b0*/  STG.E.64 desc[UR4][R2.64], R4 ;  /* 0x0000000402007986 */ /* 0x004fe2000c101b04 */
[----:B------:R-:W-:Y:S05]  /*00c0*/  EXIT ;  /* 0x000000000000794d */ /* 0x000fea0003800000 */
.L_x_440:
        /* <DEDUP_REMOVED lines=11> */
.L_x_664:


//--------------------- .text._Z28residual_vs_tolerance_kernelPfPbf --------------------------
	.section	.text._Z28residual_vs_tolerance_kernelPfPbf,"ax",@progbits
	.align	128
        .global         _Z28residual_vs_tolerance_kernelPfPbf
        .type           _Z28residual_vs_tolerance_kernelPfPbf,@function
        .size           _Z28residual_vs_tolerance_kernelPfPbf,(.L_x_665 - _Z28residual_vs_tolerance_kernelPfPbf)
        .other          _Z28residual_vs_tolerance_kernelPfPbf,@"STO_CUDA_ENTRY STV_DEFAULT"
_Z28residual_vs_tolerance_kernelPfPbf:
.text._Z28residual_vs_tolerance_kernelPfPbf:
[----:B------:R-:W-:Y:S08]  /*0000*/  LDC R1, c[0x0][0x37c] ;  /* 0x0000df00ff017b82 */ /* 0x000ff00000000800 */
[----:B------:R-:W0:Y:S01]  /*0010*/  LDC.64 R2, c[0x0][0x380] ;  /* 0x0000e000ff027b82 */ /* 0x000e220000000a00 */
[----:B------:R-:W0:Y:S01]  /*0020*/  LDCU.64 UR4, c[0x0][0x358] ;  /* 0x00006b00ff0477ac */ /* 0x000e220008000a00 */
[----:B------:R-:W1:Y:S01]  /*0030*/  LDCU UR6, c[0x0][0x390] ;  /* 0x00007200ff0677ac */ /* 0x000e620008000800 */
[----:B0-----:R-:W1:Y:S05]  /*0040*/  LDG.E R2, desc[UR4][R2.64] ;  /* 0x0000000402027981 */ /* 0x001e6a000c1e1900 */
[----:B------:R-:W0:Y:S01]  /*0050*/  LDC.64 R4, c[0x0][0x388] ;  /* 0x0000e200ff047b82 */ /* 0x000e220000000a00 */
[----:B-1----:R-:W-:-:S04]  /*0060*/  FSETP.GT.AND P0, PT, R2, UR6, PT ;  /* 0x0000000602007c0b */ /* 0x002fc8000bf04000 */
[----:B------:R-:W-:-:S05]  /*0070*/  SEL R7, RZ, 0x1, !P0 ;  /* 0x00000001ff077807 */ /* 0x000fca0004000000 */
[----:B0-----:R-:W-:Y:S01]  /*0080*/  STG.E.U8 desc[UR4][R4.64], R7 ;  /* 0x0000000704007986 */ /* 0x001fe2000c101104 */
[----:B------:R-:W-:Y:S05]  /*0090*/  EXIT ;  /* 0x000000000000794d */ /* 0x000fea0003800000 */
.L_x_441:
        /* <DEDUP_REMOVED lines=14> */
.L_x_665:


//--------------------- .text._Z16sqrt_real_kernelP6float2 --------------------------
	.section	.text._Z16sqrt_real_kernelP6float2,"ax",@progbits
	.align	128
        .global         _Z16sqrt_real_kernelP6float2
        .type           _Z16sqrt_real_kernelP6float2,@function
        .size           _Z16sqrt_real_kernelP6float2,(.L_x_592 - _Z16sqrt_real_kernelP6float2)
        .other          _Z16sqrt_real_kernelP6float2,@"STO_CUDA_ENTRY STV_DEFAULT"
_Z16sqrt_real_kernelP6float2:
.text._Z16sqrt_real_kernelP6float2:
[----:B------:R-:W-:Y:S08]  /*0000*/  LDC R1, c[0x0][0x37c] ;  /* 0x0000df00ff017b82 */ /* 0x000ff00000000800 */
[----:B------:R-:W0:Y:S01]  /*0010*/  LDC.64 R2, c[0x0][0x380] ;  /* 0x0000e000ff027b82 */ /* 0x000e220000000a00 */
[----:B------:R-:W0:Y:S02]  /*0020*/  LDCU.64 UR4, c[0x0][0x358] ;  /* 0x00006b00ff0477ac */ /* 0x000e240008000a00 */
[----:B0-----:R-:W2:Y:S02]  /*0030*/  LDG.E R0, desc[UR4][R2.64] ;  /* 0x0000000402007981 */ /* 0x001ea4000c1e1900 */
[----:B--2---:R-:W-:Y:S01]  /*0040*/  IADD3 R4, PT, PT, R0, -0xd000000, RZ ;  /* 0xf300000000047810 */ /* 0x004fe20007ffe0ff */
[----:B------:R0:W1:Y:S03]  /*0050*/  MUFU.RSQ R5, R0 ;  /* 0x0000000000057308 */ /* 0x0000660000001400 */
[----:B------:R-:W-:-:S13]  /*0060*/  ISETP.GT.U32.AND P0, PT, R4, 0x727fffff, PT ;  /* 0x727fffff0400780c */ /* 0x000fda0003f04070 */
[----:B0-----:R-:W-:Y:S05]  /*0070*/  @!P0 BRA `(.L_x_442) ;  /* 0x00000000000c8947 */ /* 0x001fea0003800000 */
[----:B------:R-:W-:-:S07]  /*0080*/  MOV R6, 0xa0 ;  /* 0x000000a000067802 */ /* 0x000fce0000000f00 */
[----:B-1----:R-:W-:Y:S05]  /*0090*/  CALL.REL.NOINC `($__internal_15_$__cuda_sm20_sqrt_rn_f32_slowpath) ;  /* 0x0000000000247944 */ /* 0x002fea0003c00000 */
[----:B------:R-:W-:Y:S05]  /*00a0*/  BRA `(.L_x_443) ;  /* 0x0000000000107947 */ /* 0x000fea0003800000 */
.L_x_442:
[----:B-1----:R-:W-:Y:S01]  /*00b0*/  FMUL.FTZ R3, R0, R5 ;  /* 0x0000000500037220 */ /* 0x002fe20000410000 */
[----:B------:R-:W-:-:S03]  /*00c0*/  FMUL.FTZ R4, R5, 0.5 ;  /* 0x3f00000005047820 */ /* 0x000fc60000410000 */
[----:B------:R-:W-:-:S04]  /*00d0*/  FFMA R0, -R3, R3, R0 ;  /* 0x0000000303007223 */ /* 0x000fc80000000100 */
[----:B------:R-:W-:-:S07]  /*00e0*/  FFMA R4, R0, R4, R3 ;  /* 0x0000000400047223 */ /* 0x000fce0000000003 */
.L_x_443:
[----:B------:R-:W0:Y:S01]  /*00f0*/  LDC.64 R2, c[0x0][0x380] ;  /* 0x0000e000ff027b82 */ /* 0x000e220000000a00 */
[----:B------:R-:W-:-:S05]  /*0100*/  HFMA2 R5, -RZ, RZ, 0, 0 ;  /* 0x00000000ff057431 */ /* 0x000fca00000001ff */
[----:B0-----:R-:W-:Y:S01]  /*0110*/  STG.E.64 desc[UR4][R2.64], R4 ;  /* 0x0000000402007986 */ /* 0x001fe2000c101b04 */
[----:B------:R-:W-:Y:S05]  /*0120*/  EXIT ;  /* 0x000000000000794d */ /* 0x000fea0003800000 */
        .weak           $__internal_15_$__cuda_sm20_sqrt_rn_f32_slowpath
        .type           $__internal_15_$__cuda_sm20_sqrt_rn_f32_slowpath,@function
        .size           $__internal_15_$__cuda_sm20_sqrt_rn_f32_slowpath,(.L_x_592 - $__internal_15_$__cuda_sm20_sqrt_rn_f32_slowpath)
$__internal_15_$__cuda_sm20_sqrt_rn_f32_slowpath:
        /* <DEDUP_REMOVED lines=20> */
.L_x_444:
[----:B------:R-:W-:Y:S01]  /*0270*/  HFMA2 R3, -RZ, RZ, 0, 0 ;  /* 0x00000000ff037431 */ /* 0x000fe200000001ff */
[----:B------:R-:W-:Y:S02]  /*0280*/  MOV R4, R2 ;  /* 0x0000000200047202 */ /* 0x000fe40000000f00 */
[----:B------:R-:W-:-:S04]  /*0290*/  MOV R2, R6 ;  /* 0x0000000600027202 */ /* 0x000fc80000000f00 */
[----:B------:R-:W-:Y:S05]  /*02a0*/  RET.REL.NODEC R2 `(_Z16sqrt_real_kernelP6float2) ;  /* 0xfffffffc02547950 */ /* 0x000fea0003c3ffff */
.L_x_445:
        /* <DEDUP_REMOVED lines=13> */
.L_x_592:


//--------------------- .text._Z17sqrt_float_kernelPf --------------------------
	.section	.text._Z17sqrt_float_kernelPf,"ax",@progbits
	.align	128
        .global         _Z17sqrt_float_kernelPf
        .type           _Z17sqrt_float_kernelPf,@function
        .size           _Z17sqrt_float_kernelPf,(.L_x_593 - _Z17sqrt_float_kernelPf)
        .other          _Z17sqrt_float_kernelPf,@"STO_CUDA_ENTRY STV_DEFAULT"
_Z17sqrt_float_kernelPf:
.text._Z17sqrt_float_kernelPf:
        /* <DEDUP_REMOVED lines=9> */
[----:B-1----:R-:W-:Y:S05]  /*0090*/  CALL.REL.NOINC `($__internal_16_$__cuda_sm20_sqrt_rn_f32_slowpath) ;  /* 0x0000000000207944 */ /* 0x002fea0003c00000 */
[----:B------:R-:W-:Y:S05]  /*00a0*/  BRA `(.L_x_447) ;  /* 0x0000000000107947 */ /* 0x000fea0003800000 */
.L_x_446:
[----:B-1----:R-:W-:Y:S01]  /*00b0*/  FMUL.FTZ R3, R0, R5 ;  /* 0x0000000500037220 */ /* 0x002fe20000410000 */
[----:B------:R-:W-:-:S03]  /*00c0*/  FMUL.FTZ R5, R5, 0.5 ;  /* 0x3f00000005057820 */ /* 0x000fc60000410000 */
[----:B------:R-:W-:-:S04]  /*00d0*/  FFMA R0, -R3, R3, R0 ;  /* 0x0000000303007223 */ /* 0x000fc80000000100 */
[----:B------:R-:W-:-:S07]  /*00e0*/  FFMA R5, R0, R5, R3 ;  /* 0x0000000500057223 */ /* 0x000fce0000000003 */
.L_x_447:
[----:B------:R-:W0:Y:S02]  /*00f0*/  LDC.64 R2, c[0x0][0x380] ;  /* 0x0000e000ff027b82 */ /* 0x000e240000000a00 */
[----:B0-----:R-:W-:Y:S01]  /*0100*/  STG.E desc[UR4][R2.64], R5 ;  /* 0x0000000502007986 */ /* 0x001fe2000c101904 */
[----:B------:R-:W-:Y:S05]  /*0110*/  EXIT ;  /* 0x000000000000794d */ /* 0x000fea0003800000 */
        .weak           $__internal_16_$__cuda_sm20_sqrt_rn_f32_slowpath
        .type           $__internal_16_$__cuda_sm20_sqrt_rn_f32_slowpath,@function
        .size           $__internal_16_$__cuda_sm20_sqrt_rn_f32_slowpath,(.L_x_593 - $__internal_16_$__cuda_sm20_sqrt_rn_f32_slowpath)
$__internal_16_$__cuda_sm20_sqrt_rn_f32_slowpath:
        /* <DEDUP_REMOVED lines=20> */
.L_x_448:
[----:B------:R-:W-:Y:S01]  /*0260*/  HFMA2 R3, -RZ, RZ, 0, 0 ;  /* 0x00000000ff037431 */ /* 0x000fe200000001ff */
[----:B------:R-:W-:Y:S02]  /*0270*/  MOV R5, R2 ;  /* 0x0000000200057202 */ /* 0x000fe40000000f00 */
[----:B------:R-:W-:-:S04]  /*0280*/  MOV R2, R4 ;  /* 0x0000000400027202 */ /* 0x000fc80000000f00 */
[----:B------:R-:W-:Y:S05]  /*0290*/  RET.REL.NODEC R2 `(_Z17sqrt_float_kernelPf) ;  /* 0xfffffffc02587950 */ /* 0x000fea0003c3ffff */
.L_x_449:
        /* <DEDUP_REMOVED lines=14> */
.L_x_593:


//--------------------- .text._Z20weight_divide_kernelP6float2S0_S0_ --------------------------
	.section	.text._Z20weight_divide_kernelP6float2S0_S0_,"ax",@progbits
	.align	128
        .global         _Z20weight_divide_kernelP6float2S0_S0_
        .type           _Z20weight_divide_kernelP6float2S0_S0_,@function
        .size           _Z20weight_divide_kernelP6float2S0_S0_,(.L_x_594 - _Z20weight_divide_kernelP6float2S0_S0_)
        .other          _Z20weight_divide_kernelP6float2S0_S0_,@"STO_CUDA_ENTRY STV_DEFAULT"
_Z20weight_divide_kernelP6float2S0_S0_:
.text._Z20weight_divide_kernelP6float2S0_S0_:
[----:B------:R-:W-:Y:S01]  /*0000*/  LDC R1, c[0x0][0x37c] ;  /* 0x0000df00ff017b82 */ /* 0x000fe20000000800 */
[----:B------:R-:W0:Y:S07]  /*0010*/  S2R R5, SR_TID.X ;  /* 0x0000000000057919 */ /* 0x000e2e0000002100 */
[----:B------:R-:W1:Y:S01]  /*0020*/  LDC.64 R8, c[0x0][0x390] ;  /* 0x0000e400ff087b82 */ /* 0x000e620000000a00 */
[----:B------:R-:W1:Y:S07]  /*0030*/  LDCU.64 UR4, c[0x0][0x358] ;  /* 0x00006b00ff0477ac */ /* 0x000e6e0008000a00 */
[----:B------:R-:W0:Y:S08]  /*0040*/  S2UR UR6, SR_CTAID.X ;  /* 0x00000000000679c3 */ /* 0x000e300000002500 */
[----:B------:R-:W0:Y:S08]  /*0050*/  LDC R6, c[0x0][0x360] ;  /* 0x0000d800ff067b82 */ /* 0x000e300000000800 */
[----:B------:R-:W2:Y:S01]  /*0060*/  LDC.64 R2, c[0x0][0x388] ;  /* 0x0000e200ff027b82 */ /* 0x000ea20000000a00 */
[----:B-1----:R-:W3:Y:S01]  /*0070*/  LDG.E R7, desc[UR4][R8.64] ;  /* 0x0000000408077981 */ /* 0x002ee2000c1e1900 */
[----:B0-----:R-:W-:-:S04]  /*0080*/  IMAD R6, R6, UR6, R5 ;  /* 0x0000000606067c24 */ /* 0x001fc8000f8e0205 */
[----:B--2---:R-:W-:-:S06]  /*0090*/  IMAD.WIDE.U32 R2, R6, 0x8, R2 ;  /* 0x0000000806027825 */ /* 0x004fcc00078e0002 */
[----:B------:R-:W2:Y:S01]  /*00a0*/  LDG.E.64 R2, desc[UR4][R2.64] ;  /* 0x0000000402027981 */ /* 0x000ea2000c1e1b00 */
[----:B------:R-:W-:Y:S01]  /*00b0*/  BSSY.RECONVERGENT B0, `(.L_x_450) ;  /* 0x000000d000007945 */ /* 0x000fe20003800200 */
[----:B---3--:R-:W0:Y:S02]  /*00c0*/  MUFU.RCP R0, R7 ;  /* 0x0000000700007308 */ /* 0x008e240000001000 */
        /* <DEDUP_REMOVED lines=9> */
[----:B------:R-:W-:Y:S05]  /*0160*/  CALL.REL.NOINC `($__internal_17_$__cuda_sm3x_div_rn_noftz_f32_slowpath) ;  /* 0x0000000000547944 */ /* 0x000fea0003c00000 */
[----:B------:R-:W-:-:S07]  /*0170*/  IMAD.MOV.U32 R4, RZ, RZ, R0 ;  /* 0x000000ffff047224 */ /* 0x000fce00078e0000 */
.L_x_451:
[----:B------:R-:W-:Y:S05]  /*0180*/  BSYNC.RECONVERGENT B0 ;  /* 0x0000000000007941 */ /* 0x000fea0003800200 */
.L_x_450:
[----:B------:R-:W0:Y:S01]  /*0190*/  MUFU.RCP R0, R7 ;  /* 0x0000000700007308 */ /* 0x000e220000001000 */
[----:B------:R-:W-:Y:S07]  /*01a0*/  BSSY.RECONVERGENT B0, `(.L_x_452) ;  /* 0x000000d000007945 */ /* 0x000fee0003800200 */
[----:B------:R-:W1:Y:S01]  /*01b0*/  FCHK P0, R3, R7 ;  /* 0x0000000703007302 */ /* 0x000e620000000000 */
[----:B0-----:R-:W-:-:S04]  /*01c0*/  FFMA R5, -R7, R0, 1 ;  /* 0x3f80000007057423 */ /* 0x001fc80000000100 */
[----:B------:R-:W-:-:S04]  /*01d0*/  FFMA R9, R0, R5, R0 ;  /* 0x0000000500097223 */ /* 0x000fc80000000000 */
[----:B------:R-:W-:-:S04]  /*01e0*/  FFMA R0, R3, R9, RZ ;  /* 0x0000000903007223 */ /* 0x000fc800000000ff */
[----:B------:R-:W-:-:S04]  /*01f0*/  FFMA R5, -R7, R0, R3 ;  /* 0x0000000007057223 */ /* 0x000fc80000000103 */
[----:B------:R-:W-:Y:S01]  /*0200*/  FFMA R5, R9, R5, R0 ;  /* 0x0000000509057223 */ /* 0x000fe20000000000 */
[----:B-1----:R-:W-:Y:S06]  /*0210*/  @!P0 BRA `(.L_x_453) ;  /* 0x0000000000148947 */ /* 0x002fec0003800000 */
[----:B------:R-:W-:Y:S01]  /*0220*/  IMAD.MOV.U32 R2, RZ, RZ, R3 ;  /* 0x000000ffff027224 */ /* 0x000fe200078e0003 */
[----:B------:R-:W-:Y:S01]  /*0230*/  MOV R8, 0x260 ;  /* 0x0000026000087802 */ /* 0x000fe20000000f00 */
[----:B------:R-:W-:-:S07]  /*0240*/  IMAD.MOV.U32 R5, RZ, RZ, R7 ;  /* 0x000000ffff057224 */ /* 0x000fce00078e0007 */
[----:B------:R-:W-:Y:S05]  /*0250*/  CALL.REL.NOINC `($__internal_17_$__cuda_sm3x_div_rn_noftz_f32_slowpath) ;  /* 0x0000000000187944 */ /* 0x000fea0003c00000 */
[----:B------:R-:W-:-:S07]  /*0260*/  IMAD.MOV.U32 R5, RZ, RZ, R0 ;  /* 0x000000ffff057224 */ /* 0x000fce00078e0000 */
.L_x_453:
[----:B------:R-:W-:Y:S05]  /*0270*/  BSYNC.RECONVERGENT B0 ;  /* 0x0000000000007941 */ /* 0x000fea0003800200 */
.L_x_452:
[----:B------:R-:W0:Y:S02]  /*0280*/  LDC.64 R2, c[0x0][0x380] ;  /* 0x0000e000ff027b82 */ /* 0x000e240000000a00 */
[----:B0-----:R-:W-:-:S05]  /*0290*/  IMAD.WIDE.U32 R6, R6, 0x8, R2 ;  /* 0x0000000806067825 */ /* 0x001fca00078e0002 */
[----:B------:R-:W-:Y:S01]  /*02a0*/  STG.E.64 desc[UR4][R6.64], R4 ;  /* 0x0000000406007986 */ /* 0x000fe2000c101b04 */
[----:B------:R-:W-:Y:S05]  /*02b0*/  EXIT ;  /* 0x000000000000794d */ /* 0x000fea0003800000 */
        .weak           $__internal_17_$__cuda_sm3x_div_rn_noftz_f32_slowpath
        .type           $__internal_17_$__cuda_sm3x_div_rn_noftz_f32_slowpath,@function
        .size           $__internal_17_$__cuda_sm3x_div_rn_noftz_f32_slowpath,(.L_x_594 - $__internal_17_$__cuda_sm3x_div_rn_noftz_f32_slowpath)
$__internal_17_$__cuda_sm3x_div_rn_noftz_f32_slowpath:
[----:B------:R-:W-:Y:S01]  /*02c0*/  SHF.R.U32.HI R9, RZ, 0x17, R5 ;  /* 0x00000017ff097819 */ /* 0x000fe20000011605 */
[----:B------:R-:W-:Y:S01]  /*02d0*/  BSSY.RECONVERGENT B1, `(.L_x_454) ;  /* 0x0000062000017945 */ /* 0x000fe20003800200 */
        /* <DEDUP_REMOVED lines=32> */
.L_x_455:
[----:B------:R-:W-:Y:S01]  /*04e0*/  LEA R0, R14, 0xc0800000, 0x17 ;  /* 0xc08000000e007811 */ /* 0x000fe200078eb8ff */
[----:B------:R-:W-:Y:S04]  /*04f0*/  BSSY.RECONVERGENT B2, `(.L_x_460) ;  /* 0x0000036000027945 */ /* 0x000fe80003800200 */
[----:B------:R-:W-:Y:S02]  /*0500*/  IMAD.IADD R10, R5, 0x1, -R0 ;  /* 0x00000001050a7824 */ /* 0x000fe400078e0a00 */
[----:B------:R-:W-:Y:S02]  /*0510*/  VIADD R5, R12, 0xffffff81 ;  /* 0xffffff810c057836 */ /* 0x000fe40000000000 */
[----:B------:R0:W1:Y:S01]  /*0520*/  MUFU.RCP R11, R10 ;  /* 0x0000000a000b7308 */ /* 0x0000620000001000 */
[----:B------:R-:W-:Y:S01]  /*0530*/  FADD.FTZ R13, -R10, -RZ ;  /* 0x800000ff0a0d7221 */ /* 0x000fe20000010100 */
[C---:B------:R-:W-:Y:S01]  /*0540*/  IMAD R0, R5.reuse, -0x800000, R2 ;  /* 0xff80000005007824 */ /* 0x040fe200078e0202 */
[----:B0-----:R-:W-:-:S05]  /*0550*/  IADD3 R10, PT, PT, R5, 0x7f, -R14 ;  /* 0x0000007f050a7810 */ /* 0x001fca0007ffe80e */
[----:B------:R-:W-:Y:S02]  /*0560*/  IMAD.IADD R9, R10, 0x1, R9 ;  /* 0x000000010a097824 */ /* 0x000fe400078e0209 */
[----:B-1----:R-:W-:-:S04]  /*0570*/  FFMA R12, R11, R13, 1 ;  /* 0x3f8000000b0c7423 */ /* 0x002fc8000000000d */
        /* <DEDUP_REMOVED lines=41> */
.L_x_462:
[----:B------:R-:W-:-:S04]  /*0810*/  LOP3.LUT R0, R0, 0x80000000, RZ, 0xc0, !PT ;  /* 0x8000000000007812 */ /* 0x000fc800078ec0ff */
[----:B------:R-:W-:Y:S01]  /*0820*/  LOP3.LUT R0, R0, 0x7f800000, RZ, 0xfc, !PT ;  /* 0x7f80000000007812 */ /* 0x000fe200078efcff */
[----:B------:R-:W-:Y:S06]  /*0830*/  BRA `(.L_x_463) ;  /* 0x0000000000047947 */ /* 0x000fec0003800000 */
.L_x_461:
[----:B------:R-:W-:-:S07]  /*0840*/  IMAD R0, R9, 0x800000, R0 ;  /* 0x0080000009007824 */ /* 0x000fce00078e0200 */
.L_x_463:
[----:B------:R-:W-:Y:S05]  /*0850*/  BSYNC.RECONVERGENT B2 ;  /* 0x0000000000027941 */ /* 0x000fea0003800200 */
.L_x_460:
[----:B------:R-:W-:Y:S05]  /*0860*/  BRA `(.L_x_464) ;  /* 0x0000000000207947 */ /* 0x000fea0003800000 */
.L_x_459:
[----:B------:R-:W-:-:S04]  /*0870*/  LOP3.LUT R0, R5, 0x80000000, R2, 0x48, !PT ;  /* 0x8000000005007812 */ /* 0x000fc800078e4802 */
[----:B------:R-:W-:Y:S01]  /*0880*/  LOP3.LUT R0, R0, 0x7f800000, RZ, 0xfc, !PT ;  /* 0x7f80000000007812 */ /* 0x000fe200078efcff */
[----:B------:R-:W-:Y:S06]  /*0890*/  BRA `(.L_x_464) ;  /* 0x0000000000147947 */ /* 0x000fec0003800000 */
.L_x_458:
[----:B------:R-:W-:Y:S01]  /*08a0*/  LOP3.LUT R0, R5, 0x80000000, R2, 0x48, !PT ;  /* 0x8000000005007812 */ /* 0x000fe200078e4802 */
[----:B------:R-:W-:Y:S06]  /*08b0*/  BRA `(.L_x_464) ;  /* 0x00000000000c7947 */ /* 0x000fec0003800000 */
.L_x_457:
[----:B------:R-:W0:Y:S01]  /*08c0*/  MUFU.RSQ R0, -QNAN ;  /* 0xffc0000000007908 */ /* 0x000e220000001400 */
[----:B------:R-:W-:Y:S05]  /*08d0*/  BRA `(.L_x_464) ;  /* 0x0000000000047947 */ /* 0x000fea0003800000 */
.L_x_456:
[----:B------:R-:W-:-:S07]  /*08e0*/  FADD.FTZ R0, R2, R5 ;  /* 0x0000000502007221 */ /* 0x000fce0000010000 */
.L_x_464:
[----:B------:R-:W-:Y:S05]  /*08f0*/  BSYNC.RECONVERGENT B1 ;  /* 0x0000000000017941 */ /* 0x000fea0003800200 */
.L_x_454:
[----:B------:R-:W-:-:S04]  /*0900*/  IMAD.MOV.U32 R9, RZ, RZ, 0x0 ;  /* 0x00000000ff097424 */ /* 0x000fc800078e00ff */
[----:B0-----:R-:W-:Y:S05]  /*0910*/  RET.REL.NODEC R8 `(_Z20weight_divide_kernelP6float2S0_S0_) ;  /* 0xfffffff408b87950 */ /* 0x001fea0003c3ffff */
.L_x_465:
        /* <DEDUP_REMOVED lines=14> */
.L_x_594:


//--------------------- .text._Z22weight_subtract_kernelP6float2S0_S0_ --------------------------
	.section	.text._Z22weight_subtract_kernelP6float2S0_S0_,"ax",@progbits
	.align	128
        .global         _Z22weight_subtract_kernelP6float2S0_S0_
        .type           _Z22weight_subtract_kernelP6float2S0_S0_,@function
        .size           _Z22weight_subtract_kernelP6float2S0_S0_,(.L_x_669 - _Z22weight_subtract_kernelP6float2S0_S0_)
        .other          _Z22weight_subtract_kernelP6float2S0_S0_,@"STO_CUDA_ENTRY STV_DEFAULT"
_Z22weight_subtract_kernelP6float2S0_S0_:
.text._Z22weight_subtract_kernelP6float2S0_S0_:
[----:B------:R-:W-:Y:S01]  /*0000*/  LDC R1, c[0x0][0x37c] ;  /* 0x0000df00ff017b82 */ /* 0x000fe20000000800 */
[----:B------:R-:W0:Y:S07]  /*0010*/  S2R R0, SR_TID.X ;  /* 0x0000000000007919 */ /* 0x000e2e0000002100 */
[----:B------:R-:W0:Y:S01]  /*0020*/  S2UR UR6, SR_CTAID.X ;  /* 0x00000000000679c3 */ /* 0x000e220000002500 */
[----:B------:R-:W1:Y:S07]  /*0030*/  LDCU.64 UR4, c[0x0][0x358] ;  /* 0x00006b00ff0477ac */ /* 0x000e6e0008000a00 */
[----:B------:R-:W0:Y:S08]  /*0040*/  LDC R9, c[0x0][0x360] ;  /* 0x0000d800ff097b82 */ /* 0x000e300000000800 */
[----:B------:R-:W2:Y:S08]  /*0050*/  LDC.64 R4, c[0x0][0x390] ;  /* 0x0000e400ff047b82 */ /* 0x000eb00000000a00 */
[----:B------:R-:W3:Y:S08]  /*0060*/  LDC.64 R6, c[0x0][0x388] ;  /* 0x0000e200ff067b82 */ /* 0x000ef00000000a00 */
[----:B------:R-:W4:Y:S01]  /*0070*/  LDC.64 R2, c[0x0][0x380] ;  /* 0x0000e000ff027b82 */ /* 0x000f220000000a00 */
[----:B0-----:R-:W-:-:S04]  /*0080*/  IMAD R9, R9, UR6, R0 ;  /* 0x0000000609097c24 */ /* 0x001fc8000f8e0200 */
[----:B--2---:R-:W-:-:S06]  /*0090*/  IMAD.WIDE.U32 R4, R9, 0x8, R4 ;  /* 0x0000000809047825 */ /* 0x004fcc00078e0004 */
[----:B-1----:R-:W2:Y:S04]  /*00a0*/  LDG.E.64 R4, desc[UR4][R4.64] ;  /* 0x0000000404047981 */ /* 0x002ea8000c1e1b00 */
[----:B---3--:R-:W2:Y:S01]  /*00b0*/  LDG.E.64 R6, desc[UR4][R6.64] ;  /* 0x0000000406067981 */ /* 0x008ea2000c1e1b00 */
[----:B----4-:R-:W-:-:S05]  /*00c0*/  IMAD.WIDE.U32 R2, R9, 0x8, R2 ;  /* 0x0000000809027825 */ /* 0x010fca00078e0002 */
[----:B------:R-:W3:Y:S01]  /*00d0*/  LDG.E.64 R8, desc[UR4][R2.64] ;  /* 0x0000000402087981 */ /* 0x000ee2000c1e1b00 */
[C---:B--2---:R-:W-:Y:S01]  /*00e0*/  FMUL R11, R5.reuse, R7 ;  /* 0x00000007050b7220 */ /* 0x044fe20000400000 */
[----:B------:R-:W-:-:S03]  /*00f0*/  FMUL R0, R5, R6 ;  /* 0x0000000605007220 */ /* 0x000fc60000400000 */
[C---:B------:R-:W-:Y:S01]  /*0100*/  FFMA R11, R4.reuse, R6, -R11 ;  /* 0x00000006040b7223 */ /* 0x040fe2000000080b */
[----:B------:R-:W-:-:S03]  /*0110*/  FFMA R0, R4, R7, R0 ;  /* 0x0000000704007223 */ /* 0x000fc60000000000 */
[----:B---3--:R-:W-:Y:S01]  /*0120*/  FADD R8, R8, -R11 ;  /* 0x8000000b08087221 */ /* 0x008fe20000000000 */
[----:B------:R-:W-:-:S05]  /*0130*/  FADD R9, R9, -R0 ;  /* 0x8000000009097221 */ /* 0x000fca0000000000 */
[----:B------:R-:W-:Y:S01]  /*0140*/  STG.E.64 desc[UR4][R2.64], R8 ;  /* 0x0000000802007986 */ /* 0x000fe2000c101b04 */
[----:B------:R-:W-:Y:S05]  /*0150*/  EXIT ;  /* 0x000000000000794d */ /* 0x000fea0003800000 */
.L_x_466:
        /* <DEDUP_REMOVED lines=10> */
.L_x_669:


//--------------------- .text._Z20Jtotal_resize_kernelP6float2jS0_ --------------------------
	.section	.text._Z20Jtotal_resize_kernelP6float2jS0_,"ax",@progbits
	.align	128
        .global         _Z20Jtotal_resize_kernelP6float2jS0_
        .type           _Z20Jtotal_resize_kernelP6float2jS0_,@function
        .size           _Z20Jtotal_resize_kernelP6float2jS0_,(.L_x_670 - _Z20Jtotal_resize_kernelP6float2jS0_)
        .other          _Z20Jtotal_resize_kernelP6float2jS0_,@"STO_CUDA_ENTRY STV_DEFAULT"
_Z20Jtotal_resize_kernelP6float2jS0_:
.text._Z20Jtotal_resize_kernelP6float2jS0_:
[----:B------:R-:W-:Y:S01]  /*0000*/  LDC R1, c[0x0][0x37c] ;  /* 0x0000df00ff017b82 */ /* 0x000fe20000000800 */
[----:B------:R-:W0:Y:S07]  /*0010*/  S2R R3, SR_CTAID.Y ;  /* 0x0000000000037919 */ /* 0x000e2e0000002600 */
[----:B------:R-:W0:Y:S01]  /*0020*/  S2UR UR6, SR_CTAID.X ;  /* 0x00000000000679c3 */ /* 0x000e220000002500 */
[----:B------:R-:W1:Y:S07]  /*0030*/  LDCU.64 UR4, c[0x0][0x358] ;  /* 0x00006b00ff0477ac */ /* 0x000e6e0008000a00 */
[----:B------:R-:W2:Y:S08]  /*0040*/  LDC R6, c[0x0][0x388] ;  /* 0x0000e200ff067b82 */ /* 0x000eb00000000800 */
[----:B------:R-:W3:Y:S01]  /*0050*/  LDC R2, c[0x0][0x374] ;  /* 0x0000dd00ff027b82 */ /* 0x000ee20000000800 */
[----:B0-----:R-:W-:-:S04]  /*0060*/  VIMNMX.U32 R0, PT, PT, R3, UR6, !PT ;  /* 0x0000000603007c48 */ /* 0x001fc8000ffe0000 */
[----:B--2---:R-:W-:Y:S01]  /*0070*/  ISETP.GE.U32.AND P0, PT, R0, R6, PT ;  /* 0x000000060000720c */ /* 0x004fe20003f06070 */
[----:B---3--:R-:W-:-:S12]  /*0080*/  IMAD R7, R2, UR6, R3 ;  /* 0x0000000602077c24 */ /* 0x008fd8000f8e0203 */
[----:B-1----:R-:W-:Y:S05]  /*0090*/  @P0 BRA `(.L_x_467) ;  /* 0x0000000000200947 */ /* 0x002fea0003800000 */
[----:B------:R-:W0:Y:S01]  /*00a0*/  LDC.64 R4, c[0x0][0x380] ;  /* 0x0000e000ff047b82 */ /* 0x000e220000000a00 */
[----:B------:R-:W-:-:S04]  /*00b0*/  IMAD R3, R6, UR6, R3 ;  /* 0x0000000606037c24 */ /* 0x000fc8000f8e0203 */
[----:B0-----:R-:W-:-:S03]  /*00c0*/  IMAD.WIDE R4, R3, 0x8, R4 ;  /* 0x0000000803047825 */ /* 0x001fc600078e0204 */
[----:B------:R-:W0:Y:S03]  /*00d0*/  LDC.64 R2, c[0x0][0x390] ;  /* 0x0000e400ff027b82 */ /* 0x000e260000000a00 */
[----:B------:R-:W2:Y:S01]  /*00e0*/  LDG.E.64 R4, desc[UR4][R4.64] ;  /* 0x0000000404047981 */ /* 0x000ea2000c1e1b00 */
[----:B0-----:R-:W-:-:S05]  /*00f0*/  IMAD.WIDE.U32 R2, R7, 0x8, R2 ;  /* 0x0000000807027825 */ /* 0x001fca00078e0002 */
[----:B--2---:R-:W-:Y:S01]  /*0100*/  STG.E.64 desc[UR4][R2.64], R4 ;  /* 0x0000000402007986 */ /* 0x004fe2000c101b04 */
[----:B------:R-:W-:Y:S05]  /*0110*/  EXIT ;  /* 0x000000000000794d */ /* 0x000fea0003800000 */
.L_x_467:
[----:B------:R-:W0:Y:S01]  /*0120*/  LDC R0, c[0x0][0x370] ;  /* 0x0000dc00ff007b82 */ /* 0x000e220000000800 */
[----:B------:R-:W-:Y:S01]  /*0130*/  HFMA2 R5, -RZ, RZ, 0, 0 ;  /* 0x00000000ff057431 */ /* 0x000fe200000001ff */
[----:B0-----:R-:W-:-:S04]  /*0140*/  IADD3 R0, PT, PT, R0, -0x1, RZ ;  /* 0xffffffff00007810 */ /* 0x001fc80007ffe0ff */
[----:B------:R-:W-:-:S04]  /*0150*/  ISETP.NE.AND P0, PT, R0, UR6, PT ;  /* 0x0000000600007c0c */ /* 0x000fc8000bf05270 */
[----:B------:R-:W-:-:S13]  /*0160*/  ISETP.NE.OR P0, PT, R3, UR6, P0 ;  /* 0x0000000603007c0c */ /* 0x000fda0008705670 */
[----:B------:R-:W0:Y:S01]  /*0170*/  @!P0 LDC.64 R2, c[0x0][0x390] ;  /* 0x0000e400ff028b82 */ /* 0x000e220000000a00 */
[----:B------:R-:W-:Y:S01]  /*0180*/  @!P0 MOV R4, 0x3f800000 ;  /* 0x3f80000000048802 */ /* 0x000fe20000000f00 */
[----:B0-----:R-:W-:-:S05]  /*0190*/  @!P0 IMAD.WIDE.U32 R2, R7, 0x8, R2 ;  /* 0x0000000807028825 */ /* 0x001fca00078e0002 */
[----:B------:R0:W-:Y:S01]  /*01a0*/  @!P0 STG.E.64 desc[UR4][R2.64], R4 ;  /* 0x0000000402008986 */ /* 0x0001e2000c101b04 */
[----:B------:R-:W-:Y:S05]  /*01b0*/  @!P0 EXIT ;  /* 0x000000000000894d */ /* 0x000fea0003800000 */
[----:B0-----:R-:W0:Y:S02]  /*01c0*/  LDC.64 R2, c[0x0][0x390] ;  /* 0x0000e400ff027b82 */ /* 0x001e240000000a00 */
[----:B0-----:R-:W-:-:S05]  /*01d0*/  IMAD.WIDE.U32 R2, R7, 0x8, R2 ;  /* 0x0000000807027825 */ /* 0x001fca00078e0002 */
[----:B------:R-:W-:Y:S01]  /*01e0*/  STG.E.64 desc[UR4][R2.64], RZ ;  /* 0x000000ff02007986 */ /* 0x000fe2000c101b04 */
[----:B------:R-:W-:Y:S05]  /*01f0*/  EXIT ;  /* 0x000000000000794d */ /* 0x000fea0003800000 */
.L_x_468:
        /* <DEDUP_REMOVED lines=16> */
.L_x_670:


//--------------------- .text._Z13resize_kernelP6float2jjjS0_ --------------------------
	.section	.text._Z13resize_kernelP6float2jjjS0_,"ax",@progbits
	.align	128
        .global         _Z13resize_kernelP6float2jjjS0_
        .type           _Z13resize_kernelP6float2jjjS0_,@function
        .size           _Z13resize_kernelP6float2jjjS0_,(.L_x_671 - _Z13resize_kernelP6float2jjjS0_)
        .other          _Z13resize_kernelP6float2jjjS0_,@"STO_CUDA_ENTRY STV_DEFAULT"
_Z13resize_kernelP6float2jjjS0_:
.text._Z13resize_kernelP6float2jjjS0_:
[----:B------:R-:W-:Y:S01]  /*0000*/  LDC R1, c[0x0][0x37c] ;  /* 0x0000df00ff017b82 */ /* 0x000fe20000000800 */
[----:B------:R-:W0:Y:S01]  /*0010*/  S2R R7, SR_CTAID.Y ;  /* 0x0000000000077919 */ /* 0x000e220000002600 */
[----:B------:R-:W1:Y:S01]  /*0020*/  LDCU UR4, c[0x0][0x360] ;  /* 0x00006c00ff0477ac */ /* 0x000e620008000800 */
[----:B------:R-:W-:Y:S01]  /*0030*/  CS2R R8, SRZ ;  /* 0x0000000000087805 */ /* 0x000fe2000001ff00 */
[----:B------:R-:W0:Y:S01]  /*0040*/  S2R R2, SR_TID.Y ;  /* 0x0000000000027919 */ /* 0x000e220000002200 */
[----:B------:R-:W0:Y:S01]  /*0050*/  LDCU UR5, c[0x0][0x364] ;  /* 0x00006c80ff0577ac */ /* 0x000e220008000800 */
[----:B------:R-:W1:Y:S01]  /*0060*/  S2R R0, SR_CTAID.X ;  /* 0x0000000000007919 */ /* 0x000e620000002500 */
[----:B------:R-:W2:Y:S01]  /*0070*/  LDCU.64 UR6, c[0x0][0x388] ;  /* 0x00007100ff0677ac */ /* 0x000ea20008000a00 */
[----:B------:R-:W1:Y:S01]  /*0080*/  S2R R3, SR_TID.X ;  /* 0x0000000000037919 */ /* 0x000e620000002100 */
[----:B0-----:R-:W-:-:S05]  /*0090*/  IMAD R7, R7, UR5, R2 ;  /* 0x0000000507077c24 */ /* 0x001fca000f8e0202 */
[----:B--2---:R-:W-:Y:S01]  /*00a0*/  ISETP.GE.U32.AND P0, PT, R7, UR7, PT ;  /* 0x0000000707007c0c */ /* 0x004fe2000bf06070 */
[----:B-1----:R-:W-:Y:S01]  /*00b0*/  IMAD R0, R0, UR4, R3 ;  /* 0x0000000400007c24 */ /* 0x002fe2000f8e0203 */
[----:B------:R-:W0:Y:S04]  /*00c0*/  LDCU.64 UR4, c[0x0][0x358] ;  /* 0x00006b00ff0477ac */ /* 0x000e280008000a00 */
[----:B------:R-:W-:Y:S01]  /*00d0*/  ISETP.GE.U32.OR P0, PT, R0, UR6, P0 ;  /* 0x0000000600007c0c */ /* 0x000fe20008706470 */
[----:B------:R-:W1:-:S12]  /*00e0*/  LDCU UR6, c[0x0][0x390] ;  /* 0x00007200ff0677ac */ /* 0x000e580008000800 */
[----:B------:R-:W2:Y:S01]  /*00f0*/  @!P0 LDC.64 R4, c[0x0][0x380] ;  /* 0x0000e000ff048b82 */ /* 0x000ea20000000a00 */
[----:B------:R-:W-:-:S04]  /*0100*/  @!P0 IMAD R3, R0, UR7, R7 ;  /* 0x0000000700038c24 */ /* 0x000fc8000f8e0207 */
[----:B--2---:R-:W-:-:S03]  /*0110*/  @!P0 IMAD.WIDE.U32 R4, R3, 0x8, R4 ;  /* 0x0000000803048825 */ /* 0x004fc600078e0004 */
[----:B------:R-:W2:Y:S02]  /*0120*/  LDC.64 R2, c[0x0][0x398] ;  /* 0x0000e600ff027b82 */ /* 0x000ea40000000a00 */
[----:B0-----:R-:W3:Y:S01]  /*0130*/  @!P0 LDG.E.64 R8, desc[UR4][R4.64] ;  /* 0x0000000404088981 */ /* 0x001ee2000c1e1b00 */
[----:B-1----:R-:W-:-:S04]  /*0140*/  IMAD R7, R0, UR6, R7 ;  /* 0x0000000600077c24 */ /* 0x002fc8000f8e0207 */
[----:B--2---:R-:W-:-:S05]  /*0150*/  IMAD.WIDE.U32 R2, R7, 0x8, R2 ;  /* 0x0000000807027825 */ /* 0x004fca00078e0002 */
[----:B---3--:R-:W-:Y:S01]  /*0160*/  STG.E.64 desc[UR4][R2.64], R8 ;  /* 0x0000000802007986 */ /* 0x008fe2000c101b04 */
[----:B------:R-:W-:Y:S05]  /*0170*/  EXIT ;  /* 0x000000000000794d */ /* 0x000fea0003800000 */
.L_x_469:
        /* <DEDUP_REMOVED lines=16> */
.L_x_671:


//--------------------- .text._Z26inner_product_float_kernelP6float2S0_S0_ --------------------------
	.section	.text._Z26inner_product_float_kernelP6float2S0_S0_,"ax",@progbits
	.align	128
        .global         _Z26inner_product_float_kernelP6float2S0_S0_
        .type           _Z26inner_product_float_kernelP6float2S0_S0_,@function
        .size           _Z26inner_product_float_kernelP6float2S0_S0_,(.L_x_672 - _Z26inner_product_float_kernelP6float2S0_S0_)
        .other          _Z26inner_product_float_kernelP6float2S0_S0_,@"STO_CUDA_ENTRY STV_DEFAULT"
_Z26inner_product_float_kernelP6float2S0_S0_:
.text._Z26inner_product_float_kernelP6float2S0_S0_:
        /* <DEDUP_REMOVED lines=10> */
[----:B---3--:R-:W-:-:S06]  /*00a0*/  IMAD.WIDE.U32 R6, R9, 0x8, R6 ;  /* 0x0000000809067825 */ /* 0x008fcc00078e0006 */
[----:B------:R-:W2:Y:S01]  /*00b0*/  LDG.E.64 R6, desc[UR8][R6.64] ;  /* 0x0000000806067981 */ /* 0x000ea2000c1e1b00 */
[----:B------:R-:W0:Y:S01]  /*00c0*/  S2UR UR5, SR_CgaCtaId ;  /* 0x00000000000579c3 */ /* 0x000e220000008800 */
[----:B------:R-:W-:Y:S01]  /*00d0*/  UMOV UR4, 0x400 ;  /* 0x0000040000047882 */ /* 0x000fe20000000000 */
[----:B------:R-:W-:Y:S01]  /*00e0*/  ISETP.GE.U32.AND P0, PT, R0, 0x2, PT ;  /* 0x000000020000780c */ /* 0x000fe20003f06070 */
[----:B0-----:R-:W-:-:S06]  /*00f0*/  ULEA UR4, UR5, UR4, 0x18 ;  /* 0x0000000405047291 */ /* 0x001fcc000f8ec0ff */
[----:B------:R-:W-:Y:S01]  /*0100*/  LEA R2, R3, UR4, 0x3 ;  /* 0x0000000403027c11 */ /* 0x000fe2000f8e18ff */
[-C--:B--2---:R-:W-:Y:S01]  /*0110*/  FMUL R9, R5, R7.reuse ;  /* 0x0000000705097220 */ /* 0x084fe20000400000 */
[----:B------:R-:W-:-:S03]  /*0120*/  FMUL R10, R4, R7 ;  /* 0x00000007040a7220 */ /* 0x000fc60000400000 */
[-C--:B------:R-:W-:Y:S01]  /*0130*/  FFMA R8, R4, R6.reuse, R9 ;  /* 0x0000000604087223 */ /* 0x080fe20000000009 */
[----:B------:R-:W-:-:S05]  /*0140*/  FFMA R9, R5, R6, -R10 ;  /* 0x0000000605097223 */ /* 0x000fca000000080a */
[----:B------:R0:W-:Y:S01]  /*0150*/  STS.64 [R2], R8 ;  /* 0x0000000802007388 */ /* 0x0001e20000000a00 */
[----:B------:R-:W-:Y:S06]  /*0160*/  BAR.SYNC.DEFER_BLOCKING 0x0 ;  /* 0x0000000000007b1d */ /* 0x000fec0000010000 */
[----:B------:R-:W-:Y:S05]  /*0170*/  @!P0 BRA `(.L_x_470) ;  /* 0x00000000006c8947 */ /* 0x000fea0003800000 */
[----:B0-----:R-:W-:Y:S01]  /*0180*/  HFMA2 R2, -RZ, RZ, 0, 5.9604644775390625e-08 ;  /* 0x00000001ff027431 */ /* 0x001fe200000001ff */
[----:B------:R-:W-:Y:S06]  /*0190*/  BSSY.RECONVERGENT B0, `(.L_x_470) ;  /* 0x0000019000007945 */ /* 0x000fec0003800200 */
.L_x_475:
[----:B------:R-:W-:-:S05]  /*01a0*/  SHF.L.U32 R6, R2, 0x1, RZ ;  /* 0x0000000102067819 */ /* 0x000fca00000006ff */
[----:B------:R-:W-:-:S05]  /*01b0*/  IMAD R7, R6, R3, RZ ;  /* 0x0000000306077224 */ /* 0x000fca00078e02ff */
[----:B------:R-:W-:-:S04]  /*01c0*/  IADD3 R5, PT, PT, R7, R2, RZ ;  /* 0x0000000207057210 */ /* 0x000fc80007ffe0ff */
[----:B------:R-:W-:-:S13]  /*01d0*/  ISETP.GE.U32.AND P0, PT, R5, R0, PT ;  /* 0x000000000500720c */ /* 0x000fda0003f06070 */
[----:B------:R-:W-:Y:S05]  /*01e0*/  @P0 BRA `(.L_x_471) ;  /* 0x00000000004c0947 */ /* 0x000fea0003800000 */
[----:B------:R-:W-:Y:S01]  /*01f0*/  LEA R7, R7, UR4, 0x3 ;  /* 0x0000000407077c11 */ /* 0x000fe2000f8e18ff */
[----:B------:R-:W-:Y:S03]  /*0200*/  BSSY.RECONVERGENT B1, `(.L_x_472) ;  /* 0x0000007000017945 */ /* 0x000fe60003800200 */
[----:B------:R-:W-:-:S05]  /*0210*/  LEA R2, R2, R7, 0x3 ;  /* 0x0000000702027211 */ /* 0x000fca00078e18ff */
[----:B------:R0:W1:Y:S02]  /*0220*/  LDS R9, [R2] ;  /* 0x0000000002097984 */ /* 0x0000640000000800 */
.L_x_473:
[----:B------:R-:W1:Y:S02]  /*0230*/  LDS R4, [R7] ;  /* 0x0000000007047984 */ /* 0x000e640000000800 */
[----:B-1----:R-:W-:-:S05]  /*0240*/  FADD R5, R9, R4 ;  /* 0x0000000409057221 */ /* 0x002fca0000000000 */
[----:B------:R-:W1:Y:S02]  /*0250*/  ATOMS.CAST.SPIN P0, [R7], R4, R5 ;  /* 0x000000040700758d */ /* 0x000e640001800005 */
[----:B-1----:R-:W-:Y:S05]  /*0260*/  @!P0 BRA `(.L_x_473) ;  /* 0xfffffffc00f08947 */ /* 0x002fea000383ffff */
[----:B------:R-:W-:Y:S05]  /*0270*/  BSYNC.RECONVERGENT B1 ;  /* 0x0000000000017941 */ /* 0x000fea0003800200 */
.L_x_472:
[----:B------:R1:W2:Y:S02]  /*0280*/  LDS R9, [R2+0x4] ;  /* 0x0000040002097984 */ /* 0x0002a40000000800 */
.L_x_474:
[----:B------:R-:W2:Y:S02]  /*0290*/  LDS R4, [R7+0x4] ;  /* 0x0000040007047984 */ /* 0x000ea40000000800 */
[----:B--2---:R-:W-:-:S05]  /*02a0*/  FADD R5, R9, R4 ;  /* 0x0000000409057221 */ /* 0x004fca0000000000 */
[----:B------:R-:W2:Y:S02]  /*02b0*/  ATOMS.CAST.SPIN P0, [R7+0x4], R4, R5 ;  /* 0x000004040700758d */ /* 0x000ea40001800005 */
[----:B--2---:R-:W-:Y:S05]  /*02c0*/  @!P0 BRA `(.L_x_474) ;  /* 0xfffffffc00f08947 */ /* 0x004fea000383ffff */
[----:B------:R-:W-:Y:S01]  /*02d0*/  ISETP.GE.U32.AND P0, PT, R6, R0, PT ;  /* 0x000000000600720c */ /* 0x000fe20003f06070 */
[----:B------:R-:W-:Y:S05]  /*02e0*/  WARPSYNC.ALL ;  /* 0x0000000000007948 */ /* 0x000fea0003800000 */
[----:B------:R-:W-:Y:S01]  /*02f0*/  BAR.SYNC.DEFER_BLOCKING 0x0 ;  /* 0x0000000000007b1d */ /* 0x000fe20000010000 */
[----:B01----:R-:W-:-:S06]  /*0300*/  MOV R2, R6 ;  /* 0x0000000600027202 */ /* 0x003fcc0000000f00 */
[----:B------:R-:W-:Y:S05]  /*0310*/  @!P0 BRA `(.L_x_475) ;  /* 0xfffffffc00a08947 */ /* 0x000fea000383ffff */
.L_x_471:
[----:B------:R-:W-:Y:S05]  /*0320*/  BSYNC.RECONVERGENT B0 ;  /* 0x0000000000007941 */ /* 0x000fea0003800200 */
.L_x_470:
[----:B------:R-:W-:-:S13]  /*0330*/  ISETP.NE.AND P0, PT, R3, RZ, PT ;  /* 0x000000ff0300720c */ /* 0x000fda0003f05270 */
[----:B------:R-:W-:Y:S05]  /*0340*/  @P0 EXIT ;  /* 0x000000000000094d */ /* 0x000fea0003800000 */
[----:B------:R-:W1:Y:S01]  /*0350*/  S2UR UR6, SR_CgaCtaId ;  /* 0x00000000000679c3 */ /* 0x000e620000008800 */
[----:B------:R-:W-:-:S07]  /*0360*/  UMOV UR5, 0x400 ;  /* 0x0000040000057882 */ /* 0x000fce0000000000 */
[----:B0-----:R-:W0:Y:S01]  /*0370*/  LDC.64 R2, c[0x0][0x390] ;  /* 0x0000e400ff027b82 */ /* 0x001e220000000a00 */
[----:B-1----:R-:W-:Y:S01]  /*0380*/  ULEA UR5, UR6, UR5, 0x18 ;  /* 0x0000000506057291 */ /* 0x002fe2000f8ec0ff */
[----:B------:R-:W1:Y:S08]  /*0390*/  LDCU.64 UR6, c[0x0][0x390] ;  /* 0x00007200ff0677ac */ /* 0x000e700008000a00 */
[----:B------:R-:W0:Y:S01]  /*03a0*/  LDS.64 R6, [UR5] ;  /* 0x00000005ff067984 */ /* 0x000e220008000a00 */
[----:B-1----:R-:W-:-:S04]  /*03b0*/  UIADD3 UR5, UP0, UPT, UR6, 0x4, URZ ;  /* 0x0000000406057890 */ /* 0x002fc8000ff1e0ff */
[----:B------:R-:W-:Y:S02]  /*03c0*/  UIADD3.X UR6, UPT, UPT, URZ, UR7, URZ, UP0, !UPT ;  /* 0x00000007ff067290 */ /* 0x000fe400087fe4ff */
[----:B------:R-:W-:-:S04]  /*03d0*/  MOV R4, UR5 ;  /* 0x0000000500047c02 */ /* 0x000fc80008000f00 */
[----:B------:R-:W-:Y:S01]  /*03e0*/  MOV R5, UR6 ;  /* 0x0000000600057c02 */ /* 0x000fe20008000f00 */
[----:B0-----:R-:W-:Y:S04]  /*03f0*/  REDG.E.ADD.F32.FTZ.RN.STRONG.GPU desc[UR8][R2.64], R6 ;  /* 0x00000006020079a6 */ /* 0x001fe8000c12f308 */
[----:B------:R-:W-:Y:S01]  /*0400*/  REDG.E.ADD.F32.FTZ.RN.STRONG.GPU desc[UR8][R4.64], R7 ;  /* 0x00000007040079a6 */ /* 0x000fe2000c12f308 */
[----:B------:R-:W-:Y:S05]  /*0410*/  EXIT ;  /* 0x000000000000794d */ /* 0x000fea0003800000 */
.L_x_476:
        /* <DEDUP_REMOVED lines=14> */
.L_x_672:


//--------------------- .text._Z35extend_by_zeros_for_gradient_kernelP6float2S0_ --------------------------
	.section	.text._Z35extend_by_zeros_for_gradient_kernelP6float2S0_,"ax",@progbits
	.align	128
        .global         _Z35extend_by_zeros_for_gradient_kernelP6float2S0_
        .type           _Z35extend_by_zeros_for_gradient_kernelP6float2S0_,@function
        .size           _Z35extend_by_zeros_for_gradient_kernelP6float2S0_,(.L_x_673 - _Z35extend_by_zeros_for_gradient_kernelP6float2S0_)
        .other          _Z35extend_by_zeros_for_gradient_kernelP6float2S0_,@"STO_CUDA_ENTRY STV_DEFAULT"
_Z35extend_by_zeros_for_gradient_kernelP6float2S0_:
.text._Z35extend_by_zeros_for_gradient_kernelP6float2S0_:
[----:B------:R-:W-:Y:S01]  /*0000*/  LDC R1, c[0x0][0x37c] ;  /* 0x0000df00ff017b82 */ /* 0x000fe20000000800 */
[----:B------:R-:W0:Y:S01]  /*0010*/  S2R R0, SR_CTAID.X ;  /* 0x0000000000007919 */ /* 0x000e220000002500 */
[----:B------:R-:W0:Y:S01]  /*0020*/  S2R R3, SR_TID.X ;  /* 0x0000000000037919 */ /* 0x000e220000002100 */
[----:B------:R-:W1:Y:S01]  /*0030*/  S2R R5, SR_CTAID.Y ;  /* 0x0000000000057919 */ /* 0x000e620000002600 */
[----:B------:R-:W1:Y:S01]  /*0040*/  S2R R2, SR_TID.Y ;  /* 0x0000000000027919 */ /* 0x000e620000002200 */
[----:B0-----:R-:W-:Y:S02]  /*0050*/  LEA R0, R0, R3, 0x5 ;  /* 0x0000000300007211 */ /* 0x001fe400078e28ff */
[----:B-1----:R-:W-:-:S04]  /*0060*/  LEA R5, R5, R2, 0x5 ;  /* 0x0000000205057211 */ /* 0x002fc800078e28ff */
[----:B------:R-:W-:-:S04]  /*0070*/  VIMNMX.U32 R2, PT, PT, R0, R5, !PT ;  /* 0x0000000500027248 */ /* 0x000fc80007fe0000 */
[----:B------:R-:W-:-:S13]  /*0080*/  ISETP.GT.U32.AND P0, PT, R2, 0x7fe, PT ;  /* 0x000007fe0200780c */ /* 0x000fda0003f04070 */
[----:B------:R-:W-:Y:S05]  /*0090*/  @P0 EXIT ;  /* 0x000000000000094d */ /* 0x000fea0003800000 */
[----:B------:R-:W-:Y:S01]  /*00a0*/  ISETP.GT.U32.AND P0, PT, R2, 0x3ff, PT ;  /* 0x000003ff0200780c */ /* 0x000fe20003f04070 */
[----:B------:R-:W0:Y:S01]  /*00b0*/  LDCU.64 UR4, c[0x0][0x358] ;  /* 0x00006b00ff0477ac */ /* 0x000e220008000a00 */
[----:B------:R-:W-:Y:S02]  /*00c0*/  LEA R7, R0, R5, 0xa ;  /* 0x0000000500077211 */ /* 0x000fe400078e50ff */
[----:B------:R-:W1:Y:S09]  /*00d0*/  LDC.64 R4, c[0x0][0x388] ;  /* 0x0000e200ff047b82 */ /* 0x000e720000000a00 */
[----:B------:R-:W2:Y:S02]  /*00e0*/  @!P0 LDC.64 R2, c[0x0][0x380] ;  /* 0x0000e000ff028b82 */ /* 0x000ea40000000a00 */
[----:B--2---:R-:W-:-:S06]  /*00f0*/  @!P0 IMAD.WIDE.U32 R2, R7, 0x8, R2 ;  /* 0x0000000807028825 */ /* 0x004fcc00078e0002 */
[----:B0-----:R-:W2:Y:S01]  /*0100*/  @!P0 LDG.E.64 R2, desc[UR4][R2.64] ;  /* 0x0000000402028981 */ /* 0x001ea2000c1e1b00 */
[----:B------:R-:W-:Y:S01]  /*0110*/  IMAD R9, R0, 0x3ff, R7 ;  /* 0x000003ff00097824 */ /* 0x000fe200078e0207 */
[----:B------:R-:W-:-:S03]  /*0120*/  CS2R R6, SRZ ;  /* 0x0000000000067805 */ /* 0x000fc6000001ff00 */
[----:B-1----:R-:W-:-:S04]  /*0130*/  IMAD.WIDE.U32 R4, R9, 0x8, R4 ;  /* 0x0000000809047825 */ /* 0x002fc800078e0004 */
[----:B--2---:R-:W-:Y:S01]  /*0140*/  @!P0 FMUL R6, R2, 0.0047014234587550163269 ;  /* 0x3b9a0e6602068820 */ /* 0x004fe20000400000 */
[----:B------:R-:W-:-:S05]  /*0150*/  @!P0 FMUL R7, R3, 0.0047014234587550163269 ;  /* 0x3b9a0e6603078820 */ /* 0x000fca0000400000 */
[----:B------:R-:W-:Y:S01]  /*0160*/  STG.E.64 desc[UR4][R4.64], R6 ;  /* 0x0000000604007986 */ /* 0x000fe2000c101b04 */
[----:B------:R-:W-:Y:S05]  /*0170*/  EXIT ;  /* 0x000000000000794d */ /* 0x000fea0003800000 */
.L_x_477:
        /* <DEDUP_REMOVED lines=16> */
.L_x_673:


//--------------------- .text._Z22extend_by_zeros_kernelPbP6float2S1_ --------------------------
	.section	.text._Z22extend_by_zeros_kernelPbP6float2S1_,"ax",@progbits
	.align	128
        .global         _Z22extend_by_zeros_kernelPbP6float2S1_
        .type           _Z22extend_by_zeros_kernelPbP6float2S1_,@function
        .size           _Z22extend_by_zeros_kernelPbP6float2S1_,(.L_x_674 - _Z22extend_by_zeros_kernelPbP6float2S1_)
        .other          _Z22extend_by_zeros_kernelPbP6float2S1_,@"STO_CUDA_ENTRY STV_DEFAULT"
_Z22extend_by_zeros_kernelPbP6float2S1_:
.text._Z22extend_by_zeros_kernelPbP6float2S1_:
[----:B------:R-:W-:Y:S01]  /*0000*/  LDC R1, c[0x0][0x37c] ;  /* 0x0000df00ff017b82 */ /* 0x000fe20000000800 */
[----:B------:R-:W0:Y:S01]  /*0010*/  S2R R0, SR_CTAID.X ;  /* 0x0000000000007919 */ /* 0x000e220000002500 */
[----:B------:R-:W0:Y:S01]  /*0020*/  S2R R3, SR_TID.X ;  /* 0x0000000000037919 */ /* 0x000e220000002100 */
[----:B------:R-:W1:Y:S01]  /*0030*/  S2R R2, SR_CTAID.Y ;  /* 0x0000000000027919 */ /* 0x000e620000002600 */
[----:B------:R-:W1:Y:S01]  /*0040*/  S2R R5, SR_TID.Y ;  /* 0x0000000000057919 */ /* 0x000e620000002200 */
[----:B0-----:R-:W-:Y:S02]  /*0050*/  IMAD R0, R0, 0x20, R3 ;  /* 0x0000002000007824 */ /* 0x001fe400078e0203 */
[----:B-1----:R-:W-:-:S05]  /*0060*/  IMAD R3, R2, 0x20, R5 ;  /* 0x0000002002037824 */ /* 0x002fca00078e0205 */
[----:B------:R-:W-:-:S04]  /*0070*/  VIMNMX.U32 R2, PT, PT, R0, R3, !PT ;  /* 0x0000000300027248 */ /* 0x000fc80007fe0000 */
[----:B------:R-:W-:-:S13]  /*0080*/  ISETP.GT.U32.AND P0, PT, R2, 0x7fe, PT ;  /* 0x000007fe0200780c */ /* 0x000fda0003f04070 */
[----:B------:R-:W-:Y:S05]  /*0090*/  @P0 EXIT ;  /* 0x000000000000094d */ /* 0x000fea0003800000 */
[----:B------:R-:W0:Y:S01]  /*00a0*/  LDC.64 R4, c[0x0][0x390] ;  /* 0x0000e400ff047b82 */ /* 0x000e220000000a00 */
[----:B------:R-:W-:Y:S01]  /*00b0*/  ISETP.GT.U32.AND P0, PT, R2, 0x3ff, PT ;  /* 0x000003ff0200780c */ /* 0x000fe20003f04070 */
[----:B------:R-:W1:Y:S01]  /*00c0*/  LDCU.64 UR4, c[0x0][0x358] ;  /* 0x00006b00ff0477ac */ /* 0x000e620008000a00 */
[----:B------:R-:W-:Y:S01]  /*00d0*/  LEA R9, R0, R3, 0xa ;  /* 0x0000000300097211 */ /* 0x000fe200078e50ff */
[----:B------:R-:W-:Y:S01]  /*00e0*/  BSSY.RECONVERGENT B0, `(.L_x_478) ;  /* 0x0000010000007945 */ /* 0x000fe20003800200 */
[----:B------:R-:W-:-:S03]  /*00f0*/  CS2R R6, SRZ ;  /* 0x0000000000067805 */ /* 0x000fc6000001ff00 */
[----:B------:R-:W-:-:S04]  /*0100*/  IMAD R3, R0, 0x3ff, R9 ;  /* 0x000003ff00037824 */ /* 0x000fc800078e0209 */
[----:B0-----:R-:W-:Y:S02]  /*0110*/  IMAD.WIDE.U32 R4, R3, 0x8, R4 ;  /* 0x0000000803047825 */ /* 0x001fe400078e0004 */
[----:B-1----:R-:W-:Y:S05]  /*0120*/  @P0 BRA `(.L_x_479) ;  /* 0x00000000002c0947 */ /* 0x002fea0003800000 */
[----:B------:R-:W0:Y:S02]  /*0130*/  LDCU.64 UR6, c[0x0][0x380] ;  /* 0x00007000ff0677ac */ /* 0x000e240008000a00 */
[----:B0-----:R-:W-:-:S04]  /*0140*/  IADD3 R2, P0, PT, R9, UR6, RZ ;  /* 0x0000000609027c10 */ /* 0x001fc8000ff1e0ff */
[----:B------:R-:W-:-:S05]  /*0150*/  IADD3.X R3, PT, PT, RZ, UR7, RZ, P0, !PT ;  /* 0x00000007ff037c10 */ /* 0x000fca00087fe4ff */
[----:B------:R-:W2:Y:S02]  /*0160*/  LDG.E.U8 R2, desc[UR4][R2.64] ;  /* 0x0000000402027981 */ /* 0x000ea4000c1e1100 */
[----:B--2---:R-:W-:-:S13]  /*0170*/  ISETP.NE.AND P0, PT, R2, RZ, PT ;  /* 0x000000ff0200720c */ /* 0x004fda0003f05270 */
[----:B------:R-:W-:Y:S05]  /*0180*/  @!P0 BRA `(.L_x_479) ;  /* 0x0000000000148947 */ /* 0x000fea0003800000 */
[----:B------:R-:W0:Y:S02]  /*0190*/  LDC.64 R2, c[0x0][0x388] ;  /* 0x0000e200ff027b82 */ /* 0x000e240000000a00 */
[----:B0-----:R-:W-:-:S06]  /*01a0*/  IMAD.WIDE.U32 R2, R9, 0x8, R2 ;  /* 0x0000000809027825 */ /* 0x001fcc00078e0002 */
[----:B------:R-:W2:Y:S02]  /*01b0*/  LDG.E.64 R2, desc[UR4][R2.64] ;  /* 0x0000000402027981 */ /* 0x000ea4000c1e1b00 */
[----:B--2---:R-:W-:Y:S01]  /*01c0*/  FMUL R6, R2, 0.0047014234587550163269 ;  /* 0x3b9a0e6602067820 */ /* 0x004fe20000400000 */
[----:B------:R-:W-:-:S07]  /*01d0*/  FMUL R7, R3, 0.0047014234587550163269 ;  /* 0x3b9a0e6603077820 */ /* 0x000fce0000400000 */
.L_x_479:
[----:B------:R-:W-:Y:S05]  /*01e0*/  BSYNC.RECONVERGENT B0 ;  /* 0x0000000000007941 */ /* 0x000fea0003800200 */
.L_x_478:
[----:B------:R-:W-:Y:S01]  /*01f0*/  STG.E.64 desc[UR4][R4.64], R6 ;  /* 0x0000000604007986 */ /* 0x000fe2000c101b04 */
[----:B------:R-:W-:Y:S05]  /*0200*/  EXIT ;  /* 0x000000000000794d */ /* 0x000fea0003800000 */
.L_x_480:
        /* <DEDUP_REMOVED lines=15> */
.L_x_674:


//--------------------- .text._Z29residual_normalization_kernelP6float2PfS0_ --------------------------
	.section	.text._Z29residual_normalization_kernelP6float2PfS0_,"ax",@progbits
	.align	128
        .global         _Z29residual_normalization_kernelP6float2PfS0_
        .type           _Z29residual_normalization_kernelP6float2PfS0_,@function
        .size           _Z29residual_normalization_kernelP6float2PfS0_,(.L_x_595 - _Z29residual_normalization_kernelP6float2PfS0_)
        .other          _Z29residual_normalization_kernelP6float2PfS0_,@"STO_CUDA_ENTRY STV_DEFAULT"
_Z29residual_normalization_kernelP6float2PfS0_:
.text._Z29residual_normalization_kernelP6float2PfS0_:
        /* <DEDUP_REMOVED lines=22> */
[----:B------:R-:W-:Y:S05]  /*0160*/  CALL.REL.NOINC `($__internal_18_$__cuda_sm3x_div_rn_noftz_f32_slowpath) ;  /* 0x0000000000547944 */ /* 0x000fea0003c00000 */
[----:B------:R-:W-:-:S07]  /*0170*/  IMAD.MOV.U32 R4, RZ, RZ, R0 ;  /* 0x000000ffff047224 */ /* 0x000fce00078e0000 */
.L_x_482:
[----:B------:R-:W-:Y:S05]  /*0180*/  BSYNC.RECONVERGENT B0 ;  /* 0x0000000000007941 */ /* 0x000fea0003800200 */
.L_x_481:
        /* <DEDUP_REMOVED lines=12> */
[----:B------:R-:W-:Y:S05]  /*0250*/  CALL.REL.NOINC `($__internal_18_$__cuda_sm3x_div_rn_noftz_f32_slowpath) ;  /* 0x0000000000187944 */ /* 0x000fea0003c00000 */
[----:B------:R-:W-:-:S07]  /*0260*/  IMAD.MOV.U32 R5, RZ, RZ, R0 ;  /* 0x000000ffff057224 */ /* 0x000fce00078e0000 */
.L_x_484:
[----:B------:R-:W-:Y:S05]  /*0270*/  BSYNC.RECONVERGENT B0 ;  /* 0x0000000000007941 */ /* 0x000fea0003800200 */
.L_x_483:
[----:B------:R-:W0:Y:S02]  /*0280*/  LDC.64 R2, c[0x0][0x390] ;  /* 0x0000e400ff027b82 */ /* 0x000e240000000a00 */
[----:B0-----:R-:W-:-:S05]  /*0290*/  IMAD.WIDE.U32 R6, R6, 0x8, R2 ;  /* 0x0000000806067825 */ /* 0x001fca00078e0002 */
[----:B------:R-:W-:Y:S01]  /*02a0*/  STG.E.64 desc[UR4][R6.64], R4 ;  /* 0x0000000406007986 */ /* 0x000fe2000c101b04 */
[----:B------:R-:W-:Y:S05]  /*02b0*/  EXIT ;  /* 0x000000000000794d */ /* 0x000fea0003800000 */
        .weak           $__internal_18_$__cuda_sm3x_div_rn_noftz_f32_slowpath
        .type           $__internal_18_$__cuda_sm3x_div_rn_noftz_f32_slowpath,@function
        .size           $__internal_18_$__cuda_sm3x_div_rn_noftz_f32_slowpath,(.L_x_595 - $__internal_18_$__cuda_sm3x_div_rn_noftz_f32_slowpath)
$__internal_18_$__cuda_sm3x_div_rn_noftz_f32_slowpath:
        /* <DEDUP_REMOVED lines=34> */
.L_x_486:
        /* <DEDUP_REMOVED lines=51> */
.L_x_493:
[----:B------:R-:W-:-:S04]  /*0810*/  LOP3.LUT R0, R0, 0x80000000, RZ, 0xc0, !PT ;  /* 0x8000000000007812 */ /* 0x000fc800078ec0ff */
[----:B------:R-:W-:Y:S01]  /*0820*/  LOP3.LUT R0, R0, 0x7f800000, RZ, 0xfc, !PT ;  /* 0x7f80000000007812 */ /* 0x000fe200078efcff */
[----:B------:R-:W-:Y:S06]  /*0830*/  BRA `(.L_x_494) ;  /* 0x0000000000047947 */ /* 0x000fec0003800000 */
.L_x_492:
[----:B------:R-:W-:-:S07]  /*0840*/  IMAD R0, R9, 0x800000, R0 ;  /* 0x0080000009007824 */ /* 0x000fce00078e0200 */
.L_x_494:
[----:B------:R-:W-:Y:S05]  /*0850*/  BSYNC.RECONVERGENT B2 ;  /* 0x0000000000027941 */ /* 0x000fea0003800200 */
.L_x_491:
[----:B------:R-:W-:Y:S05]  /*0860*/  BRA `(.L_x_495) ;  /* 0x0000000000207947 */ /* 0x000fea0003800000 */
.L_x_490:
[----:B------:R-:W-:-:S04]  /*0870*/  LOP3.LUT R0, R5, 0x80000000, R2, 0x48, !PT ;  /* 0x8000000005007812 */ /* 0x000fc800078e4802 */
[----:B------:R-:W-:Y:S01]  /*0880*/  LOP3.LUT R0, R0, 0x7f800000, RZ, 0xfc, !PT ;  /* 0x7f80000000007812 */ /* 0x000fe200078efcff */
[----:B------:R-:W-:Y:S06]  /*0890*/  BRA `(.L_x_495) ;  /* 0x0000000000147947 */ /* 0x000fec0003800000 */
.L_x_489:
[----:B------:R-:W-:Y:S01]  /*08a0*/  LOP3.LUT R0, R5, 0x80000000, R2, 0x48, !PT ;  /* 0x8000000005007812 */ /* 0x000fe200078e4802 */
[----:B------:R-:W-:Y:S06]  /*08b0*/  BRA `(.L_x_495) ;  /* 0x00000000000c7947 */ /* 0x000fec0003800000 */
.L_x_488:
[----:B------:R-:W0:Y:S01]  /*08c0*/  MUFU.RSQ R0, -QNAN ;  /* 0xffc0000000007908 */ /* 0x000e220000001400 */
[----:B------:R-:W-:Y:S05]  /*08d0*/  BRA `(.L_x_495) ;  /* 0x0000000000047947 */ /* 0x000fea0003800000 */
.L_x_487:
[----:B------:R-:W-:-:S07]  /*08e0*/  FADD.FTZ R0, R2, R5 ;  /* 0x0000000502007221 */ /* 0x000fce0000010000 */
.L_x_495:
[----:B------:R-:W-:Y:S05]  /*08f0*/  BSYNC.RECONVERGENT B1 ;  /* 0x0000000000017941 */ /* 0x000fea0003800200 */
.L_x_485:
[----:B------:R-:W-:-:S04]  /*0900*/  IMAD.MOV.U32 R9, RZ, RZ, 0x0 ;  /* 0x00000000ff097424 */ /* 0x000fc800078e00ff */
[----:B0-----:R-:W-:Y:S05]  /*0910*/  RET.REL.NODEC R8 `(_Z29residual_normalization_kernelP6float2PfS0_) ;  /* 0xfffffff408b87950 */ /* 0x001fea0003c3ffff */
.L_x_496:
        /* <DEDUP_REMOVED lines=14> */
.L_x_595:


//--------------------- .text._Z29sum_squares_reduce_w_b_kernelPfS_S_PjS_S_j --------------------------
	.section	.text._Z29sum_squares_reduce_w_b_kernelPfS_S_PjS_S_j,"ax",@progbits
	.align	128
        .global         _Z29sum_squares_reduce_w_b_kernelPfS_S_PjS_S_j
        .type           _Z29sum_squares_reduce_w_b_kernelPfS_S_PjS_S_j,@function
        .size           _Z29sum_squares_reduce_w_b_kernelPfS_S_PjS_S_j,(.L_x_676 - _Z29sum_squares_reduce_w_b_kernelPfS_S_PjS_S_j)
        .other          _Z29sum_squares_reduce_w_b_kernelPfS_S_PjS_S_j,@"STO_CUDA_ENTRY STV_DEFAULT"
_Z29sum_squares_reduce_w_b_kernelPfS_S_PjS_S_j:
.text._Z29sum_squares_reduce_w_b_kernelPfS_S_PjS_S_j:
[----:B------:R-:W-:Y:S01]  /*0000*/  LDC R1, c[0x0][0x37c] ;  /* 0x0000df00ff017b82 */ /* 0x000fe20000000800 */
[----:B------:R-:W0:Y:S07]  /*0010*/  S2R R0, SR_TID.X ;  /* 0x0000000000007919 */ /* 0x000e2e0000002100 */
[----:B------:R-:W0:Y:S01]  /*0020*/  S2UR UR4, SR_CTAID.X ;  /* 0x00000000000479c3 */ /* 0x000e220000002500 */
[----:B------:R-:W1:Y:S01]  /*0030*/  LDCU UR5, c[0x0][0x3b0] ;  /* 0x00007600ff0577ac */ /* 0x000e620008000800 */
[----:B------:R-:W-:Y:S01]  /*0040*/  BSSY.RECONVERGENT B0, `(.L_x_497) ;  /* 0x0000150000007945 */ /* 0x000fe20003800200 */
[----:B------:R-:W2:Y:S05]  /*0050*/  LDCU.64 UR6, c[0x0][0x358] ;  /* 0x00006b00ff0677ac */ /* 0x000eaa0008000a00 */
[----:B------:R-:W0:Y:S02]  /*0060*/  LDC R5, c[0x0][0x360] ;  /* 0x0000d800ff057b82 */ /* 0x000e240000000800 */
[----:B0-----:R-:W-:-:S05]  /*0070*/  IMAD R7, R5, UR4, R0 ;  /* 0x0000000405077c24 */ /* 0x001fca000f8e0200 */
[----:B-1----:R-:W-:-:S13]  /*0080*/  ISETP.GE.U32.AND P0, PT, R7, UR5, PT ;  /* 0x0000000507007c0c */ /* 0x002fda000bf06070 */
[----:B--2---:R-:W-:Y:S05]  /*0090*/  @P0 BRA `(.L_x_498) ;  /* 0x0000001400040947 */ /* 0x004fea0003800000 */
[----:B------:R-:W0:Y:S08]  /*00a0*/  LDC.64 R8, c[0x0][0x398] ;  /* 0x0000e600ff087b82 */ /* 0x000e300000000a00 */
[----:B------:R-:W1:Y:S08]  /*00b0*/  LDC.64 R12, c[0x0][0x390] ;  /* 0x0000e400ff0c7b82 */ /* 0x000e700000000a00 */
[----:B------:R-:W2:Y:S01]  /*00c0*/  LDC.64 R2, c[0x0][0x380] ;  /* 0x0000e000ff027b82 */ /* 0x000ea20000000a00 */
[----:B0-----:R-:W-:-:S07]  /*00d0*/  IMAD.WIDE.U32 R8, R7, 0x4, R8 ;  /* 0x0000000407087825 */ /* 0x001fce00078e0008 */
[----:B------:R-:W0:Y:S01]  /*00e0*/  LDC.64 R14, c[0x0][0x3a0] ;  /* 0x0000e800ff0e7b82 */ /* 0x000e220000000a00 */
[----:B------:R-:W0:Y:S01]  /*00f0*/  LDG.E R9, desc[UR6][R8.64] ;  /* 0x0000000608097981 */ /* 0x000e22000c1e1900 */
[----:B-1----:R-:W-:-:S06]  /*0100*/  IMAD.WIDE.U32 R12, R7, 0x4, R12 ;  /* 0x00000004070c7825 */ /* 0x002fcc00078e000c */
[----:B------:R-:W1:Y:S01]  /*0110*/  LDC.64 R16, c[0x0][0x388] ;  /* 0x0000e200ff107b82 */ /* 0x000e620000000a00 */
[----:B------:R-:W3:Y:S04]  /*0120*/  LDG.E R4, desc[UR6][R12.64] ;  /* 0x000000060c047981 */ /* 0x000ee8000c1e1900 */
[----:B--2---:R-:W3:Y:S04]  /*0130*/  LDG.E R11, desc[UR6][R2.64] ;  /* 0x00000006020b7981 */ /* 0x004ee8000c1e1900 */
[----:B-1----:R-:W2:Y:S04]  /*0140*/  LDG.E R7, desc[UR6][R16.64] ;  /* 0x0000000610077981 */ /* 0x002ea8000c1e1900 */
[----:B------:R1:W5:Y:S01]  /*0150*/  LDG.E R8, desc[UR6][R16.64+0x4] ;  /* 0x0000040610087981 */ /* 0x000362000c1e1900 */
[----:B0-----:R-:W-:-:S05]  /*0160*/  IMAD.WIDE.U32 R14, R9, 0x4, R14 ;  /* 0x00000004090e7825 */ /* 0x001fca00078e000e */
[----:B------:R-:W4:Y:S01]  /*0170*/  LDG.E R6, desc[UR6][R14.64] ;  /* 0x000000060e067981 */ /* 0x000f22000c1e1900 */
[----:B---3--:R-:W-:-:S04]  /*0180*/  FMUL R9, R4, R11 ;  /* 0x0000000b04097220 */ /* 0x008fc80000400000 */
[----:B--2---:R-:W-:Y:S01]  /*0190*/  FADD R11, R9, R7 ;  /* 0x00000007090b7221 */ /* 0x004fe20000000000 */
[----:B------:R-:W-:Y:S01]  /*01a0*/  BSSY.RECONVERGENT B1, `(.L_x_499) ;  /* 0x0000046000017945 */ /* 0x000fe20003800200 */
[----:B------:R-:W-:Y:S02]  /*01b0*/  HFMA2 R19, -RZ, RZ, 1.875, 0 ;  /* 0x3f800000ff137431 */ /* 0x000fe400000001ff */
[----:B----4-:R-:W-:-:S05]  /*01c0*/  FADD R10, -R6, R11 ;  /* 0x0000000b060a7221 */ /* 0x010fca0000000100 */
[----:B------:R-:W-:-:S13]  /*01d0*/  FSETP.NEU.AND P0, PT, R10, 1, PT ;  /* 0x3f8000000a00780b */ /* 0x000fda0003f0d000 */
[----:B-1----:R-:W-:Y:S05]  /*01e0*/  @!P0 BRA `(.L_x_500) ;  /* 0x0000000400048947 */ /* 0x002fea0003800000 */
        /* <DEDUP_REMOVED lines=65> */
.L_x_500:
[----:B------:R-:W-:Y:S05]  /*0600*/  BSYNC.RECONVERGENT B1 ;  /* 0x0000000000017941 */ /* 0x000fea0003800200 */
.L_x_499:
[----:B------:R-:W0:Y:S01]  /*0610*/  S2UR UR5, SR_CgaCtaId ;  /* 0x00000000000579c3 */ /* 0x000e220000008800 */
[----:B------:R-:W-:Y:S01]  /*0620*/  UMOV UR4, 0x400 ;  /* 0x0000040000047882 */ /* 0x000fe20000000000 */
[----:B-----5:R-:W-:Y:S01]  /*0630*/  FADD R9, R9, R8 ;  /* 0x0000000809097221 */ /* 0x020fe20000000000 */
[----:B------:R-:W-:Y:S01]  /*0640*/  BSSY.RECONVERGENT B1, `(.L_x_501) ;  /* 0x000004c000017945 */ /* 0x000fe20003800200 */
[----:B------:R-:W-:Y:S02]  /*0650*/  MOV R13, 0x3f800000 ;  /* 0x3f800000000d7802 */ /* 0x000fe40000000f00 */
[----:B------:R-:W-:-:S05]  /*0660*/  FADD R9, -R6, R9 ;  /* 0x0000000906097221 */ /* 0x000fca0000000100 */
[----:B------:R-:W-:Y:S01]  /*0670*/  FSETP.NEU.AND P0, PT, R9, 1, PT ;  /* 0x3f8000000900780b */ /* 0x000fe20003f0d000 */
[----:B0-----:R-:W-:-:S06]  /*0680*/  ULEA UR4, UR5, UR4, 0x18 ;  /* 0x0000000405047291 */ /* 0x001fcc000f8ec0ff */
[----:B------:R-:W-:-:S04]  /*0690*/  MOV R11, UR4 ;  /* 0x00000004000b7c02 */ /* 0x000fc80008000f00 */
[----:B------:R-:W-:-:S05]  /*06a0*/  LEA R10, R0, R11, 0x2 ;  /* 0x0000000b000a7211 */ /* 0x000fca00078e10ff */
[----:B------:R0:W-:Y:S01]  /*06b0*/  STS [R10], R19 ;  /* 0x000000130a007388 */ /* 0x0001e20000000800 */
[----:B------:R-:W-:Y:S05]  /*06c0*/  @!P0 BRA `(.L_x_502) ;  /* 0x00000004000c8947 */ /* 0x000fea0003800000 */
[----:B------:R-:W-:-:S13]  /*06d0*/  FSETP.NAN.AND P0, PT, |R9|, |R9|, PT ;  /* 0x400000090900720b */ /* 0x000fda0003f08200 */
[----:B------:R-:W-:Y:S05]  /*06e0*/  @P0 BRA `(.L_x_503) ;  /* 0x0000000400000947 */ /* 0x000fea0003800000 */
[C---:B------:R-:W-:Y:S01]  /*06f0*/  FMUL R12, |R9|.reuse, 16777216 ;  /* 0x4b800000090c7820 */ /* 0x040fe20000400200 */
[C---:B------:R-:W-:Y:S01]  /*0700*/  FSETP.GEU.AND P0, PT, |R9|.reuse, 1.175494350822287508e-38, PT ;  /* 0x008000000900780b */ /* 0x040fe20003f0e200 */
[----:B0-----:R-:W-:Y:S01]  /*0710*/  HFMA2 R19, -RZ, RZ, 0.771484375, 0.21533203125 ;  /* 0x3a2c32e4ff137431 */ /* 0x001fe200000001ff */
[----:B------:R-:W-:Y:S02]  /*0720*/  FSETP.NEU.AND P3, PT, R9, RZ, PT ;  /* 0x000000ff0900720b */ /* 0x000fe40003f6d000 */
        /* <DEDUP_REMOVED lines=48> */
[----:B------:R-:W-:Y:S01]  /*0a30*/  FSETP.NEU.AND P0, PT, |R9|, +INF , PT ;  /* 0x7f8000000900780b */ /* 0x000fe20003f0d200 */
[----:B------:R-:W-:Y:S01]  /*0a40*/  FFMA R16, R13, R16, 0.69314718246459960938 ;  /* 0x3f3172180d107423 */ /* 0x000fe20000000010 */
[----:B-1----:R-:W-:Y:S02]  /*0a50*/  LEA R15, R15, -R14, 0x17 ;  /* 0x8000000e0f0f7211 */ /* 0x002fe400078eb8ff */
[----:B------:R-:W-:Y:S01]  /*0a60*/  IADD3 R14, PT, PT, R14, 0x7f000000, RZ ;  /* 0x7f0000000e0e7810 */ /* 0x000fe20007ffe0ff */
[----:B------:R-:W-:Y:S01]  /*0a70*/  FFMA R17, R13, R16, 1 ;  /* 0x3f8000000d117423 */ /* 0x000fe20000000010 */
[----:B------:R-:W-:-:S03]  /*0a80*/  FSEL R13, RZ, +INF , !P2 ;  /* 0x7f800000ff0d7808 */ /* 0x000fc60005000000 */
[----:B------:R-:W-:-:S04]  /*0a90*/  FMUL R14, R14, R17 ;  /* 0x000000110e0e7220 */ /* 0x000fc80000400000 */
[----:B------:R-:W-:Y:S01]  /*0aa0*/  @!P1 FMUL R13, R15, R14 ;  /* 0x0000000e0f0d9220 */ /* 0x000fe20000400000 */
[----:B------:R-:W-:Y:S06]  /*0ab0*/  @P0 BRA P3, `(.L_x_502) ;  /* 0x0000000000100947 */ /* 0x000fec0001800000 */
[----:B------:R-:W-:-:S05]  /*0ac0*/  FADD R9, R9, R9 ;  /* 0x0000000909097221 */ /* 0x000fca0000000000 */
[----:B------:R-:W-:Y:S01]  /*0ad0*/  LOP3.LUT R13, R9, 0x7fffffff, RZ, 0xc0, !PT ;  /* 0x7fffffff090d7812 */ /* 0x000fe200078ec0ff */
[----:B------:R-:W-:Y:S06]  /*0ae0*/  BRA `(.L_x_502) ;  /* 0x0000000000047947 */ /* 0x000fec0003800000 */
.L_x_503:
[----:B------:R-:W-:-:S07]  /*0af0*/  FADD R13, R9, 2 ;  /* 0x40000000090d7421 */ /* 0x000fce0000000000 */
.L_x_502:
[----:B------:R-:W-:Y:S05]  /*0b00*/  BSYNC.RECONVERGENT B1 ;  /* 0x0000000000017941 */ /* 0x000fea0003800200 */
.L_x_501:
[----:B------:R-:W2:Y:S01]  /*0b10*/  LDG.E R3, desc[UR6][R2.64+0x4] ;  /* 0x0000040602037981 */ /* 0x000ea2000c1e1900 */
[----:B------:R-:W-:Y:S01]  /*0b20*/  BSSY.RECONVERGENT B1, `(.L_x_504) ;  /* 0x000004b000017945 */ /* 0x000fe20003800200 */
[----:B------:R-:W-:Y:S02]  /*0b30*/  HFMA2 R9, -RZ, RZ, 1.875, 0 ;  /* 0x3f800000ff097431 */ /* 0x000fe400000001ff */
[----:B------:R1:W-:Y:S01]  /*0b40*/  STS [R10+0x800], R13 ;  /* 0x0008000d0a007388 */ /* 0x0003e20000000800 */
[----:B--2---:R-:W-:-:S04]  /*0b50*/  FMUL R4, R4, R3 ;  /* 0x0000000304047220 */ /* 0x004fc80000400000 */
[----:B------:R-:W-:-:S04]  /*0b60*/  FADD R7, R7, R4 ;  /* 0x0000000407077221 */ /* 0x000fc80000000000 */
[----:B------:R-:W-:-:S05]  /*0b70*/  FADD R7, -R6, R7 ;  /* 0x0000000706077221 */ /* 0x000fca0000000100 */
[----:B------:R-:W-:-:S13]  /*0b80*/  FSETP.NEU.AND P0, PT, R7, 1, PT ;  /* 0x3f8000000700780b */ /* 0x000fda0003f0d000 */
[----:B-1----:R-:W-:Y:S05]  /*0b90*/  @!P0 BRA `(.L_x_505) ;  /* 0x00000004000c8947 */ /* 0x002fea0003800000 */
[----:B------:R-:W-:-:S13]  /*0ba0*/  FSETP.NAN.AND P0, PT, |R7|, |R7|, PT ;  /* 0x400000070700720b */ /* 0x000fda0003f08200 */
[----:B------:R-:W-:Y:S05]  /*0bb0*/  @P0 BRA `(.L_x_506) ;  /* 0x0000000400000947 */ /* 0x000fea0003800000 */
[C---:B------:R-:W-:Y:S01]  /*0bc0*/  FMUL R2, |R7|.reuse, 16777216 ;  /* 0x4b80000007027820 */ /* 0x040fe20000400200 */
[C---:B------:R-:W-:Y:S02]  /*0bd0*/  FSETP.GEU.AND P0, PT, |R7|.reuse, 1.175494350822287508e-38, PT ;  /* 0x008000000700780b */ /* 0x040fe40003f0e200 */
[----:B------:R-:W-:Y:S02]  /*0be0*/  MOV R17, 0x3a2c32e4 ;  /* 0x3a2c32e400117802 */ /* 0x000fe40000000f00 */
[----:B------:R-:W-:Y:S02]  /*0bf0*/  FSEL R2, R2, |R7|, !P0 ;  /* 0x4000000702027208 */ /* 0x000fe40004000000 */
[----:B------:R-:W-:Y:S02]  /*0c00*/  FSEL R12, RZ, -24, P0 ;  /* 0xc1c00000ff0c7808 */ /* 0x000fe40000000000 */
[----:B------:R-:W-:Y:S02]  /*0c10*/  IADD3 R3, PT, PT, R2, -0x3f3504f3, RZ ;  /* 0xc0cafb0d02037810 */ /* 0x000fe40007ffe0ff */
[----:B------:R-:W-:-:S02]  /*0c20*/  FSETP.NEU.AND P3, PT, R7, RZ, PT ;  /* 0x000000ff0700720b */ /* 0x000fc40003f6d000 */
[----:B------:R-:W-:-:S04]  /*0c30*/  LOP3.LUT R3, R3, 0xff800000, RZ, 0xc0, !PT ;  /* 0xff80000003037812 */ /* 0x000fc800078ec0ff */
[-C--:B------:R-:W-:Y:S02]  /*0c40*/  IADD3 R2, PT, PT, R2, -R3.reuse, RZ ;  /* 0x8000000302027210 */ /* 0x080fe40007ffe0ff */
[----:B------:R-:W-:-:S03]  /*0c50*/  I2FP.F32.S32 R3, R3 ;  /* 0x0000000300037245 */ /* 0x000fc60000201400 */
[C---:B------:R-:W-:Y:S01]  /*0c60*/  FADD R14, R2.reuse, 1 ;  /* 0x3f800000020e7421 */ /* 0x040fe20000000000 */
[----:B------:R-:W-:-:S04]  /*0c70*/  FADD R13, R2, -1 ;  /* 0xbf800000020d7421 */ /* 0x000fc80000000000 */
[----:B------:R-:W-:Y:S01]  /*0c80*/  FADD R9, R13, R13 ;  /* 0x0000000d0d097221 */ /* 0x000fe20000000000 */
[----:B------:R-:W1:Y:S03]  /*0c90*/  MUFU.RCP R14, R14 ;  /* 0x0000000e000e7308 */ /* 0x000e660000001000 */
[----:B-1----:R-:W-:Y:S01]  /*0ca0*/  FMUL R2, R14, R9 ;  /* 0x000000090e027220 */ /* 0x002fe20000400000 */
        /* <DEDUP_REMOVED lines=22> */
[----:B------:R-:W1:Y:S01]  /*0e10*/  FRND R14, R9 ;  /* 0x00000009000e7307 */ /* 0x000e620000201000 */
[----:B------:R-:W-:Y:S01]  /*0e20*/  FADD R3, R12, -R3 ;  /* 0x800000030c037221 */ /* 0x000fe20000000000 */
[----:B------:R-:W-:Y:S01]  /*0e30*/  FFMA R2, R2, 2, -R9 ;  /* 0x4000000002027823 */ /* 0x000fe20000000809 */
[C---:B------:R-:W-:Y:S02]  /*0e40*/  FSETP.GT.AND P1, PT, |R9|.reuse, 152, PT ;  /* 0x431800000900780b */ /* 0x040fe40003f24200 */
[----:B------:R-:W-:Y:S01]  /*0e50*/  FSETP.GEU.AND P2, PT, R9, RZ, PT ;  /* 0x000000ff0900720b */ /* 0x000fe20003f4e000 */
[----:B------:R-:W-:Y:S02]  /*0e60*/  FFMA R3, R3, 2, R2 ;  /* 0x4000000003037823 */ /* 0x000fe40000000002 */
[----:B------:R2:W3:Y:S01]  /*0e70*/  F2I.NTZ R12, R9 ;  /* 0x00000009000c7305 */ /* 0x0004e20000203100 */
[----:B-1----:R-:W-:Y:S01]  /*0e80*/  FADD R2, R9, -R14 ;  /* 0x8000000e09027221 */ /* 0x002fe20000000000 */
[----:B------:R-:W-:-:S02]  /*0e90*/  FSETP.GT.AND P0, PT, R14, RZ, PT ;  /* 0x000000ff0e00720b */ /* 0x000fc40003f04000 */
[----:B--2---:R-:W-:Y:S01]  /*0ea0*/  FSEL R9, RZ, +INF , !P2 ;  /* 0x7f800000ff097808 */ /* 0x004fe20005000000 */
[----:B------:R-:W-:-:S04]  /*0eb0*/  FADD R2, R2, R3 ;  /* 0x0000000302027221 */ /* 0x000fc80000000000 */
[----:B------:R-:W-:-:S04]  /*0ec0*/  FFMA R3, R2, R13, 0.0013391353422775864601 ;  /* 0x3aaf85ed02037423 */ /* 0x000fc8000000000d */
[----:B------:R-:W-:-:S04]  /*0ed0*/  FFMA R3, R2, R3, 0.0096188392490148544312 ;  /* 0x3c1d985602037423 */ /* 0x000fc80000000003 */
[----:B------:R-:W-:-:S04]  /*0ee0*/  FFMA R3, R2, R3, 0.055503588169813156128 ;  /* 0x3d6357bb02037423 */ /* 0x000fc80000000003 */
[C---:B------:R-:W-:Y:S01]  /*0ef0*/  FFMA R13, R2.reuse, R3, 0.24022644758224487305 ;  /* 0x3e75fdec020d7423 */ /* 0x040fe20000000003 */
[----:B------:R-:W-:Y:S02]  /*0f00*/  SEL R3, RZ, 0x83000000, P0 ;  /* 0x83000000ff037807 */ /* 0x000fe40000000000 */
[----:B------:R-:W-:Y:S01]  /*0f10*/  FSETP.NEU.AND P0, PT, |R7|, +INF , PT ;  /* 0x7f8000000700780b */ /* 0x000fe20003f0d200 */
[----:B------:R-:W-:Y:S01]  /*0f20*/  FFMA R13, R2, R13, 0.69314718246459960938 ;  /* 0x3f317218020d7423 */ /* 0x000fe2000000000d */
[----:B---3--:R-:W-:Y:S02]  /*0f30*/  LEA R12, R12, -R3, 0x17 ;  /* 0x800000030c0c7211 */ /* 0x008fe400078eb8ff */
[----:B------:R-:W-:Y:S01]  /*0f40*/  IADD3 R3, PT, PT, R3, 0x7f000000, RZ ;  /* 0x7f00000003037810 */ /* 0x000fe20007ffe0ff */
[----:B------:R-:W-:-:S04]  /*0f50*/  FFMA R2, R2, R13, 1 ;  /* 0x3f80000002027423 */ /* 0x000fc8000000000d */
[----:B------:R-:W-:-:S04]  /*0f60*/  FMUL R3, R3, R2 ;  /* 0x0000000203037220 */ /* 0x000fc80000400000 */
[----:B------:R-:W-:Y:S01]  /*0f70*/  @!P1 FMUL R9, R12, R3 ;  /* 0x000000030c099220 */ /* 0x000fe20000400000 */
[----:B------:R-:W-:Y:S06]  /*0f80*/  @P0 BRA P3, `(.L_x_505) ;  /* 0x0000000000100947 */ /* 0x000fec0001800000 */
[----:B------:R-:W-:-:S05]  /*0f90*/  FADD R7, R7, R7 ;  /* 0x0000000707077221 */ /* 0x000fca0000000000 */
[----:B------:R-:W-:Y:S01]  /*0fa0*/  LOP3.LUT R9, R7, 0x7fffffff, RZ, 0xc0, !PT ;  /* 0x7fffffff07097812 */ /* 0x000fe200078ec0ff */
[----:B------:R-:W-:Y:S06]  /*0fb0*/  BRA `(.L_x_505) ;  /* 0x0000000000047947 */ /* 0x000fec0003800000 */
.L_x_506:
[----:B------:R-:W-:-:S07]  /*0fc0*/  FADD R9, R7, 2 ;  /* 0x4000000007097421 */ /* 0x000fce0000000000 */
.L_x_505:
[----:B------:R-:W-:Y:S05]  /*0fd0*/  BSYNC.RECONVERGENT B1 ;  /* 0x0000000000017941 */ /* 0x000fea0003800200 */
.L_x_504:
[----:B------:R-:W-:Y:S01]  /*0fe0*/  FADD R3, R8, R4 ;  /* 0x0000000408037221 */ /* 0x000fe20000000000 */
[----:B------:R1:W-:Y:S01]  /*0ff0*/  STS [R10+0x1000], R9 ;  /* 0x001000090a007388 */ /* 0x0003e20000000800 */
[----:B------:R-:W-:Y:S02]  /*1000*/  BSSY.RECONVERGENT B1, `(.L_x_507) ;  /* 0x0000048000017945 */ /* 0x000fe40003800200 */
[----:B------:R-:W-:Y:S01]  /*1010*/  FADD R6, -R6, R3 ;  /* 0x0000000306067221 */ /* 0x000fe20000000100 */
[----:B------:R-:W-:-:S04]  /*1020*/  MOV R3, 0x3f800000 ;  /* 0x3f80000000037802 */ /* 0x000fc80000000f00 */
[----:B------:R-:W-:-:S13]  /*1030*/  FSETP.NEU.AND P0, PT, R6, 1, PT ;  /* 0x3f8000000600780b */ /* 0x000fda0003f0d000 */
[----:B-1----:R-:W-:Y:S05]  /*1040*/  @!P0 BRA `(.L_x_508) ;  /* 0x00000004000c8947 */ /* 0x002fea0003800000 */
[----:B------:R-:W-:-:S13]  /*1050*/  FSETP.NAN.AND P0, PT, |R6|, |R6|, PT ;  /* 0x400000060600720b */ /* 0x000fda0003f08200 */
[----:B------:R-:W-:Y:S05]  /*1060*/  @P0 BRA `(.L_x_509) ;  /* 0x0000000400000947 */ /* 0x000fea0003800000 */
[C---:B------:R-:W-:Y:S01]  /*1070*/  FMUL R3, |R6|.reuse, 16777216 ;  /* 0x4b80000006037820 */ /* 0x040fe20000400200 */
[C---:B------:R-:W-:Y:S01]  /*1080*/  FSETP.GEU.AND P0, PT, |R6|.reuse, 1.175494350822287508e-38, PT ;  /* 0x008000000600780b */ /* 0x040fe20003f0e200 */
[----:B------:R-:W-:Y:S01]  /*1090*/  HFMA2 R14, -RZ, RZ, 0.771484375, 0.21533203125 ;  /* 0x3a2c32e4ff0e7431 */ /* 0x000fe200000001ff */
[----:B------:R-:W-:Y:S02]  /*10a0*/  FSETP.NEU.AND P3, PT, R6, RZ, PT ;  /* 0x000000ff0600720b */ /* 0x000fe40003f6d000 */
        /* <DEDUP_REMOVED lines=9> */
[----:B------:R-:W1:Y:S01]  /*1140*/  MUFU.RCP R7, R7 ;  /* 0x0000000700077308 */ /* 0x000e620000001000 */
[----:B------:R-:W-:Y:S02]  /*1150*/  FFMA R3, R2, 1.1920928955078125e-07, R3 ;  /* 0x3400000002037823 */ /* 0x000fe40000000003 */
[----:B-1----:R-:W-:-:S04]  /*1160*/  FMUL R8, R7, R8 ;  /* 0x0000000807087220 */ /* 0x002fc80000400000 */
        /* <DEDUP_REMOVED lines=20> */
[----:B------:R-:W1:Y:S01]  /*12b0*/  FRND R7, R4 ;  /* 0x0000000400077307 */ /* 0x000e620000201000 */
[----:B------:R-:W-:Y:S01]  /*12c0*/  FADD R2, R9, -R2 ;  /* 0x8000000209027221 */ /* 0x000fe20000000000 */
[----:B------:R-:W-:Y:S01]  /*12d0*/  FFMA R3, R3, 2, -R4 ;  /* 0x4000000003037823 */ /* 0x000fe20000000804 */
[----:B------:R-:W-:Y:S02]  /*12e0*/  MOV R9, 0x391fcb8e ;  /* 0x391fcb8e00097802 */ /* 0x000fe40000000f00 */
[----:B------:R-:W-:Y:S01]  /*12f0*/  FSETP.GT.AND P1, PT, |R4|, 152, PT ;  /* 0x431800000400780b */ /* 0x000fe20003f24200 */
[----:B------:R-:W-:Y:S01]  /*1300*/  FFMA R3, R2, 2, R3 ;  /* 0x4000000002037823 */ /* 0x000fe20000000003 */
[C---:B------:R-:W-:Y:S01]  /*1310*/  FSETP.GEU.AND P2, PT, R4.reuse, RZ, PT ;  /* 0x000000ff0400720b */ /* 0x040fe20003f4e000 */
[----:B------:R-:W2:Y:S01]  /*1320*/  F2I.NTZ R8, R4 ;  /* 0x0000000400087305 */ /* 0x000ea20000203100 */
[----:B-1----:R-:W-:Y:S01]  /*1330*/  FADD R2, R4, -R7 ;  /* 0x8000000704027221 */ /* 0x002fe20000000000 */
        /* <DEDUP_REMOVED lines=9> */
[----:B------:R-:W-:Y:S02]  /*13d0*/  IADD3 R7, PT, PT, R3, 0x7f000000, RZ ;  /* 0x7f00000003077810 */ /* 0x000fe40007ffe0ff */
[----:B--2---:R-:W-:Y:S01]  /*13e0*/  LEA R8, R8, -R3, 0x17 ;  /* 0x8000000308087211 */ /* 0x004fe200078eb8ff */
        /* <DEDUP_REMOVED lines=8> */
.L_x_509:
[----:B------:R-:W-:-:S07]  /*1470*/  FADD R3, R6, 2 ;  /* 0x4000000006037421 */ /* 0x000fce0000000000 */
.L_x_508:
[----:B------:R-:W-:Y:S05]  /*1480*/  BSYNC.RECONVERGENT B1 ;  /* 0x0000000000017941 */ /* 0x000fea0003800200 */
.L_x_507:
[----:B------:R1:W-:Y:S01]  /*1490*/  STS [R10+0x1800], R3 ;  /* 0x001800030a007388 */ /* 0x0003e20000000800 */
[----:B------:R-:W-:Y:S05]  /*14a0*/  BRA `(.L_x_510) ;  /* 0x0000000000247947 */ /* 0x000fea0003800000 */
.L_x_498:
[----:B------:R-:W0:Y:S01]  /*14b0*/  S2UR UR5, SR_CgaCtaId ;  /* 0x00000000000579c3 */ /* 0x000e220000008800 */
[----:B------:R-:W-:Y:S02]  /*14c0*/  UMOV UR4, 0x400 ;  /* 0x0000040000047882 */ /* 0x000fe40000000000 */
[----:B0-----:R-:W-:-:S06]  /*14d0*/  ULEA UR4, UR5, UR4, 0x18 ;  /* 0x0000000405047291 */ /* 0x001fcc000f8ec0ff */
[----:B------:R-:W-:-:S04]  /*14e0*/  MOV R11, UR4 ;  /* 0x00000004000b7c02 */ /* 0x000fc80008000f00 */
[----:B------:R-:W-:-:S05]  /*14f0*/  LEA R2, R0, R11, 0x2 ;  /* 0x0000000b00027211 */ /* 0x000fca00078e10ff */
[----:B------:R0:W-:Y:S04]  /*1500*/  STS [R2], RZ ;  /* 0x000000ff02007388 */ /* 0x0001e80000000800 */
[----:B------:R0:W-:Y:S04]  /*1510*/  STS [R2+0x800], RZ ;  /* 0x000800ff02007388 */ /* 0x0001e80000000800 */
[----:B------:R0:W-:Y:S04]  /*1520*/  STS [R2+0x1000], RZ ;  /* 0x001000ff02007388 */ /* 0x0001e80000000800 */
[----:B------:R0:W-:Y:S02]  /*1530*/  STS [R2+0x1800], RZ ;  /* 0x001800ff02007388 */ /* 0x0001e40000000800 */
.L_x_510:
[----:B------:R-:W-:Y:S05]  /*1540*/  BSYNC.RECONVERGENT B0 ;  /* 0x0000000000007941 */ /* 0x000fea0003800200 */
.L_x_497:
[----:B------:R-:W-:Y:S01]  /*1550*/  BAR.SYNC.DEFER_BLOCKING 0x0 ;  /* 0x0000000000007b1d */ /* 0x000fe20000010000 */
[----:B------:R-:W-:-:S13]  /*1560*/  ISETP.GE.U32.AND P0, PT, R5, 0x2, PT ;  /* 0x000000020500780c */ /* 0x000fda0003f06070 */
[----:B------:R-:W-:Y:S05]  /*1570*/  @!P0 BRA `(.L_x_511) ;  /* 0x00000000007c8947 */ /* 0x000fea0003800000 */
[----:B0-----:R-:W-:Y:S01]  /*1580*/  HFMA2 R2, -RZ, RZ, 0, 5.9604644775390625e-08 ;  /* 0x00000001ff027431 */ /* 0x001fe200000001ff */
[----:B------:R-:W-:Y:S06]  /*1590*/  BSSY.RECONVERGENT B0, `(.L_x_511) ;  /* 0x000001d000007945 */ /* 0x000fec0003800200 */
.L_x_513:
[----:B------:R-:W-:-:S05]  /*15a0*/  SHF.L.U32 R6, R2, 0x1, RZ ;  /* 0x0000000102067819 */ /* 0x000fca00000006ff */
[----:B0-----:R-:W-:-:S05]  /*15b0*/  IMAD R4, R6, R0, RZ ;  /* 0x0000000006047224 */ /* 0x001fca00078e02ff */
[----:B------:R-:W-:-:S04]  /*15c0*/  IADD3 R2, PT, PT, R4, R2, RZ ;  /* 0x0000000204027210 */ /* 0x000fc80007ffe0ff */
[----:B------:R-:W-:-:S13]  /*15d0*/  ISETP.GE.U32.AND P0, PT, R2, R5, PT ;  /* 0x000000050200720c */ /* 0x000fda0003f06070 */
[----:B------:R-:W-:Y:S05]  /*15e0*/  @P0 BRA `(.L_x_512) ;  /* 0x00000000005c0947 */ /* 0x000fea0003800000 */
[-C--:B-1----:R-:W-:Y:S01]  /*15f0*/  LEA R3, R2, R11.reuse, 0x2 ;  /* 0x0000000b02037211 */ /* 0x082fe200078e10ff */
[----:B------:R-:W-:Y:S05]  /*1600*/  WARPSYNC.ALL ;  /* 0x0000000000007948 */ /* 0x000fea0003800000 */
[----:B------:R-:W-:Y:S01]  /*1610*/  LEA R4, R4, R11, 0x2 ;  /* 0x0000000b04047211 */ /* 0x000fe200078e10ff */
[----:B------:R-:W-:Y:S01]  /*1620*/  LDS R2, [R3] ;  /* 0x0000000003027984 */ /* 0x000fe20000000800 */
[----:B------:R-:W-:-:S03]  /*1630*/  ISETP.GE.U32.AND P0, PT, R6, R5, PT ;  /* 0x000000050600720c */ /* 0x000fc60003f06070 */
[----:B------:R-:W0:Y:S04]  /*1640*/  LDS R7, [R4] ;  /* 0x0000000004077984 */ /* 0x000e280000000800 */
[----:B------:R-:W-:Y:S04]  /*1650*/  LDS R9, [R4+0x800] ;  /* 0x0008000004097984 */ /* 0x000fe80000000800 */
[----:B------:R-:W-:Y:S04]  /*1660*/  LDS R13, [R4+0x1000] ;  /* 0x00100000040d7984 */ /* 0x000fe80000000800 */
[----:B------:R-:W-:Y:S01]  /*1670*/  LDS R15, [R4+0x1800] ;  /* 0x00180000040f7984 */ /* 0x000fe20000000800 */
[----:B0-----:R-:W-:-:S05]  /*1680*/  FADD R7, R2, R7 ;  /* 0x0000000702077221 */ /* 0x001fca0000000000 */
[----:B------:R-:W-:Y:S04]  /*1690*/  STS [R4], R7 ;  /* 0x0000000704007388 */ /* 0x000fe80000000800 */
[----:B------:R-:W0:Y:S02]  /*16a0*/  LDS R2, [R3+0x800] ;  /* 0x0008000003027984 */ /* 0x000e240000000800 */
[----:B0-----:R-:W-:-:S05]  /*16b0*/  FADD R9, R2, R9 ;  /* 0x0000000902097221 */ /* 0x001fca0000000000 */
[----:B------:R-:W-:Y:S04]  /*16c0*/  STS [R4+0x800], R9 ;  /* 0x0008000904007388 */ /* 0x000fe80000000800 */
[----:B------:R-:W0:Y:S02]  /*16d0*/  LDS R2, [R3+0x1000] ;  /* 0x0010000003027984 */ /* 0x000e240000000800 */
[----:B0-----:R-:W-:-:S05]  /*16e0*/  FADD R13, R2, R13 ;  /* 0x0000000d020d7221 */ /* 0x001fca0000000000 */
[----:B------:R-:W-:Y:S04]  /*16f0*/  STS [R4+0x1000], R13 ;  /* 0x0010000d04007388 */ /* 0x000fe80000000800 */
[----:B------:R-:W0:Y:S02]  /*1700*/  LDS R2, [R3+0x1800] ;  /* 0x0018000003027984 */ /* 0x000e240000000800 */
[----:B0-----:R-:W-:Y:S01]  /*1710*/  FADD R15, R2, R15 ;  /* 0x0000000f020f7221 */ /* 0x001fe20000000000 */
[----:B------:R-:W-:-:S04]  /*1720*/  MOV R2, R6 ;  /* 0x0000000600027202 */ /* 0x000fc80000000f00 */
[----:B------:R0:W-:Y:S01]  /*1730*/  STS [R4+0x1800], R15 ;  /* 0x0018000f04007388 */ /* 0x0001e20000000800 */
[----:B------:R-:W-:Y:S06]  /*1740*/  BAR.SYNC.DEFER_BLOCKING 0x0 ;  /* 0x0000000000007b1d */ /* 0x000fec0000010000 */
[----:B------:R-:W-:Y:S05]  /*1750*/  @!P0 BRA `(.L_x_513) ;  /* 0xfffffffc00908947 */ /* 0x000fea000383ffff */
.L_x_512:
[----:B------:R-:W-:Y:S05]  /*1760*/  BSYNC.RECONVERGENT B0 ;  /* 0x0000000000007941 */ /* 0x000fea0003800200 */
.L_x_511:
[----:B------:R-:W-:-:S13]  /*1770*/  ISETP.NE.AND P0, PT, R0, RZ, PT ;  /* 0x000000ff0000720c */ /* 0x000fda0003f05270 */
[----:B------:R-:W-:Y:S05]  /*1780*/  @P0 EXIT ;  /* 0x000000000000094d */ /* 0x000fea0003800000 */
[----:B------:R-:W2:Y:S01]  /*1790*/  S2UR UR5, SR_CgaCtaId ;  /* 0x00000000000579c3 */ /* 0x000ea20000008800 */
[----:B------:R-:W-:-:S07]  /*17a0*/  UMOV UR4, 0x400 ;  /* 0x0000040000047882 */ /* 0x000fce0000000000 */
[----:B01----:R-:W0:Y:S01]  /*17b0*/  LDC.64 R2, c[0x0][0x3a8] ;  /* 0x0000ea00ff027b82 */ /* 0x003e220000000a00 */
[----:B--2---:R-:W-:-:S09]  /*17c0*/  ULEA UR4, UR5, UR4, 0x18 ;  /* 0x0000000405047291 */ /* 0x004fd2000f8ec0ff */
[----:B------:R-:W0:Y:S04]  /*17d0*/  LDS R7, [UR4] ;  /* 0x00000004ff077984 */ /* 0x000e280008000800 */
[----:B------:R-:W1:Y:S04]  /*17e0*/  LDS R9, [UR4+0x800] ;  /* 0x00080004ff097984 */ /* 0x000e680008000800 */
[----:B------:R-:W2:Y:S04]  /*17f0*/  LDS R11, [UR4+0x1000] ;  /* 0x00100004ff0b7984 */ /* 0x000ea80008000800 */
[----:B------:R-:W3:Y:S01]  /*1800*/  LDS R13, [UR4+0x1800] ;  /* 0x00180004ff0d7984 */ /* 0x000ee20008000800 */
[----:B------:R-:W4:Y:S02]  /*1810*/  LDCU.64 UR4, c[0x0][0x3a8] ;  /* 0x00007500ff0477ac */ /* 0x000f240008000a00 */
[----:B----4-:R-:W-:-:S04]  /*1820*/  UIADD3 UR4, UP0, UPT, UR4, 0x4, URZ ;  /* 0x0000000404047890 */ /* 0x010fc8000ff1e0ff */
[----:B------:R-:W-:Y:S02]  /*1830*/  UIADD3.X UR5, UPT, UPT, URZ, UR5, URZ, UP0, !UPT ;  /* 0x00000005ff057290 */ /* 0x000fe400087fe4ff */
[----:B------:R-:W-:Y:S01]  /*1840*/  MOV R4, UR4 ;  /* 0x0000000400047c02 */ /* 0x000fe20008000f00 */
[----:B0-----:R-:W-:Y:S03]  /*1850*/  REDG.E.ADD.F32.FTZ.RN.STRONG.GPU desc[UR6][R2.64], R7 ;  /* 0x00000007020079a6 */ /* 0x001fe6000c12f306 */
[----:B------:R-:W-:-:S05]  /*1860*/  MOV R5, UR5 ;  /* 0x0000000500057c02 */ /* 0x000fca0008000f00 */
[----:B-1----:R-:W-:Y:S04]  /*1870*/  REDG.E.ADD.F32.FTZ.RN.STRONG.GPU desc[UR6][R4.64], R9 ;  /* 0x00000009040079a6 */ /* 0x002fe8000c12f306 */
[----:B--2---:R-:W-:Y:S04]  /*1880*/  REDG.E.ADD.F32.FTZ.RN.STRONG.GPU desc[UR6][R4.64+0x4], R11 ;  /* 0x0000040b040079a6 */ /* 0x004fe8000c12f306 */
[----:B---3--:R-:W-:Y:S01]  /*1890*/  REDG.E.ADD.F32.FTZ.RN.STRONG.GPU desc[UR6][R4.64+0x8], R13 ;  /* 0x0000080d040079a6 */ /* 0x008fe2000c12f306 */
[----:B------:R-:W-:Y:S05]  /*18a0*/  EXIT ;  /* 0x000000000000794d */ /* 0x000fea0003800000 */
.L_x_514:
        /* <DEDUP_REMOVED lines=13> */
.L_x_676:


//--------------------- .text._Z36sum_indicators_squared_reduce_kernelPfS_j --------------------------
	.section	.text._Z36sum_indicators_squared_reduce_kernelPfS_j,"ax",@progbits
	.align	128
        .global         _Z36sum_indicators_squared_reduce_kernelPfS_j
        .type           _Z36sum_indicators_squared_reduce_kernelPfS_j,@function
        .size           _Z36sum_indicators_squared_reduce_kernelPfS_j,(.L_x_677 - _Z36sum_indicators_squared_reduce_kernelPfS_j)
        .other          _Z36sum_indicators_squared_reduce_kernelPfS_j,@"STO_CUDA_ENTRY STV_DEFAULT"
_Z36sum_indicators_squared_reduce_kernelPfS_j:
.text._Z36sum_indicators_squared_reduce_kernelPfS_j:
[----:B------:R-:W-:Y:S01]  /*0000*/  LDC R1, c[0x0][0x37c] ;  /* 0x0000df00ff017b82 */ /* 0x000fe20000000800 */
[----:B------:R-:W0:Y:S07]  /*0010*/  S2R R0, SR_TID.X ;  /* 0x0000000000007919 */ /* 0x000e2e0000002100 */
[----:B------:R-:W0:Y:S01]  /*0020*/  S2UR UR4, SR_CTAID.X ;  /* 0x00000000000479c3 */ /* 0x000e220000002500 */
[----:B------:R-:W1:Y:S01]  /*0030*/  LDCU UR5, c[0x0][0x390] ;  /* 0x00007200ff0577ac */ /* 0x000e620008000800 */
[----:B------:R-:W-:Y:S01]  /*0040*/  BSSY.RECONVERGENT B0, `(.L_x_515) ;  /* 0x000004e000007945 */ /* 0x000fe20003800200 */
[----:B------:R-:W-:Y:S01]  /*0050*/  HFMA2 R6, -RZ, RZ, 0, 0 ;  /* 0x00000000ff067431 */ /* 0x000fe200000001ff */
[----:B------:R-:W2:Y:S04]  /*0060*/  LDCU.64 UR8, c[0x0][0x358] ;  /* 0x00006b00ff0877ac */ /* 0x000ea80008000a00 */
[----:B------:R-:W0:Y:S02]  /*0070*/  LDC R3, c[0x0][0x360] ;  /* 0x0000d800ff037b82 */ /* 0x000e240000000800 */
[----:B0-----:R-:W-:-:S05]  /*0080*/  IMAD R7, R3, UR4, R0 ;  /* 0x0000000403077c24 */ /* 0x001fca000f8e0200 */
[----:B-1----:R-:W-:-:S13]  /*0090*/  ISETP.GE.U32.AND P0, PT, R7, UR5, PT ;  /* 0x0000000507007c0c */ /* 0x002fda000bf06070 */
[----:B--2---:R-:W-:Y:S05]  /*00a0*/  @P0 BRA `(.L_x_516) ;  /* 0x00000004001c0947 */ /* 0x004fea0003800000 */
[----:B------:R-:W0:Y:S02]  /*00b0*/  LDC.64 R4, c[0x0][0x380] ;  /* 0x0000e000ff047b82 */ /* 0x000e240000000a00 */
[----:B0-----:R-:W-:-:S05]  /*00c0*/  IMAD.WIDE.U32 R4, R7, 0x4, R4 ;  /* 0x0000000407047825 */ /* 0x001fca00078e0004 */
[----:B------:R-:W2:Y:S01]  /*00d0*/  LDG.E R2, desc[UR8][R4.64] ;  /* 0x0000000804027981 */ /* 0x000ea2000c1e1900 */
[----:B------:R-:W-:Y:S02]  /*00e0*/  MOV R6, 0x3f800000 ;  /* 0x3f80000000067802 */ /* 0x000fe40000000f00 */
[----:B--2---:R-:W-:-:S13]  /*00f0*/  FSETP.NEU.AND P0, PT, R2, 1, PT ;  /* 0x3f8000000200780b */ /* 0x004fda0003f0d000 */
        /* <DEDUP_REMOVED lines=66> */
.L_x_516:
[----:B------:R-:W-:Y:S05]  /*0520*/  BSYNC.RECONVERGENT B0 ;  /* 0x0000000000007941 */ /* 0x000fea0003800200 */
.L_x_515:
        /* <DEDUP_REMOVED lines=9> */
[----:B------:R-:W-:-:S07]  /*05c0*/  MOV R2, 0x1 ;  /* 0x0000000100027802 */ /* 0x000fce0000000f00 */
.L_x_520:
[----:B0-----:R-:W-:-:S05]  /*05d0*/  SHF.L.U32 R6, R2, 0x1, RZ ;  /* 0x0000000102067819 */ /* 0x001fca00000006ff */
[----:B------:R-:W-:-:S05]  /*05e0*/  IMAD R5, R6, R0, RZ ;  /* 0x0000000006057224 */ /* 0x000fca00078e02ff */
[----:B------:R-:W-:-:S04]  /*05f0*/  IADD3 R4, PT, PT, R5, R2, RZ ;  /* 0x0000000205047210 */ /* 0x000fc80007ffe0ff */
[----:B------:R-:W-:-:S13]  /*0600*/  ISETP.GE.U32.AND P0, PT, R4, R3, PT ;  /* 0x000000030400720c */ /* 0x000fda0003f06070 */
[----:B------:R-:W-:Y:S05]  /*0610*/  @P0 BRA `(.L_x_518) ;  /* 0x0000000000300947 */ /* 0x000fea0003800000 */
[----:B------:R-:W-:-:S04]  /*0620*/  LEA R7, R5, UR4, 0x2 ;  /* 0x0000000405077c11 */ /* 0x000fc8000f8e10ff */
[----:B------:R-:W-:-:S05]  /*0630*/  LEA R2, R2, R7, 0x2 ;  /* 0x0000000702027211 */ /* 0x000fca00078e10ff */
[----:B------:R0:W1:Y:S02]  /*0640*/  LDS R9, [R2] ;  /* 0x0000000002097984 */ /* 0x0000640000000800 */
.L_x_519:
[----:B------:R-:W1:Y:S02]  /*0650*/  LDS R4, [R7] ;  /* 0x0000000007047984 */ /* 0x000e640000000800 */
[----:B-1----:R-:W-:-:S05]  /*0660*/  FADD R5, R9, R4 ;  /* 0x0000000409057221 */ /* 0x002fca0000000000 */
[----:B------:R-:W1:Y:S02]  /*0670*/  ATOMS.CAST.SPIN P0, [R7], R4, R5 ;  /* 0x000000040700758d */ /* 0x000e640001800005 */
[----:B-1----:R-:W-:Y:S05]  /*0680*/  @!P0 BRA `(.L_x_519) ;  /* 0xfffffffc00f08947 */ /* 0x002fea000383ffff */
[----:B------:R-:W-:Y:S01]  /*0690*/  ISETP.GE.U32.AND P0, PT, R6, R3, PT ;  /* 0x000000030600720c */ /* 0x000fe20003f06070 */
[----:B------:R-:W-:Y:S05]  /*06a0*/  WARPSYNC.ALL ;  /* 0x0000000000007948 */ /* 0x000fea0003800000 */
[----:B------:R-:W-:Y:S01]  /*06b0*/  BAR.SYNC.DEFER_BLOCKING 0x0 ;  /* 0x0000000000007b1d */ /* 0x000fe20000010000 */
[----:B0-----:R-:W-:-:S06]  /*06c0*/  MOV R2, R6 ;  /* 0x0000000600027202 */ /* 0x001fcc0000000f00 */
[----:B------:R-:W-:Y:S05]  /*06d0*/  @!P0 BRA `(.L_x_520) ;  /* 0xfffffffc00bc8947 */ /* 0x000fea000383ffff */
.L_x_518:
[----:B------:R-:W-:Y:S05]  /*06e0*/  BSYNC.RECONVERGENT B0 ;  /* 0x0000000000007941 */ /* 0x000fea0003800200 */
.L_x_517:
[----:B------:R-:W-:-:S13]  /*06f0*/  ISETP.NE.AND P0, PT, R0, RZ, PT ;  /* 0x000000ff0000720c */ /* 0x000fda0003f05270 */
[----:B------:R-:W-:Y:S05]  /*0700*/  @P0 EXIT ;  /* 0x000000000000094d */ /* 0x000fea0003800000 */
[----:B------:R-:W1:Y:S01]  /*0710*/  S2UR UR6, SR_CgaCtaId ;  /* 0x00000000000679c3 */ /* 0x000e620000008800 */
[----:B------:R-:W-:-:S07]  /*0720*/  UMOV UR5, 0x400 ;  /* 0x0000040000057882 */ /* 0x000fce0000000000 */
[----:B------:R-:W2:Y:S01]  /*0730*/  LDC.64 R2, c[0x0][0x388] ;  /* 0x0000e200ff027b82 */ /* 0x000ea20000000a00 */
[----:B-1----:R-:W-:-:S09]  /*0740*/  ULEA UR5, UR6, UR5, 0x18 ;  /* 0x0000000506057291 */ /* 0x002fd2000f8ec0ff */
[----:B0-----:R-:W2:Y:S04]  /*0750*/  LDS R5, [UR5] ;  /* 0x00000005ff057984 */ /* 0x001ea80008000800 */
[----:B--2---:R-:W-:Y:S01]  /*0760*/  REDG.E.ADD.F32.FTZ.RN.STRONG.GPU desc[UR8][R2.64], R5 ;  /* 0x00000005020079a6 */ /* 0x004fe2000c12f308 */
[----:B------:R-:W-:Y:S05]  /*0770*/  EXIT ;  /* 0x000000000000794d */ /* 0x000fea0003800000 */
.L_x_521:
        /* <DEDUP_REMOVED lines=16> */
.L_x_677:


//--------------------- .text._Z30sum_squares_reduce_real_kernelP6float2S0_ --------------------------
	.section	.text._Z30sum_squares_reduce_real_kernelP6float2S0_,"ax",@progbits
	.align	128
        .global         _Z30sum_squares_reduce_real_kernelP6float2S0_
        .type           _Z30sum_squares_reduce_real_kernelP6float2S0_,@function
        .size           _Z30sum_squares_reduce_real_kernelP6float2S0_,(.L_x_678 - _Z30sum_squares_reduce_real_kernelP6float2S0_)
        .other          _Z30sum_squares_reduce_real_kernelP6float2S0_,@"STO_CUDA_ENTRY STV_DEFAULT"
_Z30sum_squares_reduce_real_kernelP6float2S0_:
.text._Z30sum_squares_reduce_real_kernelP6float2S0_:
        /* <DEDUP_REMOVED lines=81> */
.L_x_523:
[----:B------:R-:W-:Y:S05]  /*0510*/  BSYNC.RECONVERGENT B0 ;  /* 0x0000000000007941 */ /* 0x000fea0003800200 */
.L_x_522:
        /* <DEDUP_REMOVED lines=67> */
.L_x_525:
[----:B------:R-:W-:Y:S05]  /*0950*/  BSYNC.RECONVERGENT B0 ;  /* 0x0000000000007941 */ /* 0x000fea0003800200 */
.L_x_524:
[----:B------:R-:W0:Y:S01]  /*0960*/  S2UR UR5, SR_CgaCtaId ;  /* 0x00000000000579c3 */ /* 0x000e220000008800 */
[----:B------:R-:W-:Y:S01]  /*0970*/  UMOV UR4, 0x400 ;  /* 0x0000040000047882 */ /* 0x000fe20000000000 */
[----:B------:R-:W-:Y:S01]  /*0980*/  ISETP.GE.U32.AND P0, PT, R3, 0x2, PT ;  /* 0x000000020300780c */ /* 0x000fe20003f06070 */
[----:B------:R-:W-:Y:S01]  /*0990*/  FADD R5, R5, R6 ;  /* 0x0000000605057221 */ /* 0x000fe20000000000 */
[----:B0-----:R-:W-:-:S06]  /*09a0*/  ULEA UR4, UR5, UR4, 0x18 ;  /* 0x0000000405047291 */ /* 0x001fcc000f8ec0ff */
[----:B------:R-:W-:-:S05]  /*09b0*/  LEA R2, R0, UR4, 0x2 ;  /* 0x0000000400027c11 */ /* 0x000fca000f8e10ff */
[----:B------:R0:W-:Y:S01]  /*09c0*/  STS [R2], R5 ;  /* 0x0000000502007388 */ /* 0x0001e20000000800 */
[----:B------:R-:W-:Y:S06]  /*09d0*/  BAR.SYNC.DEFER_BLOCKING 0x0 ;  /* 0x0000000000007b1d */ /* 0x000fec0000010000 */
[----:B------:R-:W-:Y:S05]  /*09e0*/  @!P0 BRA `(.L_x_526) ;  /* 0x0000000000508947 */ /* 0x000fea0003800000 */
[----:B0-----:R-:W-:Y:S01]  /*09f0*/  HFMA2 R2, -RZ, RZ, 0, 5.9604644775390625e-08 ;  /* 0x00000001ff027431 */ /* 0x001fe200000001ff */
[----:B------:R-:W-:Y:S06]  /*0a00*/  BSSY.RECONVERGENT B0, `(.L_x_526) ;  /* 0x0000012000007945 */ /* 0x000fec0003800200 */
.L_x_529:
[----:B------:R-:W-:-:S05]  /*0a10*/  SHF.L.U32 R6, R2, 0x1, RZ ;  /* 0x0000000102067819 */ /* 0x000fca00000006ff */
[----:B------:R-:W-:-:S05]  /*0a20*/  IMAD R5, R6, R0, RZ ;  /* 0x0000000006057224 */ /* 0x000fca00078e02ff */
[----:B------:R-:W-:-:S04]  /*0a30*/  IADD3 R4, PT, PT, R5, R2, RZ ;  /* 0x0000000205047210 */ /* 0x000fc80007ffe0ff */
[----:B------:R-:W-:-:S13]  /*0a40*/  ISETP.GE.U32.AND P0, PT, R4, R3, PT ;  /* 0x000000030400720c */ /* 0x000fda0003f06070 */
[----:B------:R-:W-:Y:S05]  /*0a50*/  @P0 BRA `(.L_x_527) ;  /* 0x0000000000300947 */ /* 0x000fea0003800000 */
[----:B------:R-:W-:-:S04]  /*0a60*/  LEA R7, R5, UR4, 0x2 ;  /* 0x0000000405077c11 */ /* 0x000fc8000f8e10ff */
[----:B------:R-:W-:-:S05]  /*0a70*/  LEA R2, R2, R7, 0x2 ;  /* 0x0000000702027211 */ /* 0x000fca00078e10ff */
[----:B------:R0:W1:Y:S02]  /*0a80*/  LDS R9, [R2] ;  /* 0x0000000002097984 */ /* 0x0000640000000800 */
.L_x_528:
        /* <DEDUP_REMOVED lines=9> */
.L_x_527:
[----:B------:R-:W-:Y:S05]  /*0b20*/  BSYNC.RECONVERGENT B0 ;  /* 0x0000000000007941 */ /* 0x000fea0003800200 */
.L_x_526:
[----:B------:R-:W-:-:S13]  /*0b30*/  ISETP.NE.AND P0, PT, R0, RZ, PT ;  /* 0x000000ff0000720c */ /* 0x000fda0003f05270 */
[----:B------:R-:W-:Y:S05]  /*0b40*/  @P0 EXIT ;  /* 0x000000000000094d */ /* 0x000fea0003800000 */
[----:B------:R-:W1:Y:S01]  /*0b50*/  S2UR UR6, SR_CgaCtaId ;  /* 0x00000000000679c3 */ /* 0x000e620000008800 */
[----:B------:R-:W-:-:S07]  /*0b60*/  UMOV UR5, 0x400 ;  /* 0x0000040000057882 */ /* 0x000fce0000000000 */
[----:B0-----:R-:W0:Y:S01]  /*0b70*/  LDC.64 R2, c[0x0][0x388] ;  /* 0x0000e200ff027b82 */ /* 0x001e220000000a00 */
[----:B-1----:R-:W-:-:S09]  /*0b80*/  ULEA UR5, UR6, UR5, 0x18 ;  /* 0x0000000506057291 */ /* 0x002fd2000f8ec0ff */
[----:B------:R-:W0:Y:S04]  /*0b90*/  LDS R5, [UR5] ;  /* 0x00000005ff057984 */ /* 0x000e280008000800 */
[----:B0-----:R-:W-:Y:S01]  /*0ba0*/  REDG.E.ADD.F32.FTZ.RN.STRONG.GPU desc[UR8][R2.64], R5 ;  /* 0x00000005020079a6 */ /* 0x001fe2000c12f308 */
[----:B------:R-:W-:Y:S05]  /*0bb0*/  EXIT ;  /* 0x000000000000794d */ /* 0x000fea0003800000 */
.L_x_530:
        /* <DEDUP_REMOVED lines=12> */
.L_x_678:


//--------------------- .text._Z31sum_squares_reduce_float_kernelPfS_ --------------------------
	.section	.text._Z31sum_squares_reduce_float_kernelPfS_,"ax",@progbits
	.align	128
        .global         _Z31sum_squares_reduce_float_kernelPfS_
        .type           _Z31sum_squares_reduce_float_kernelPfS_,@function
        .size           _Z31sum_squares_reduce_float_kernelPfS_,(.L_x_679 - _Z31sum_squares_reduce_float_kernelPfS_)
        .other          _Z31sum_squares_reduce_float_kernelPfS_,@"STO_CUDA_ENTRY STV_DEFAULT"
_Z31sum_squares_reduce_float_kernelPfS_:
.text._Z31sum_squares_reduce_float_kernelPfS_:
[----:B------:R-:W-:Y:S01]  /*0000*/  LDC R1, c[0x0][0x37c] ;  /* 0x0000df00ff017b82 */ /* 0x000fe20000000800 */
[----:B------:R-:W0:Y:S07]  /*0010*/  S2R R7, SR_TID.X ;  /* 0x0000000000077919 */ /* 0x000e2e0000002100 */
[----:B------:R-:W0:Y:S01]  /*0020*/  S2UR UR4, SR_CTAID.X ;  /* 0x00000000000479c3 */ /* 0x000e220000002500 */
[----:B------:R-:W1:Y:S07]  /*0030*/  LDCU.64 UR8, c[0x0][0x358] ;  /* 0x00006b00ff0877ac */ /* 0x000e6e0008000a00 */
[----:B------:R-:W0:Y:S08]  /*0040*/  LDC R6, c[0x0][0x360] ;  /* 0x0000d800ff067b82 */ /* 0x000e300000000800 */
[----:B------:R-:W2:Y:S01]  /*0050*/  LDC.64 R2, c[0x0][0x380] ;  /* 0x0000e000ff027b82 */ /* 0x000ea20000000a00 */
[----:B0-----:R-:W-:-:S04]  /*0060*/  IMAD R5, R6, UR4, R7 ;  /* 0x0000000406057c24 */ /* 0x001fc8000f8e0207 */
[----:B--2---:R-:W-:-:S06]  /*0070*/  IMAD.WIDE.U32 R2, R5, 0x4, R2 ;  /* 0x0000000405027825 */ /* 0x004fcc00078e0002 */
[----:B-1----:R-:W2:Y:S01]  /*0080*/  LDG.E R2, desc[UR8][R2.64] ;  /* 0x0000000802027981 */ /* 0x002ea2000c1e1900 */
[----:B------:R-:W0:Y:S01]  /*0090*/  S2UR UR5, SR_CgaCtaId ;  /* 0x00000000000579c3 */ /* 0x000e220000008800 */
[----:B------:R-:W-:Y:S01]  /*00a0*/  UMOV UR4, 0x400 ;  /* 0x0000040000047882 */ /* 0x000fe20000000000 */
        /* <DEDUP_REMOVED lines=8> */
.L_x_533:
[----:B------:R-:W-:-:S04]  /*0130*/  IMAD.SHL.U32 R8, R0, 0x2, RZ ;  /* 0x0000000200087824 */ /* 0x000fc800078e00ff */
[----:B-1----:R-:W-:-:S05]  /*0140*/  IMAD R3, R8, R7, RZ ;  /* 0x0000000708037224 */ /* 0x002fca00078e02ff */
[----:B0-----:R-:W-:-:S04]  /*0150*/  IADD3 R5, PT, PT, R3, R0, RZ ;  /* 0x0000000003057210 */ /* 0x001fc80007ffe0ff */
[----:B------:R-:W-:-:S13]  /*0160*/  ISETP.GE.U32.AND P0, PT, R5, R6, PT ;  /* 0x000000060500720c */ /* 0x000fda0003f06070 */
[----:B------:R-:W-:Y:S05]  /*0170*/  @P0 BRA `(.L_x_532) ;  /* 0x00000000002c0947 */ /* 0x000fea0003800000 */
[----:B------:R-:W-:Y:S01]  /*0180*/  LEA R2, R5, UR4, 0x2 ;  /* 0x0000000405027c11 */ /* 0x000fe2000f8e10ff */
[----:B------:R-:W-:Y:S05]  /*0190*/  WARPSYNC.ALL ;  /* 0x0000000000007948 */ /* 0x000fea0003800000 */
[----:B------:R-:W-:Y:S01]  /*01a0*/  LEA R3, R3, UR4, 0x2 ;  /* 0x0000000403037c11 */ /* 0x000fe2000f8e10ff */
[----:B------:R-:W-:Y:S01]  /*01b0*/  LDS R2, [R2] ;  /* 0x0000000002027984 */ /* 0x000fe20000000800 */
[----:B------:R-:W-:Y:S01]  /*01c0*/  ISETP.GE.U32.AND P0, PT, R8, R6, PT ;  /* 0x000000060800720c */ /* 0x000fe20003f06070 */
[----:B------:R-:W-:Y:S02]  /*01d0*/  IMAD.MOV.U32 R0, RZ, RZ, R8 ;  /* 0x000000ffff007224 */ /* 0x000fe400078e0008 */
[----:B------:R-:W0:Y:S02]  /*01e0*/  LDS R5, [R3] ;  /* 0x0000000003057984 */ /* 0x000e240000000800 */
[----:B0-----:R-:W-:-:S05]  /*01f0*/  FADD R4, R2, R5 ;  /* 0x0000000502047221 */ /* 0x001fca0000000000 */
[----:B------:R1:W-:Y:S01]  /*0200*/  STS [R3], R4 ;  /* 0x0000000403007388 */ /* 0x0003e20000000800 */
[----:B------:R-:W-:Y:S06]  /*0210*/  BAR.SYNC.DEFER_BLOCKING 0x0 ;  /* 0x0000000000007b1d */ /* 0x000fec0000010000 */
[----:B------:R-:W-:Y:S05]  /*0220*/  @!P0 BRA `(.L_x_533) ;  /* 0xfffffffc00c08947 */ /* 0x000fea000383ffff */
.L_x_532:
[----:B------:R-:W-:Y:S05]  /*0230*/  BSYNC.RECONVERGENT B0 ;  /* 0x0000000000007941 */ /* 0x000fea0003800200 */
.L_x_531:
[----:B------:R-:W-:-:S13]  /*0240*/  ISETP.NE.AND P0, PT, R7, RZ, PT ;  /* 0x000000ff0700720c */ /* 0x000fda0003f05270 */
[----:B------:R-:W-:Y:S05]  /*0250*/  @P0 EXIT ;  /* 0x000000000000094d */ /* 0x000fea0003800000 */
[----:B------:R-:W2:Y:S01]  /*0260*/  S2UR UR6, SR_CgaCtaId ;  /* 0x00000000000679c3 */ /* 0x000ea20000008800 */
[----:B------:R-:W-:-:S07]  /*0270*/  UMOV UR5, 0x400 ;  /* 0x0000040000057882 */ /* 0x000fce0000000000 */
[----:B01----:R-:W0:Y:S01]  /*0280*/  LDC.64 R2, c[0x0][0x388] ;  /* 0x0000e200ff027b82 */ /* 0x003e220000000a00 */
[----:B--2---:R-:W-:-:S09]  /*0290*/  ULEA UR5, UR6, UR5, 0x18 ;  /* 0x0000000506057291 */ /* 0x004fd2000f8ec0ff */
[----:B------:R-:W0:Y:S04]  /*02a0*/  LDS R5, [UR5] ;  /* 0x00000005ff057984 */ /* 0x000e280008000800 */
[----:B0-----:R-:W-:Y:S01]  /*02b0*/  REDG.E.ADD.F32.FTZ.RN.STRONG.GPU desc[UR8][R2.64], R5 ;  /* 0x00000005020079a6 */ /* 0x001fe2000c12f308 */
[----:B------:R-:W-:Y:S05]  /*02c0*/  EXIT ;  /* 0x000000000000794d */ /* 0x000fea0003800000 */
.L_x_534:
        /* <DEDUP_REMOVED lines=11> */
.L_x_679:


//--------------------- .text._Z25sum_squares_reduce_kernelP6float2Pf --------------------------
	.section	.text._Z25sum_squares_reduce_kernelP6float2Pf,"ax",@progbits
	.align	128
        .global         _Z25sum_squares_reduce_kernelP6float2Pf
        .type           _Z25sum_squares_reduce_kernelP6float2Pf,@function
        .size           _Z25sum_squares_reduce_kernelP6float2Pf,(.L_x_680 - _Z25sum_squares_reduce_kernelP6float2Pf)
        .other          _Z25sum_squares_reduce_kernelP6float2Pf,@"STO_CUDA_ENTRY STV_DEFAULT"
_Z25sum_squares_reduce_kernelP6float2Pf:
.text._Z25sum_squares_reduce_kernelP6float2Pf:
        /* <DEDUP_REMOVED lines=81> */
.L_x_536:
[----:B------:R-:W-:Y:S05]  /*0510*/  BSYNC.RECONVERGENT B0 ;  /* 0x0000000000007941 */ /* 0x000fea0003800200 */
.L_x_535:
        /* <DEDUP_REMOVED lines=67> */
.L_x_538:
[----:B------:R-:W-:Y:S05]  /*0950*/  BSYNC.RECONVERGENT B0 ;  /* 0x0000000000007941 */ /* 0x000fea0003800200 */
.L_x_537:
        /* <DEDUP_REMOVED lines=11> */
.L_x_541:
[----:B------:R-:W-:-:S05]  /*0a10*/  SHF.L.U32 R8, R2, 0x1, RZ ;  /* 0x0000000102087819 */ /* 0x000fca00000006ff */
[----:B0-----:R-:W-:-:S05]  /*0a20*/  IMAD R5, R8, R0, RZ ;  /* 0x0000000008057224 */ /* 0x001fca00078e02ff */
[----:B------:R-:W-:-:S04]  /*0a30*/  IADD3 R4, PT, PT, R5, R2, RZ ;  /* 0x0000000205047210 */ /* 0x000fc80007ffe0ff */
[----:B------:R-:W-:-:S13]  /*0a40*/  ISETP.GE.U32.AND P0, PT, R4, R3, PT ;  /* 0x000000030400720c */ /* 0x000fda0003f06070 */
[----:B------:R-:W-:Y:S05]  /*0a50*/  @P0 BRA `(.L_x_540) ;  /* 0x00000000002c0947 */ /* 0x000fea0003800000 */
[----:B------:R-:W-:Y:S01]  /*0a60*/  LEA R4, R4, UR4, 0x2 ;  /* 0x0000000404047c11 */ /* 0x000fe2000f8e10ff */
[----:B------:R-:W-:Y:S05]  /*0a70*/  WARPSYNC.ALL ;  /* 0x0000000000007948 */ /* 0x000fea0003800000 */
[----:B------:R-:W-:Y:S01]  /*0a80*/  LEA R5, R5, UR4, 0x2 ;  /* 0x0000000405057c11 */ /* 0x000fe2000f8e10ff */
[----:B------:R-:W-:Y:S01]  /*0a90*/  LDS R4, [R4] ;  /* 0x0000000004047984 */ /* 0x000fe20000000800 */
[----:B------:R-:W-:Y:S02]  /*0aa0*/  ISETP.GE.U32.AND P0, PT, R8, R3, PT ;  /* 0x000000030800720c */ /* 0x000fe40003f06070 */
[----:B------:R-:W-:Y:S01]  /*0ab0*/  MOV R2, R8 ;  /* 0x0000000800027202 */ /* 0x000fe20000000f00 */
[----:B------:R-:W0:Y:S02]  /*0ac0*/  LDS R7, [R5] ;  /* 0x0000000005077984 */ /* 0x000e240000000800 */
[----:B0-----:R-:W-:-:S05]  /*0ad0*/  FADD R6, R4, R7 ;  /* 0x0000000704067221 */ /* 0x001fca0000000000 */
[----:B------:R0:W-:Y:S01]  /*0ae0*/  STS [R5], R6 ;  /* 0x0000000605007388 */ /* 0x0001e20000000800 */
[----:B------:R-:W-:Y:S06]  /*0af0*/  BAR.SYNC.DEFER_BLOCKING 0x0 ;  /* 0x0000000000007b1d */ /* 0x000fec0000010000 */
[----:B------:R-:W-:Y:S05]  /*0b00*/  @!P0 BRA `(.L_x_541) ;  /* 0xfffffffc00c08947 */ /* 0x000fea000383ffff */
.L_x_540:
[----:B------:R-:W-:Y:S05]  /*0b10*/  BSYNC.RECONVERGENT B0 ;  /* 0x0000000000007941 */ /* 0x000fea0003800200 */
.L_x_539:
        /* <DEDUP_REMOVED lines=9> */
.L_x_542:
        /* <DEDUP_REMOVED lines=13> */
.L_x_680:


//--------------------- .text._Z38_2D_to_1D_compared_for_gradient_KernelPbP6float2S1_S1_j --------------------------
	.section	.text._Z38_2D_to_1D_compared_for_gradient_KernelPbP6float2S1_S1_j,"ax",@progbits
	.align	128
        .global         _Z38_2D_to_1D_compared_for_gradient_KernelPbP6float2S1_S1_j
        .type           _Z38_2D_to_1D_compared_for_gradient_KernelPbP6float2S1_S1_j,@function
        .size           _Z38_2D_to_1D_compared_for_gradient_KernelPbP6float2S1_S1_j,(.L_x_681 - _Z38_2D_to_1D_compared_for_gradient_KernelPbP6float2S1_S1_j)
        .other          _Z38_2D_to_1D_compared_for_gradient_KernelPbP6float2S1_S1_j,@"STO_CUDA_ENTRY STV_DEFAULT"
_Z38_2D_to_1D_compared_for_gradient_KernelPbP6float2S1_S1_j:
.text._Z38_2D_to_1D_compared_for_gradient_KernelPbP6float2S1_S1_j:
        /* <DEDUP_REMOVED lines=10> */
[----:B------:R-:W0:Y:S01]  /*00a0*/  LDCU.64 UR6, c[0x0][0x380] ;  /* 0x00007000ff0677ac */ /* 0x000e220008000a00 */
[C---:B------:R-:W-:Y:S01]  /*00b0*/  LEA R11, R0.reuse, R3, 0xa ;  /* 0x00000003000b7211 */ /* 0x040fe200078e50ff */
[----:B------:R-:W1:Y:S01]  /*00c0*/  LDC.64 R4, c[0x0][0x388] ;  /* 0x0000e200ff047b82 */ /* 0x000e620000000a00 */
[----:B------:R-:W2:Y:S07]  /*00d0*/  LDCU.64 UR4, c[0x0][0x358] ;  /* 0x00006b00ff0477ac */ /* 0x000eae0008000a00 */
[----:B------:R-:W3:Y:S01]  /*00e0*/  LDC.64 R2, c[0x0][0x390] ;  /* 0x0000e400ff027b82 */ /* 0x000ee20000000a00 */
[----:B0-----:R-:W-:Y:S01]  /*00f0*/  IADD3 R6, P0, PT, R11, UR6, RZ ;  /* 0x000000060b067c10 */ /* 0x001fe2000ff1e0ff */
[----:B------:R-:W-:Y:S01]  /*0100*/  IMAD R9, R0, 0x3ff, R11 ;  /* 0x000003ff00097824 */ /* 0x000fe200078e020b */
[----:B------:R-:W0:Y:S02]  /*0110*/  LDCU UR6, c[0x0][0x3a0] ;  /* 0x00007400ff0677ac */ /* 0x000e240008000800 */
[----:B------:R-:W-:-:S05]  /*0120*/  IADD3.X R7, PT, PT, RZ, UR7, RZ, P0, !PT ;  /* 0x00000007ff077c10 */ /* 0x000fca00087fe4ff */
[----:B--2---:R-:W2:Y:S01]  /*0130*/  LDG.E.U8 R6, desc[UR4][R6.64] ;  /* 0x0000000406067981 */ /* 0x004ea2000c1e1100 */
[----:B-1----:R-:W-:-:S06]  /*0140*/  IMAD.WIDE.U32 R4, R11, 0x8, R4 ;  /* 0x000000080b047825 */ /* 0x002fcc00078e0004 */
[----:B------:R-:W4:Y:S01]  /*0150*/  LDG.E.64 R4, desc[UR4][R4.64] ;  /* 0x0000000404047981 */ /* 0x000f22000c1e1b00 */
[----:B---3--:R-:W-:Y:S02]  /*0160*/  IMAD.WIDE.U32 R2, R9, 0x8, R2 ;  /* 0x0000000809027825 */ /* 0x008fe400078e0002 */
[----:B------:R-:W1:Y:S01]  /*0170*/  LDC.64 R8, c[0x0][0x398] ;  /* 0x0000e600ff087b82 */ /* 0x000e620000000a00 */
[----:B--2---:R-:W-:-:S13]  /*0180*/  ISETP.NE.AND P0, PT, R6, RZ, PT ;  /* 0x000000ff0600720c */ /* 0x004fda0003f05270 */
[----:B------:R-:W2:Y:S01]  /*0190*/  @P0 LDG.E.64 R2, desc[UR4][R2.64] ;  /* 0x0000000402020981 */ /* 0x000ea2000c1e1b00 */
[----:B----4-:R-:W-:Y:S01]  /*01a0*/  FADD R7, -R4, 1 ;  /* 0x3f80000004077421 */ /* 0x010fe20000000100 */
[----:B0-----:R-:W-:-:S04]  /*01b0*/  ISETP.NE.AND P1, PT, R11, UR6, PT ;  /* 0x000000060b007c0c */ /* 0x001fc8000bf25270 */
[----:B------:R-:W-:Y:S01]  /*01c0*/  FSEL R12, R7, -R4, !P1 ;  /* 0x80000004070c7208 */ /* 0x000fe20004800000 */
[----:B-1----:R-:W-:-:S04]  /*01d0*/  IMAD.WIDE.U32 R6, R11, 0x8, R8 ;  /* 0x000000080b067825 */ /* 0x002fc800078e0008 */
[C---:B--2---:R-:W-:Y:S01]  /*01e0*/  @P0 FADD R13, -R5.reuse, R3 ;  /* 0x00000003050d0221 */ /* 0x044fe20000000100 */
[----:B------:R-:W-:Y:S01]  /*01f0*/  @P0 FADD R12, R2, R12 ;  /* 0x0000000c020c0221 */ /* 0x000fe20000000000 */
[----:B------:R-:W-:-:S05]  /*0200*/  @!P0 FADD R13, -R5, -RZ ;  /* 0x800000ff050d8221 */ /* 0x000fca0000000100 */
[----:B------:R-:W-:Y:S01]  /*0210*/  STG.E.64 desc[UR4][R6.64], R12 ;  /* 0x0000000c06007986 */ /* 0x000fe2000c101b04 */
[----:B------:R-:W-:Y:S05]  /*0220*/  EXIT ;  /* 0x000000000000794d */ /* 0x000fea0003800000 */
.L_x_543:
        /* <DEDUP_REMOVED lines=13> */
.L_x_681:


//--------------------- .text._Z25_2D_to_1D_compared_KernelP6float2S0_S0_ --------------------------
	.section	.text._Z25_2D_to_1D_compared_KernelP6float2S0_S0_,"ax",@progbits
	.align	128
        .global         _Z25_2D_to_1D_compared_KernelP6float2S0_S0_
        .type           _Z25_2D_to_1D_compared_KernelP6float2S0_S0_,@function
        .size           _Z25_2D_to_1D_compared_KernelP6float2S0_S0_,(.L_x_682 - _Z25_2D_to_1D_compared_KernelP6float2S0_S0_)
        .other          _Z25_2D_to_1D_compared_KernelP6float2S0_S0_,@"STO_CUDA_ENTRY STV_DEFAULT"
_Z25_2D_to_1D_compared_KernelP6float2S0_S0_:
.text._Z25_2D_to_1D_compared_KernelP6float2S0_S0_:
        /* <DEDUP_REMOVED lines=11> */
[----:B------:R-:W1:Y:S01]  /*00b0*/  LDCU.64 UR6, c[0x0][0x358] ;  /* 0x00006b00ff0677ac */ /* 0x000e620008000a00 */
[----:B------:R-:W-:-:S04]  /*00c0*/  IMAD R6, R7, 0x400, R0 ;  /* 0x0000040007067824 */ /* 0x000fc800078e0200 */
[----:B------:R-:W-:Y:S02]  /*00d0*/  IMAD R9, R7, 0x3ff, R6 ;  /* 0x000003ff07097824 */ /* 0x000fe400078e0206 */
[----:B------:R-:W2:Y:S01]  /*00e0*/  LDC.64 R4, c[0x0][0x388] ;  /* 0x0000e200ff047b82 */ /* 0x000ea20000000a00 */
[----:B0-----:R-:W-:-:S06]  /*00f0*/  IMAD.WIDE.U32 R2, R6, 0x8, R2 ;  /* 0x0000000806027825 */ /* 0x001fcc00078e0002 */
[----:B-1----:R-:W5:Y:S01]  /*0100*/  LDG.E.64 R2, desc[UR6][R2.64] ;  /* 0x0000000602027981 */ /* 0x002f62000c1e1b00 */
[----:B--2---:R-:W-:-:S06]  /*0110*/  IMAD.WIDE.U32 R4, R9, 0x8, R4 ;  /* 0x0000000809047825 */ /* 0x004fcc00078e0004 */
[----:B------:R-:W5:Y:S01]  /*0120*/  LDG.E.64 R4, desc[UR6][R4.64] ;  /* 0x0000000604047981 */ /* 0x000f62000c1e1b00 */
[----:B------:R-:W-:Y:S01]  /*0130*/  DMUL R8, RZ, RZ ;  /* 0x000000ffff087228 */ /* 0x000fe20000000000 */
[----:B------:R-:W-:Y:S01]  /*0140*/  MOV R12, 0x2cb0d246 ;  /* 0x2cb0d246000c7802 */ /* 0x000fe20000000f00 */
[----:B------:R-:W-:Y:S01]  /*0150*/  IMAD.MOV.U32 R13, RZ, RZ, 0x3e5ae5f1 ;  /* 0x3e5ae5f1ff0d7424 */ /* 0x000fe200078e00ff */
[----:B------:R-:W-:Y:S01]  /*0160*/  UMOV UR4, 0xf9785eba ;  /* 0xf9785eba00047882 */ /* 0x000fe20000000000 */
[----:B------:R-:W-:Y:S01]  /*0170*/  UMOV UR5, 0x3de5db65 ;  /* 0x3de5db6500057882 */ /* 0x000fe20000000000 */
[----:B------:R-:W-:Y:S02]  /*0180*/  IMAD.MOV.U32 R10, RZ, RZ, -0x3e107ad8 ;  /* 0xc1ef8528ff0a7424 */ /* 0x000fe400078e00ff */
[----:B------:R-:W-:Y:S01]  /*0190*/  IMAD.MOV.U32 R11, RZ, RZ, 0x3e21eea7 ;  /* 0x3e21eea7ff0b7424 */ /* 0x000fe200078e00ff */
[C---:B------:R-:W-:Y:S01]  /*01a0*/  DFMA R12, R8.reuse, UR4, -R12 ;  /* 0x00000004080c7c2b */ /* 0x040fe2000800080c */
[----:B------:R-:W-:Y:S01]  /*01b0*/  UMOV UR4, 0x20fd8164 ;  /* 0x20fd816400047882 */ /* 0x000fe20000000000 */
[----:B------:R-:W-:Y:S01]  /*01c0*/  UMOV UR5, 0x3da8ff83 ;  /* 0x3da8ff8300057882 */ /* 0x000fe20000000000 */
[----:B------:R-:W-:Y:S01]  /*01d0*/  UMOV UR8, 0x69ace392 ;  /* 0x69ace39200087882 */ /* 0x000fe20000000000 */
[----:B------:R-:W-:Y:S01]  /*01e0*/  UMOV UR9, 0x3ec71de3 ;  /* 0x3ec71de300097882 */ /* 0x000fe20000000000 */
[----:B------:R-:W-:-:S03]  /*01f0*/  DFMA R10, R8, -UR4, R10 ;  /* 0x80000004080a7c2b */ /* 0x000fc6000800000a */
[C---:B------:R-:W-:Y:S01]  /*0200*/  DFMA R12, R8.reuse, R12, UR8 ;  /* 0x00000008080c7e2b */ /* 0x040fe2000800000c */
[----:B------:R-:W-:Y:S01]  /*0210*/  UMOV UR4, 0x8e06e6d9 ;  /* 0x8e06e6d900047882 */ /* 0x000fe20000000000 */
[----:B------:R-:W-:Y:S01]  /*0220*/  UMOV UR5, 0x3e927e4f ;  /* 0x3e927e4f00057882 */ /* 0x000fe20000000000 */
[----:B------:R-:W-:Y:S01]  /*0230*/  UMOV UR8, 0x19db62a1 ;  /* 0x19db62a100087882 */ /* 0x000fe20000000000 */
[----:B------:R-:W-:Y:S01]  /*0240*/  UMOV UR9, 0x3f2a01a0 ;  /* 0x3f2a01a000097882 */ /* 0x000fe20000000000 */
[----:B------:R-:W-:-:S03]  /*0250*/  DFMA R10, R8, R10, -UR4 ;  /* 0x80000004080a7e2b */ /* 0x000fc6000800000a */
[C---:B------:R-:W-:Y:S01]  /*0260*/  DFMA R12, R8.reuse, R12, -UR8 ;  /* 0x80000008080c7e2b */ /* 0x040fe2000800000c */
[----:B------:R-:W-:Y:S01]  /*0270*/  UMOV UR4, 0x19ddbce9 ;  /* 0x19ddbce900047882 */ /* 0x000fe20000000000 */
[----:B------:R-:W-:Y:S01]  /*0280*/  UMOV UR5, 0x3efa01a0 ;  /* 0x3efa01a000057882 */ /* 0x000fe20000000000 */
[----:B------:R-:W-:Y:S01]  /*0290*/  UMOV UR8, 0x11110818 ;  /* 0x1111081800087882 */ /* 0x000fe20000000000 */
[----:B------:R-:W-:Y:S01]  /*02a0*/  UMOV UR9, 0x3f811111 ;  /* 0x3f81111100097882 */ /* 0x000fe20000000000 */
[----:B------:R-:W-:-:S03]  /*02b0*/  DFMA R10, R8, R10, UR4 ;  /* 0x00000004080a7e2b */ /* 0x000fc6000800000a */
        /* <DEDUP_REMOVED lines=9> */
[----:B------:R-:W0:Y:S02]  /*0350*/  I2F.F64.U32 R14, R0 ;  /* 0x00000000000e7312 */ /* 0x000e240000201800 */
[----:B------:R-:W-:-:S03]  /*0360*/  DFMA R10, R8, R10, UR4 ;  /* 0x00000004080a7e2b */ /* 0x000fc6000800000a */
[----:B------:R-:W-:-:S05]  /*0370*/  DFMA R16, R8, R12, RZ ;  /* 0x0000000c0810722b */ /* 0x000fca00000000ff */
[----:B------:R-:W-:Y:S02]  /*0380*/  DFMA R12, R8, R10, -0.5 ;  /* 0xbfe00000080c742b */ /* 0x000fe4000000000a */
[----:B------:R-:W1:Y:S01]  /*0390*/  I2F.F64.U32 R10, R7 ;  /* 0x00000007000a7312 */ /* 0x000e620000201800 */
[----:B------:R-:W-:-:S05]  /*03a0*/  DFMA R16, RZ, R16, RZ ;  /* 0x00000010ff10722b */ /* 0x000fca00000000ff */
[----:B------:R-:W-:-:S03]  /*03b0*/  DFMA R12, R8, R12, 1 ;  /* 0x3ff00000080c742b */ /* 0x000fc6000000000c */
[----:B0-----:R-:W-:Y:S01]  /*03c0*/  DMUL R14, R14, R16 ;  /* 0x000000100e0e7228 */ /* 0x001fe20000000000 */
[----:B------:R-:W-:Y:S01]  /*03d0*/  UMOV UR4, 0x80000000 ;  /* 0x8000000000047882 */ /* 0x000fe20000000000 */
[----:B------:R-:W-:-:S06]  /*03e0*/  UMOV UR5, 0x3faf6666 ;  /* 0x3faf666600057882 */ /* 0x000fcc0000000000 */
[----:B-1----:R-:W-:-:S08]  /*03f0*/  DFMA R10, R10, R12, R14 ;  /* 0x0000000c0a0a722b */ /* 0x002fd0000000000e */
[----:B------:R-:W-:-:S10]  /*0400*/  DMUL R8, R10, -UR4 ;  /* 0x800000040a087c28 */ /* 0x000fd40008000000 */
[----:B------:R-:W0:Y:S02]  /*0410*/  F2F.F32.F64 R8, R8 ;  /* 0x0000000800087310 */ /* 0x000e240000301000 */
[----:B0-----:R-:W-:-:S06]  /*0420*/  FMUL R10, R8, 0.63661974668502807617 ;  /* 0x3f22f983080a7820 */ /* 0x001fcc0000400000 */
[----:B------:R-:W0:Y:S01]  /*0430*/  F2I.NTZ R14, R10 ;  /* 0x0000000a000e7305 */ /* 0x000e220000203100 */
[----:B------:R-:W-:Y:S01]  /*0440*/  FSETP.GE.AND P0, PT, |R8|, 105615, PT ;  /* 0x47ce47800800780b */ /* 0x000fe20003f06200 */
[----:B------:R-:W-:Y:S01]  /*0450*/  BSSY.RECONVERGENT B0, `(.L_x_544) ;  /* 0x0000064000007945 */ /* 0x000fe20003800200 */
        /* <DEDUP_REMOVED lines=9> */
[----:B------:R-:W-:Y:S01]  /*04f0*/  IMAD.SHL.U32 R7, R8, 0x100, RZ ;  /* 0x0000010008077824 */ /* 0x000fe200078e00ff */
[----:B------:R-:W0:Y:S01]  /*0500*/  LDCU.64 UR8, c[0x4][0x40] ;  /* 0x01000800ff0877ac */ /* 0x000e220008000a00 */
[----:B------:R-:W-:Y:S02]  /*0510*/  IMAD.MOV.U32 R0, RZ, RZ, RZ ;  /* 0x000000ffff007224 */ /* 0x000fe400078e00ff */
[----:B------:R-:W-:Y:S01]  /*0520*/  IMAD.MOV.U32 R19, RZ, RZ, RZ ;  /* 0x000000ffff137224 */ /* 0x000fe200078e00ff */
[----:B------:R-:W-:Y:S01]  /*0530*/  LOP3.LUT R7, R7, 0x80000000, RZ, 0xfc, !PT ;  /* 0x8000000007077812 */ /* 0x000fe200078efcff */
[----:B------:R-:W-:Y:S01]  /*0540*/  UMOV UR5, URZ ;  /* 0x000000ff00057c82 */ /* 0x000fe20008000000 */
[----:B------:R-:W-:-:S05]  /*0550*/  UMOV UR4, URZ ;  /* 0x000000ff00047c82 */ /* 0x000fca0008000000 */
.L_x_546:
[----:B0-----:R-:W-:Y:S01]  /*0560*/  MOV R12, UR8 ;  /* 0x00000008000c7c02 */ /* 0x001fe20008000f00 */
        /* <DEDUP_REMOVED lines=11> */
[C---:B------:R-:W-:Y:S02]  /*0620*/  ISETP.EQ.AND P5, PT, R19.reuse, 0x14, PT ;  /* 0x000000141300780c */ /* 0x040fe40003fa2270 */
[----:B------:R-:W-:Y:S01]  /*0630*/  IADD3 R19, PT, PT, R19, 0x4, RZ ;  /* 0x0000000413137810 */ /* 0x000fe20007ffe0ff */
        /* <DEDUP_REMOVED lines=13> */
[----:B------:R-:W-:-:S03]  /*0710*/  LOP3.LUT P6, RZ, R10, 0x1f, RZ, 0xc0, !PT ;  /* 0x0000001f0aff7812 */ /* 0x000fc600078cc0ff */
[----:B------:R-:W-:-:S05]  /*0720*/  VIADD R7, R7, 0xffffff80 ;  /* 0xffffff8007077836 */ /* 0x000fca0000000000 */
        /* <DEDUP_REMOVED lines=8> */
[----:B------:R-:W-:Y:S01]  /*07b0*/  @P3 IMAD.MOV.U32 R7, RZ, RZ, R9 ;  /* 0x000000ffff073224 */ /* 0x000fe200078e0009 */
[C---:B------:R-:W-:Y:S01]  /*07c0*/  ISETP.EQ.AND P3, PT, R12.reuse, -0x4, PT ;  /* 0xfffffffc0c00780c */ /* 0x040fe20003f62270 */
[--C-:B------:R-:W-:Y:S01]  /*07d0*/  @P4 IMAD.MOV.U32 R7, RZ, RZ, R18.reuse ;  /* 0x000000ffff074224 */ /* 0x100fe200078e0012 */
[----:B------:R-:W-:Y:S01]  /*07e0*/  @P4 MOV R11, R9 ;  /* 0x00000009000b4202 */ /* 0x000fe20000000f00 */
[----:B------:R-:W-:Y:S01]  /*07f0*/  @P2 IMAD.MOV.U32 R11, RZ, RZ, R18 ;  /* 0x000000ffff0b2224 */ /* 0x000fe200078e0012 */
[----:B------:R-:W-:Y:S01]  /*0800*/  ISETP.EQ.AND P4, PT, R12, 0x4, PT ;  /* 0x000000040c00780c */ /* 0x000fe20003f82270 */
[----:B------:R-:W-:Y:S01]  /*0810*/  @P2 IMAD.MOV.U32 R7, RZ, RZ, R17 ;  /* 0x000000ffff072224 */ /* 0x000fe200078e0011 */
[----:B------:R-:W-:Y:S01]  /*0820*/  @P1 MOV R11, R17 ;  /* 0x00000011000b1202 */ /* 0x000fe20000000f00 */
[--C-:B------:R-:W-:Y:S02]  /*0830*/  @P1 IMAD.MOV.U32 R7, RZ, RZ, R16.reuse ;  /* 0x000000ffff071224 */ /* 0x100fe400078e0010 */
[----:B------:R-:W-:-:S02]  /*0840*/  @P0 IMAD.MOV.U32 R11, RZ, RZ, R16 ;  /* 0x000000ffff0b0224 */ /* 0x000fc400078e0010 */
[----:B------:R-:W-:Y:S02]  /*0850*/  @P0 IMAD.MOV.U32 R7, RZ, RZ, R15 ;  /* 0x000000ffff070224 */ /* 0x000fe400078e000f */
[----:B------:R-:W-:Y:S01]  /*0860*/  @P3 MOV R11, R15 ;  /* 0x0000000f000b3202 */ /* 0x000fe20000000f00 */
[--C-:B------:R-:W-:Y:S01]  /*0870*/  @P3 IMAD.MOV.U32 R7, RZ, RZ, R14.reuse ;  /* 0x000000ffff073224 */ /* 0x100fe200078e000e */
[----:B------:R-:W-:Y:S01]  /*0880*/  @P5 MOV R7, R0 ;  /* 0x0000000000075202 */ /* 0x000fe20000000f00 */
[----:B------:R-:W-:Y:S02]  /*0890*/  @P5 IMAD.MOV.U32 R11, RZ, RZ, R14 ;  /* 0x000000ffff0b5224 */ /* 0x000fe400078e000e */
[----:B------:R-:W-:Y:S01]  /*08a0*/  @P4 IMAD.MOV.U32 R11, RZ, RZ, R0 ;  /* 0x000000ffff0b4224 */ /* 0x000fe200078e0000 */
[----:B------:R-:W-:Y:S06]  /*08b0*/  @!P6 BRA `(.L_x_548) ;  /* 0x000000000028e947 */ /* 0x000fec0003800000 */
[----:B------:R-:W-:Y:S01]  /*08c0*/  @P1 IMAD.MOV.U32 R9, RZ, RZ, R18 ;  /* 0x000000ffff091224 */ /* 0x000fe200078e0012 */
[----:B------:R-:W-:Y:S01]  /*08d0*/  @P0 MOV R9, R17 ;  /* 0x0000001100090202 */ /* 0x000fe20000000f00 */
[----:B------:R-:W-:Y:S01]  /*08e0*/  @P3 IMAD.MOV.U32 R9, RZ, RZ, R16 ;  /* 0x000000ffff093224 */ /* 0x000fe200078e0010 */
[----:B------:R-:W-:Y:S01]  /*08f0*/  ISETP.EQ.AND P0, PT, R12, 0x8, PT ;  /* 0x000000080c00780c */ /* 0x000fe20003f02270 */
[----:B------:R-:W-:Y:S01]  /*0900*/  @P5 IMAD.MOV.U32 R9, RZ, RZ, R15 ;  /* 0x000000ffff095224 */ /* 0x000fe200078e000f */
[----:B------:R-:W-:Y:S02]  /*0910*/  @P4 MOV R9, R14 ;  /* 0x0000000e00094202 */ /* 0x000fe40000000f00 */
[----:B------:R-:W-:-:S04]  /*0920*/  LOP3.LUT R10, R10, 0x1f, RZ, 0xc0, !PT ;  /* 0x0000001f0a0a7812 */ /* 0x000fc800078ec0ff */
[----:B------:R-:W-:-:S05]  /*0930*/  SHF.L.W.U32.HI R7, R11, R10, R7 ;  /* 0x0000000a0b077219 */ /* 0x000fca0000010e07 */
[----:B------:R-:W-:-:S05]  /*0940*/  @P0 IMAD.MOV.U32 R9, RZ, RZ, R0 ;  /* 0x000000ffff090224 */ /* 0x000fca00078e0000 */
[----:B------:R-:W-:-:S07]  /*0950*/  SHF.L.W.U32.HI R11, R9, R10, R11 ;  /* 0x0000000a090b7219 */ /* 0x000fce0000010e0b */
.L_x_548:
[----:B------:R-:W-:Y:S05]  /*0960*/  BSYNC.RECONVERGENT B1 ;  /* 0x0000000000017941 */ /* 0x000fea0003800200 */
.L_x_547:
        /* <DEDUP_REMOVED lines=12> */
[----:B------:R-:W-:Y:S02]  /*0a30*/  ISETP.GE.AND P1, PT, R8, RZ, PT ;  /* 0x000000ff0800720c */ /* 0x000fe40003f26270 */
[----:B------:R-:W-:-:S05]  /*0a40*/  IADD3 R0, PT, PT, -R14, RZ, RZ ;  /* 0x000000ff0e007210 */ /* 0x000fca0007ffe1ff */
[----:B------:R-:W-:Y:S01]  /*0a50*/  @!P0 IMAD.MOV.U32 R14, RZ, RZ, R0 ;  /* 0x000000ffff0e8224 */ /* 0x000fe200078e0000 */
[----:B0-----:R-:W-:-:S10]  /*0a60*/  DMUL R10, R10, UR4 ;  /* 0x000000040a0a7c28 */ /* 0x001fd40008000000 */
[----:B------:R-:W0:Y:S02]  /*0a70*/  F2F.F32.F64 R10, R10 ;  /* 0x0000000a000a7310 */ /* 0x000e240000301000 */
[----:B0-----:R-:W-:-:S07]  /*0a80*/  FSEL R0, -R10, R10, !P1 ;  /* 0x0000000a0a007208 */ /* 0x001fce0004800100 */
.L_x_545:
[----:B------:R-:W-:Y:S05]  /*0a90*/  BSYNC.RECONVERGENT B0 ;  /* 0x0000000000007941 */ /* 0x000fea0003800200 */
.L_x_544:
[----:B------:R-:W-:Y:S02]  /*0aa0*/  IMAD.MOV.U32 R8, RZ, RZ, 0x37cbac00 ;  /* 0x37cbac00ff087424 */ /* 0x000fe400078e00ff */
[----:B------:R-:W-:Y:S01]  /*0ab0*/  FMUL R7, R0, R0 ;  /* 0x0000000000077220 */ /* 0x000fe20000400000 */
[----:B------:R-:W-:Y:S02]  /*0ac0*/  MOV R12, 0x394d4153 ;  /* 0x394d4153000c7802 */ /* 0x000fe40000000f00 */
[C---:B------:R-:W-:Y:S01]  /*0ad0*/  LOP3.LUT R13, R14.reuse, 0x1, RZ, 0xc0, !PT ;  /* 0x000000010e0d7812 */ /* 0x040fe200078ec0ff */
[C---:B------:R-:W-:Y:S01]  /*0ae0*/  FFMA R8, R7.reuse, R8, -0.0013887860113754868507 ;  /* 0xbab607ed07087423 */ /* 0x040fe20000000008 */
[C---:B------:R-:W-:Y:S01]  /*0af0*/  FFMA R11, R7.reuse, R0, RZ ;  /* 0x00000000070b7223 */ /* 0x040fe200000000ff */
[----:B------:R-:W-:Y:S01]  /*0b00*/  FFMA R12, R7, -R12, 0.0083327032625675201416 ;  /* 0x3c0885e4070c7423 */ /* 0x000fe2000000080c */
[----:B------:R-:W-:Y:S01]  /*0b10*/  ISETP.NE.U32.AND P0, PT, R13, 0x1, PT ;  /* 0x000000010d00780c */ /* 0x000fe20003f05070 */
[C---:B------:R-:W-:Y:S01]  /*0b20*/  FFMA R10, R7.reuse, R8, 0.041666727513074874878 ;  /* 0x3d2aaabb070a7423 */ /* 0x040fe20000000008 */
[----:B------:R-:W-:Y:S01]  /*0b30*/  LOP3.LUT P1, RZ, R14, 0x2, RZ, 0xc0, !PT ;  /* 0x000000020eff7812 */ /* 0x000fe2000782c0ff */
[C---:B------:R-:W-:Y:S01]  /*0b40*/  FFMA R12, R7.reuse, R12, -0.16666662693023681641 ;  /* 0xbe2aaaa8070c7423 */ /* 0x040fe2000000000c */
[----:B------:R-:W0:Y:S01]  /*0b50*/  LDC.64 R8, c[0x0][0x390] ;  /* 0x0000e400ff087b82 */ /* 0x000e220000000a00 */
[----:B------:R-:W-:-:S02]  /*0b60*/  FFMA R10, R7, R10, -0.4999999701976776123 ;  /* 0xbeffffff070a7423 */ /* 0x000fc4000000000a */
[----:B------:R-:W-:Y:S01]  /*0b70*/  FFMA R11, R11, R12, R0 ;  /* 0x0000000c0b0b7223 */ /* 0x000fe20000000000 */
[----:B------:R-:W-:Y:S02]  /*0b80*/  VIADD R0, R14, 0x1 ;  /* 0x000000010e007836 */ /* 0x000fe40000000000 */
[----:B------:R-:W-:-:S03]  /*0b90*/  FFMA R10, R7, R10, 1 ;  /* 0x3f800000070a7423 */ /* 0x000fc6000000000a */
[----:B------:R-:W-:Y:S02]  /*0ba0*/  LOP3.LUT P2, RZ, R0, 0x2, RZ, 0xc0, !PT ;  /* 0x0000000200ff7812 */ /* 0x000fe4000784c0ff */
[----:B------:R-:W-:Y:S02]  /*0bb0*/  FSEL R0, R11, R10, !P0 ;  /* 0x0000000a0b007208 */ /* 0x000fe40004000000 */
[----:B------:R-:W-:Y:S02]  /*0bc0*/  FSEL R10, R10, R11, !P0 ;  /* 0x0000000b0a0a7208 */ /* 0x000fe40004000000 */
[----:B------:R-:W-:Y:S02]  /*0bd0*/  FSEL R7, R0, -R0, !P2 ;  /* 0x8000000000077208 */ /* 0x000fe40005000000 */
[----:B------:R-:W-:-:S03]  /*0be0*/  FSEL R10, R10, -R10, !P1 ;  /* 0x8000000a0a0a7208 */ /* 0x000fc60004800000 */
[----:B-----5:R-:W-:Y:S02]  /*0bf0*/  FADD R7, -R2, R7 ;  /* 0x0000000702077221 */ /* 0x020fe40000000100 */
[----:B------:R-:W-:Y:S01]  /*0c00*/  FADD R10, -R3, R10 ;  /* 0x0000000a030a7221 */ /* 0x000fe20000000100 */
[----:B0-----:R-:W-:-:S04]  /*0c10*/  IMAD.WIDE.U32 R8, R6, 0x8, R8 ;  /* 0x0000000806087825 */ /* 0x001fc800078e0008 */
[----:B------:R-:W-:Y:S01]  /*0c20*/  FADD R4, R4, R7 ;  /* 0x0000000704047221 */ /* 0x000fe20000000000 */
[----:B------:R-:W-:-:S05]  /*0c30*/  FADD R5, R5, R10 ;  /* 0x0000000a05057221 */ /* 0x000fca0000000000 */
[----:B------:R-:W-:Y:S01]  /*0c40*/  STG.E.64 desc[UR6][R8.64], R4 ;  /* 0x0000000408007986 */ /* 0x000fe2000c101b06 */
[----:B------:R-:W-:Y:S05]  /*0c50*/  EXIT ;  /* 0x000000000000794d */ /* 0x000fea0003800000 */
.L_x_549:
        /* <DEDUP_REMOVED lines=10> */
.L_x_682:


//--------------------- .text._Z36_2D_to_1D_kernel_to_compute_gradientP6float2S0_PfPj --------------------------
	.section	.text._Z36_2D_to_1D_kernel_to_compute_gradientP6float2S0_PfPj,"ax",@progbits
	.align	128
        .global         _Z36_2D_to_1D_kernel_to_compute_gradientP6float2S0_PfPj
        .type           _Z36_2D_to_1D_kernel_to_compute_gradientP6float2S0_PfPj,@function
        .size           _Z36_2D_to_1D_kernel_to_compute_gradientP6float2S0_PfPj,(.L_x_683 - _Z36_2D_to_1D_kernel_to_compute_gradientP6float2S0_PfPj)
        .other          _Z36_2D_to_1D_kernel_to_compute_gradientP6float2S0_PfPj,@"STO_CUDA_ENTRY STV_DEFAULT"
_Z36_2D_to_1D_kernel_to_compute_gradientP6float2S0_PfPj:
.text._Z36_2D_to_1D_kernel_to_compute_gradientP6float2S0_PfPj:
[----:B------:R-:W-:Y:S08]  /*0000*/  LDC R1, c[0x0][0x37c] ;  /* 0x0000df00ff017b82 */ /* 0x000ff00000000800 */
[----:B------:R-:W0:Y:S01]  /*0010*/  LDC.64 R4, c[0x0][0x398] ;  /* 0x0000e600ff047b82 */ /* 0x000e220000000a00 */
[----:B------:R-:W0:Y:S01]  /*0020*/  LDCU.64 UR4, c[0x0][0x358] ;  /* 0x00006b00ff0477ac */ /* 0x000e220008000a00 */
[----:B------:R-:W1:Y:S01]  /*0030*/  S2R R7, SR_CTAID.X ;  /* 0x0000000000077919 */ /* 0x000e620000002500 */
[----:B------:R-:W1:Y:S05]  /*0040*/  S2R R0, SR_TID.X ;  /* 0x0000000000007919 */ /* 0x000e6a0000002100 */
[----:B------:R-:W2:Y:S01]  /*0050*/  LDC.64 R2, c[0x0][0x380] ;  /* 0x0000e000ff027b82 */ /* 0x000ea20000000a00 */
[----:B------:R-:W3:Y:S01]  /*0060*/  S2R R6, SR_CTAID.Y ;  /* 0x0000000000067919 */ /* 0x000ee20000002600 */
[----:B------:R-:W3:Y:S06]  /*0070*/  S2R R11, SR_TID.Y ;  /* 0x00000000000b7919 */ /* 0x000eec0000002200 */
[----:B------:R-:W4:Y:S01]  /*0080*/  LDC.64 R8, c[0x0][0x388] ;  /* 0x0000e200ff087b82 */ /* 0x000f220000000a00 */
[----:B0-----:R4:W5:Y:S01]  /*0090*/  LDG.E R13, desc[UR4][R4.64] ;  /* 0x00000004040d7981 */ /* 0x001962000c1e1900 */
[----:B-1----:R-:W-:-:S02]  /*00a0*/  LEA R7, R7, R0, 0x5 ;  /* 0x0000000007077211 */ /* 0x002fc400078e28ff */
[----:B---3--:R-:W-:-:S04]  /*00b0*/  LEA R0, R6, R11, 0x5 ;  /* 0x0000000b06007211 */ /* 0x008fc800078e28ff */
[----:B------:R-:W-:-:S05]  /*00c0*/  LEA R0, R7, R0, 0xa ;  /* 0x0000000007007211 */ /* 0x000fca00078e50ff */
[----:B------:R-:W-:Y:S02]  /*00d0*/  IMAD R11, R7, 0x3ff, R0 ;  /* 0x000003ff070b7824 */ /* 0x000fe400078e0200 */
[----:B--2---:R-:W-:-:S04]  /*00e0*/  IMAD.WIDE.U32 R6, R0, 0x8, R2 ;  /* 0x0000000800067825 */ /* 0x004fc800078e0002 */
[----:B----4-:R-:W-:Y:S02]  /*00f0*/  IMAD.WIDE.U32 R4, R11, 0x8, R8 ;  /* 0x000000080b047825 */ /* 0x010fe400078e0008 */
[----:B------:R-:W2:Y:S04]  /*0100*/  LDG.E.64 R6, desc[UR4][R6.64] ;  /* 0x0000000406067981 */ /* 0x000ea8000c1e1b00 */
[----:B------:R-:W2:Y:S01]  /*0110*/  LDG.E.64 R4, desc[UR4][R4.64] ;  /* 0x0000000404047981 */ /* 0x000ea2000c1e1b00 */
[----:B-----5:R-:W-:-:S06]  /*0120*/  IMAD.WIDE.U32 R2, R13, 0x8, R2 ;  /* 0x000000080d027825 */ /* 0x020fcc00078e0002 */
[----:B------:R-:W3:Y:S01]  /*0130*/  LDG.E.64 R2, desc[UR4][R2.64] ;  /* 0x0000000402027981 */ /* 0x000ee2000c1e1b00 */
[----:B--2---:R-:W-:-:S04]  /*0140*/  FMUL R9, R5, R7 ;  /* 0x0000000705097220 */ /* 0x004fc80000400000 */
[----:B------:R-:W-:Y:S02]  /*0150*/  FFMA R10, R4, R6, -R9 ;  /* 0x00000006040a7223 */ /* 0x000fe40000000809 */
[----:B------:R-:W0:Y:S02]  /*0160*/  LDC.64 R8, c[0x0][0x390] ;  /* 0x0000e400ff087b82 */ /* 0x000e240000000a00 */
[----:B------:R-:W-:-:S04]  /*0170*/  FMUL R10, R10, 0.0047014234587550163269 ;  /* 0x3b9a0e660a0a7820 */ /* 0x000fc80000400000 */
[----:B------:R-:W-:-:S04]  /*0180*/  FMUL R12, R7, R10 ;  /* 0x0000000a070c7220 */ /* 0x000fc80000400000 */
[----:B------:R-:W-:-:S04]  /*0190*/  FFMA R12, R5, R6, R12 ;  /* 0x00000006050c7223 */ /* 0x000fc8000000000c */
[----:B------:R-:W-:Y:S01]  /*01a0*/  FMUL R12, R12, 0.0047014234587550163269 ;  /* 0x3b9a0e660c0c7820 */ /* 0x000fe20000400000 */
[----:B0-----:R-:W-:-:S04]  /*01b0*/  IMAD.WIDE.U32 R4, R0, 0x4, R8 ;  /* 0x0000000400047825 */ /* 0x001fc800078e0008 */
[----:B---3--:R-:W-:-:S04]  /*01c0*/  FMUL R7, R12, R3 ;  /* 0x000000030c077220 */ /* 0x008fc80000400000 */
[----:B------:R-:W-:-:S04]  /*01d0*/  FFMA R7, R10, R2, R7 ;  /* 0x000000020a077223 */ /* 0x000fc80000000007 */
[----:B------:R-:W-:-:S05]  /*01e0*/  FADD R7, R7, R7 ;  /* 0x0000000707077221 */ /* 0x000fca0000000000 */
[----:B------:R-:W-:Y:S01]  /*01f0*/  STG.E desc[UR4][R4.64], R7 ;  /* 0x0000000704007986 */ /* 0x000fe2000c101904 */
[----:B------:R-:W-:Y:S05]  /*0200*/  EXIT ;  /* 0x000000000000794d */ /* 0x000fea0003800000 */
.L_x_550:
        /* <DEDUP_REMOVED lines=15> */
.L_x_683:


//--------------------- .text._Z29_2D_to_1D_kernel_for_gradientPbP6float2S1_S1_ --------------------------
	.section	.text._Z29_2D_to_1D_kernel_for_gradientPbP6float2S1_S1_,"ax",@progbits
	.align	128
        .global         _Z29_2D_to_1D_kernel_for_gradientPbP6float2S1_S1_
        .type           _Z29_2D_to_1D_kernel_for_gradientPbP6float2S1_S1_,@function
        .size           _Z29_2D_to_1D_kernel_for_gradientPbP6float2S1_S1_,(.L_x_684 - _Z29_2D_to_1D_kernel_for_gradientPbP6float2S1_S1_)
        .other          _Z29_2D_to_1D_kernel_for_gradientPbP6float2S1_S1_,@"STO_CUDA_ENTRY STV_DEFAULT"
_Z29_2D_to_1D_kernel_for_gradientPbP6float2S1_S1_:
.text._Z29_2D_to_1D_kernel_for_gradientPbP6float2S1_S1_:
[----:B------:R-:W-:Y:S01]  /*0000*/  LDC R1, c[0x0][0x37c] ;  /* 0x0000df00ff017b82 */ /* 0x000fe20000000800 */
[----:B------:R-:W0:Y:S01]  /*0010*/  S2R R0, SR_CTAID.X ;  /* 0x0000000000007919 */ /* 0x000e220000002500 */
[----:B------:R-:W1:Y:S01]  /*0020*/  LDCU.64 UR6, c[0x0][0x380] ;  /* 0x00007000ff0677ac */ /* 0x000e620008000a00 */
[----:B------:R-:W0:Y:S01]  /*0030*/  S2R R3, SR_TID.X ;  /* 0x0000000000037919 */ /* 0x000e220000002100 */
[----:B------:R-:W2:Y:S01]  /*0040*/  LDCU.64 UR4, c[0x0][0x358] ;  /* 0x00006b00ff0477ac */ /* 0x000ea20008000a00 */
[----:B------:R-:W3:Y:S01]  /*0050*/  S2R R2, SR_CTAID.Y ;  /* 0x0000000000027919 */ /* 0x000ee20000002600 */
[----:B------:R-:W3:Y:S01]  /*0060*/  S2R R5, SR_TID.Y ;  /* 0x0000000000057919 */ /* 0x000ee20000002200 */
[----:B0-----:R-:W-:Y:S02]  /*0070*/  LEA R0, R0, R3, 0x5 ;  /* 0x0000000300007211 */ /* 0x001fe400078e28ff */
[----:B---3--:R-:W-:Y:S02]  /*0080*/  LEA R3, R2, R5, 0x5 ;  /* 0x0000000502037211 */ /* 0x008fe400078e28ff */
[----:B------:R-:W0:Y:S02]  /*0090*/  LDC.64 R4, c[0x0][0x390] ;  /* 0x0000e400ff047b82 */ /* 0x000e240000000a00 */
[----:B------:R-:W-:-:S04]  /*00a0*/  LEA R11, R0, R3, 0xa ;  /* 0x00000003000b7211 */ /* 0x000fc800078e50ff */
[----:B-1----:R-:W-:Y:S02]  /*00b0*/  IADD3 R8, P0, PT, R11, UR6, RZ ;  /* 0x000000060b087c10 */ /* 0x002fe4000ff1e0ff */
[----:B------:R-:W1:Y:S02]  /*00c0*/  LDC.64 R2, c[0x0][0x388] ;  /* 0x0000e200ff027b82 */ /* 0x000e640000000a00 */
[----:B------:R-:W-:-:S05]  /*00d0*/  IADD3.X R9, PT, PT, RZ, UR7, RZ, P0, !PT ;  /* 0x00000007ff097c10 */ /* 0x000fca00087fe4ff */
[----:B--2---:R-:W2:Y:S01]  /*00e0*/  LDG.E.U8 R8, desc[UR4][R8.64] ;  /* 0x0000000408087981 */ /* 0x004ea2000c1e1100 */
[----:B------:R-:W-:-:S04]  /*00f0*/  IMAD R7, R0, 0x3ff, R11 ;  /* 0x000003ff00077824 */ /* 0x000fc800078e020b */
[----:B0-----:R-:W-:Y:S02]  /*0100*/  IMAD.WIDE.U32 R4, R7, 0x8, R4 ;  /* 0x0000000807047825 */ /* 0x001fe400078e0004 */
[----:B------:R-:W0:Y:S02]  /*0110*/  LDC.64 R6, c[0x0][0x398] ;  /* 0x0000e600ff067b82 */ /* 0x000e240000000a00 */
[----:B-1----:R-:W-:-:S05]  /*0120*/  IMAD.WIDE.U32 R2, R11, 0x8, R2 ;  /* 0x000000080b027825 */ /* 0x002fca00078e0002 */
[----:B------:R-:W3:Y:S01]  /*0130*/  LDG.E.64 R12, desc[UR4][R2.64] ;  /* 0x00000004020c7981 */ /* 0x000ee2000c1e1b00 */
[----:B--2---:R-:W-:-:S13]  /*0140*/  ISETP.NE.AND P0, PT, R8, RZ, PT ;  /* 0x000000ff0800720c */ /* 0x004fda0003f05270 */
[----:B------:R-:W3:Y:S01]  /*0150*/  @P0 LDG.E.64 R4, desc[UR4][R4.64] ;  /* 0x0000000404040981 */ /* 0x000ee2000c1e1b00 */
[----:B0-----:R-:W-:-:S04]  /*0160*/  IMAD.WIDE.U32 R6, R11, 0x8, R6 ;  /* 0x000000080b067825 */ /* 0x001fc800078e0006 */
[----:B---3--:R-:W-:Y:S01]  /*0170*/  @P0 FADD R12, R12, -R4 ;  /* 0x800000040c0c0221 */ /* 0x008fe20000000000 */
[----:B------:R-:W-:-:S05]  /*0180*/  @P0 FADD R13, R13, -R5 ;  /* 0x800000050d0d0221 */ /* 0x000fca0000000000 */
[----:B------:R-:W-:Y:S01]  /*0190*/  STG.E.64 desc[UR4][R6.64], R12 ;  /* 0x0000000c06007986 */ /* 0x000fe2000c101b04 */
[----:B------:R-:W-:Y:S05]  /*01a0*/  EXIT ;  /* 0x000000000000794d */ /* 0x000fea0003800000 */
.L_x_551:
        /* <DEDUP_REMOVED lines=13> */
.L_x_684:


//--------------------- .text._Z16_2D_to_1D_kernelP6float2S0_S0_ --------------------------
	.section	.text._Z16_2D_to_1D_kernelP6float2S0_S0_,"ax",@progbits
	.align	128
        .global         _Z16_2D_to_1D_kernelP6float2S0_S0_
        .type           _Z16_2D_to_1D_kernelP6float2S0_S0_,@function
        .size           _Z16_2D_to_1D_kernelP6float2S0_S0_,(.L_x_685 - _Z16_2D_to_1D_kernelP6float2S0_S0_)
        .other          _Z16_2D_to_1D_kernelP6float2S0_S0_,@"STO_CUDA_ENTRY STV_DEFAULT"
_Z16_2D_to_1D_kernelP6float2S0_S0_:
.text._Z16_2D_to_1D_kernelP6float2S0_S0_:
[----:B------:R-:W-:Y:S01]  /*0000*/  LDC R1, c[0x0][0x37c] ;  /* 0x0000df00ff017b82 */ /* 0x000fe20000000800 */
[----:B------:R-:W0:Y:S07]  /*0010*/  S2R R0, SR_CTAID.X ;  /* 0x0000000000007919 */ /* 0x000e2e0000002500 */
[----:B------:R-:W1:Y:S01]  /*0020*/  LDC.64 R2, c[0x0][0x380] ;  /* 0x0000e000ff027b82 */ /* 0x000e620000000a00 */
[----:B------:R-:W2:Y:S01]  /*0030*/  LDCU.64 UR4, c[0x0][0x358] ;  /* 0x00006b00ff0477ac */ /* 0x000ea20008000a00 */
[----:B------:R-:W0:Y:S01]  /*0040*/  S2R R7, SR_TID.X ;  /* 0x0000000000077919 */ /* 0x000e220000002100 */
[----:B------:R-:W3:Y:S05]  /*0050*/  S2R R6, SR_CTAID.Y ;  /* 0x0000000000067919 */ /* 0x000eea0000002600 */
[----:B------:R-:W4:Y:S01]  /*0060*/  LDC.64 R4, c[0x0][0x388] ;  /* 0x0000e200ff047b82 */ /* 0x000f220000000a00 */
[----:B------:R-:W3:Y:S01]  /*0070*/  S2R R9, SR_TID.Y ;  /* 0x0000000000097919 */ /* 0x000ee20000002200 */
[----:B0-----:R-:W-:-:S02]  /*0080*/  LEA R0, R0, R7, 0x5 ;  /* 0x0000000700007211 */ /* 0x001fc400078e28ff */
[----:B---3--:R-:W-:-:S04]  /*0090*/  LEA R7, R6, R9, 0x5 ;  /* 0x0000000906077211 */ /* 0x008fc800078e28ff */
[----:B------:R-:W-:-:S05]  /*00a0*/  LEA R9, R0, R7, 0xa ;  /* 0x0000000700097211 */ /* 0x000fca00078e50ff */
[----:B------:R-:W-:Y:S02]  /*00b0*/  IMAD R7, R0, 0x3ff, R9 ;  /* 0x000003ff00077824 */ /* 0x000fe400078e0209 */
[----:B-1----:R-:W-:-:S04]  /*00c0*/  IMAD.WIDE.U32 R2, R9, 0x8, R2 ;  /* 0x0000000809027825 */ /* 0x002fc800078e0002 */
[----:B----4-:R-:W-:Y:S02]  /*00d0*/  IMAD.WIDE.U32 R4, R7, 0x8, R4 ;  /* 0x0000000807047825 */ /* 0x010fe400078e0004 */
[----:B--2---:R-:W2:Y:S01]  /*00e0*/  LDG.E.64 R2, desc[UR4][R2.64] ;  /* 0x0000000402027981 */ /* 0x004ea2000c1e1b00 */
[----:B------:R-:W0:Y:S03]  /*00f0*/  LDC.64 R6, c[0x0][0x390] ;  /* 0x0000e400ff067b82 */ /* 0x000e260000000a00 */
[----:B------:R-:W2:Y:S01]  /*0100*/  LDG.E.64 R4, desc[UR4][R4.64] ;  /* 0x0000000404047981 */ /* 0x000ea2000c1e1b00 */
[----:B0-----:R-:W-:-:S04]  /*0110*/  IMAD.WIDE.U32 R6, R9, 0x8, R6 ;  /* 0x0000000809067825 */ /* 0x001fc800078e0006 */
[----:B--2---:R-:W-:Y:S01]  /*0120*/  FADD R8, R2, -R4 ;  /* 0x8000000402087221 */ /* 0x004fe20000000000 */
[----:B------:R-:W-:-:S05]  /*0130*/  FADD R9, R3, -R5 ;  /* 0x8000000503097221 */ /* 0x000fca0000000000 */
[----:B------:R-:W-:Y:S01]  /*0140*/  STG.E.64 desc[UR4][R6.64], R8 ;  /* 0x0000000806007986 */ /* 0x000fe2000c101b04 */
[----:B------:R-:W-:Y:S05]  /*0150*/  EXIT ;  /* 0x000000000000794d */ /* 0x000fea0003800000 */
.L_x_552:
        /* <DEDUP_REMOVED lines=10> */
.L_x_685:


//--------------------- .text._Z22MatMul_ElemWise_KernelP6float2S0_ --------------------------
	.section	.text._Z22MatMul_ElemWise_KernelP6float2S0_,"ax",@progbits
	.align	128
        .global         _Z22MatMul_ElemWise_KernelP6float2S0_
        .type           _Z22MatMul_ElemWise_KernelP6float2S0_,@function
        .size           _Z22MatMul_ElemWise_KernelP6float2S0_,(.L_x_596 - _Z22MatMul_ElemWise_KernelP6float2S0_)
        .other          _Z22MatMul_ElemWise_KernelP6float2S0_,@"STO_CUDA_ENTRY STV_DEFAULT"
_Z22MatMul_ElemWise_KernelP6float2S0_:
.text._Z22MatMul_ElemWise_KernelP6float2S0_:
        /* <DEDUP_REMOVED lines=12> */
[----:B------:R-:W-:-:S06]  /*00c0*/  IMAD R3, R0, 0x7ff, R3 ;  /* 0x000007ff00037824 */ /* 0x000fcc00078e0203 */
[----:B------:R-:W2:Y:S01]  /*00d0*/  LDC.64 R4, c[0x0][0x388] ;  /* 0x0000e200ff047b82 */ /* 0x000ea20000000a00 */
[----:B0-----:R-:W-:-:S06]  /*00e0*/  IMAD.WIDE.U32 R6, R3, 0x8, R6 ;  /* 0x0000000803067825 */ /* 0x001fcc00078e0006 */
[----:B-1----:R-:W3:Y:S01]  /*00f0*/  LDG.E.64 R6, desc[UR4][R6.64] ;  /* 0x0000000406067981 */ /* 0x002ee2000c1e1b00 */
[----:B--2---:R-:W-:-:S05]  /*0100*/  IMAD.WIDE.U32 R4, R3, 0x8, R4 ;  /* 0x0000000803047825 */ /* 0x004fca00078e0004 */
[----:B------:R-:W3:Y:S01]  /*0110*/  LDG.E.64 R8, desc[UR4][R4.64] ;  /* 0x0000000404087981 */ /* 0x000ee2000c1e1b00 */
[----:B------:R-:W-:Y:S02]  /*0120*/  IMAD.MOV.U32 R11, RZ, RZ, 0x34802006 ;  /* 0x34802006ff0b7424 */ /* 0x000fe400078e00ff */
[----:B------:R-:W-:-:S04]  /*0130*/  IMAD.MOV.U32 R10, RZ, RZ, 0x4a7fc004 ;  /* 0x4a7fc004ff0a7424 */ /* 0x000fc800078e00ff */
[----:B------:R-:W-:Y:S01]  /*0140*/  FFMA R2, R11, -R10, 1 ;  /* 0x3f8000000b027423 */ /* 0x000fe2000000080a */
[----:B------:R-:W-:Y:S01]  /*0150*/  BSSY.RECONVERGENT B0, `(.L_x_553) ;  /* 0x000000d000007945 */ /* 0x000fe20003800200 */
[----:B---3--:R-:W-:-:S04]  /*0160*/  FMUL R3, R7, R9 ;  /* 0x0000000907037220 */ /* 0x008fc80000400000 */
[----:B------:R-:W-:-:S04]  /*0170*/  FFMA R0, R6, R8, -R3 ;  /* 0x0000000806007223 */ /* 0x000fc80000000803 */
[----:B------:R-:W0:Y:S01]  /*0180*/  FCHK P0, R0, 4190209 ;  /* 0x4a7fc00400007902 */ /* 0x000e220000000000 */
[----:B------:R-:W-:-:S04]  /*0190*/  FFMA R3, R2, R11, 2.3865158027547295205e-07 ;  /* 0x3480200602037423 */ /* 0x000fc8000000000b */
[----:B------:R-:W-:-:S04]  /*01a0*/  FFMA R2, R0, R3, RZ ;  /* 0x0000000300027223 */ /* 0x000fc800000000ff */
[----:B------:R-:W-:-:S04]  /*01b0*/  FFMA R11, R2, -4190209, R0 ;  /* 0xca7fc004020b7823 */ /* 0x000fc80000000000 */
[----:B------:R-:W-:Y:S01]  /*01c0*/  FFMA R2, R3, R11, R2 ;  /* 0x0000000b03027223 */ /* 0x000fe20000000002 */
[----:B0-----:R-:W-:Y:S06]  /*01d0*/  @!P0 BRA `(.L_x_554) ;  /* 0x0000000000108947 */ /* 0x001fec0003800000 */
[----:B------:R-:W-:Y:S01]  /*01e0*/  IMAD.MOV.U32 R3, RZ, RZ, R0 ;  /* 0x000000ffff037224 */ /* 0x000fe200078e0000 */
[----:B------:R-:W-:-:S07]  /*01f0*/  MOV R12, 0x210 ;  /* 0x00000210000c7802 */ /* 0x000fce0000000f00 */
[----:B------:R-:W-:Y:S05]  /*0200*/  CALL.REL.NOINC `($__internal_19_$__cuda_sm3x_div_rn_noftz_f32_slowpath) ;  /* 0x0000000000507944 */ /* 0x000fea0003c00000 */
[----:B------:R-:W-:-:S07]  /*0210*/  MOV R2, R0 ;  /* 0x0000000000027202 */ /* 0x000fce0000000f00 */
.L_x_554:
[----:B------:R-:W-:Y:S05]  /*0220*/  BSYNC.RECONVERGENT B0 ;  /* 0x0000000000007941 */ /* 0x000fea0003800200 */
.L_x_553:
[----:B------:R-:W-:Y:S01]  /*0230*/  FMUL R6, R6, R9 ;  /* 0x0000000906067220 */ /* 0x000fe20000400000 */
[----:B------:R-:W-:Y:S01]  /*0240*/  IMAD.MOV.U32 R3, RZ, RZ, 0x34802006 ;  /* 0x34802006ff037424 */ /* 0x000fe200078e00ff */
[----:B------:R-:W-:Y:S02]  /*0250*/  BSSY.RECONVERGENT B0, `(.L_x_555) ;  /* 0x000000d000007945 */ /* 0x000fe40003800200 */
[----:B------:R-:W-:Y:S01]  /*0260*/  FFMA R7, R7, R8, R6 ;  /* 0x0000000807077223 */ /* 0x000fe20000000006 */
[----:B------:R-:W-:-:S03]  /*0270*/  FFMA R0, R3, -R10, 1 ;  /* 0x3f80000003007423 */ /* 0x000fc6000000080a */
        /* <DEDUP_REMOVED lines=9> */
[----:B------:R-:W-:-:S07]  /*0310*/  IMAD.MOV.U32 R3, RZ, RZ, R0 ;  /* 0x000000ffff037224 */ /* 0x000fce00078e0000 */
.L_x_556:
[----:B------:R-:W-:Y:S05]  /*0320*/  BSYNC.RECONVERGENT B0 ;  /* 0x0000000000007941 */ /* 0x000fea0003800200 */
.L_x_555:
[----:B------:R-:W-:Y:S01]  /*0330*/  STG.E.64 desc[UR4][R4.64], R2 ;  /* 0x0000000204007986 */ /* 0x000fe2000c101b04 */
[----:B------:R-:W-:Y:S05]  /*0340*/  EXIT ;  /* 0x000000000000794d */ /* 0x000fea0003800000 */
        .weak           $__internal_19_$__cuda_sm3x_div_rn_noftz_f32_slowpath
        .type           $__internal_19_$__cuda_sm3x_div_rn_noftz_f32_slowpath,@function
        .size           $__internal_19_$__cuda_sm3x_div_rn_noftz_f32_slowpath,(.L_x_596 - $__internal_19_$__cuda_sm3x_div_rn_noftz_f32_slowpath)
$__internal_19_$__cuda_sm3x_div_rn_noftz_f32_slowpath:
[----:B------:R-:W-:Y:S01]  /*0350*/  SHF.R.U32.HI R13, RZ, 0x17, R10 ;  /* 0x00000017ff0d7819 */ /* 0x000fe2000001160a */
[----:B------:R-:W-:Y:S01]  /*0360*/  BSSY.RECONVERGENT B1, `(.L_x_557) ;  /* 0x0000064000017945 */ /* 0x000fe20003800200 */
[----:B------:R-:W-:Y:S01]  /*0370*/  SHF.R.U32.HI R0, RZ, 0x17, R3 ;  /* 0x00000017ff007819 */ /* 0x000fe20000011603 */
[----:B------:R-:W-:Y:S01]  /*0380*/  IMAD.MOV.U32 R14, RZ, RZ, 0x4a7fc004 ;  /* 0x4a7fc004ff0e7424 */ /* 0x000fe200078e00ff */
[----:B------:R-:W-:Y:S02]  /*0390*/  LOP3.LUT R13, R13, 0xff, RZ, 0xc0, !PT ;  /* 0x000000ff0d0d7812 */ /* 0x000fe400078ec0ff */
[----:B------:R-:W-:-:S03]  /*03a0*/  LOP3.LUT R18, R0, 0xff, RZ, 0xc0, !PT ;  /* 0x000000ff00127812 */ /* 0x000fc600078ec0ff */
[----:B------:R-:W-:Y:S01]  /*03b0*/  VIADD R15, R13, 0xffffffff ;  /* 0xffffffff0d0f7836 */ /* 0x000fe20000000000 */
[----:B------:R-:W-:-:S04]  /*03c0*/  IADD3 R16, PT, PT, R18, -0x1, RZ ;  /* 0xffffffff12107810 */ /* 0x000fc80007ffe0ff */
        /* <DEDUP_REMOVED lines=23> */
[----:B------:R-:W-:Y:S01]  /*0540*/  @P0 IMAD.MOV.U32 R11, RZ, RZ, RZ ;  /* 0x000000ffff0b0224 */ /* 0x000fe200078e00ff */
[----:B------:R-:W-:Y:S01]  /*0550*/  @!P0 MOV R11, 0xffffffc0 ;  /* 0xffffffc0000b8802 */ /* 0x000fe20000000f00 */
[----:B------:R-:W-:Y:S01]  /*0560*/  @!P0 FFMA R3, R3, 1.84467440737095516160e+19, RZ ;  /* 0x5f80000003038823 */ /* 0x000fe200000000ff */
[----:B------:R-:W-:-:S03]  /*0570*/  @!P1 FFMA R14, R0, 1.84467440737095516160e+19, RZ ;  /* 0x5f800000000e9823 */ /* 0x000fc600000000ff */
[----:B------:R-:W-:-:S07]  /*0580*/  @!P1 VIADD R11, R11, 0x40 ;  /* 0x000000400b0b9836 */ /* 0x000fce0000000000 */
.L_x_558:
[----:B------:R-:W-:Y:S01]  /*0590*/  LEA R15, R13, 0xc0800000, 0x17 ;  /* 0xc08000000d0f7811 */ /* 0x000fe200078eb8ff */
[----:B------:R-:W-:Y:S04]  /*05a0*/  BSSY.RECONVERGENT B2, `(.L_x_563) ;  /* 0x0000036000027945 */ /* 0x000fe80003800200 */
        /* <DEDUP_REMOVED lines=16> */
[----:B------:R-:W-:-:S05]  /*06b0*/  IADD3 R13, PT, PT, R3, R14, RZ ;  /* 0x0000000e030d7210 */ /* 0x000fca0007ffe0ff */
        /* <DEDUP_REMOVED lines=11> */
[CCC-:B------:R-:W-:Y:S01]  /*0770*/  FFMA.RM R14, R18.reuse, R16.reuse, R19.reuse ;  /* 0x00000010120e7223 */ /* 0x1c0fe20000004013 */
[C---:B------:R-:W-:Y:S02]  /*0780*/  ISETP.NE.AND P2, PT, R13.reuse, RZ, PT ;  /* 0x000000ff0d00720c */ /* 0x040fe40003f45270 */
[----:B------:R-:W-:Y:S02]  /*0790*/  ISETP.NE.AND P1, PT, R13, RZ, PT ;  /* 0x000000ff0d00720c */ /* 0x000fe40003f25270 */
[----:B------:R-:W-:Y:S01]  /*07a0*/  LOP3.LUT R11, R3, 0x7fffff, RZ, 0xc0, !PT ;  /* 0x007fffff030b7812 */ /* 0x000fe200078ec0ff */
[----:B------:R-:W-:Y:S01]  /*07b0*/  FFMA.RP R3, R18, R16, R19 ;  /* 0x0000001012037223 */ /* 0x000fe20000008013 */
[----:B------:R-:W-:Y:S02]  /*07c0*/  VIADD R16, R13, 0x20 ;  /* 0x000000200d107836 */ /* 0x000fe40000000000 */
[----:B------:R-:W-:Y:S01]  /*07d0*/  LOP3.LUT R11, R11, 0x800000, RZ, 0xfc, !PT ;  /* 0x008000000b0b7812 */ /* 0x000fe200078efcff */
[----:B------:R-:W-:Y:S01]  /*07e0*/  IMAD.MOV R13, RZ, RZ, -R13 ;  /* 0x000000ffff0d7224 */ /* 0x000fe200078e0a0d */
[----:B------:R-:W-:-:S02]  /*07f0*/  FSETP.NEU.FTZ.AND P0, PT, R3, R14, PT ;  /* 0x0000000e0300720b */ /* 0x000fc40003f1d000 */
[----:B------:R-:W-:Y:S02]  /*0800*/  SHF.L.U32 R16, R11, R16, RZ ;  /* 0x000000100b107219 */ /* 0x000fe400000006ff */
[----:B------:R-:W-:Y:S02]  /*0810*/  SEL R14, R13, RZ, P2 ;  /* 0x000000ff0d0e7207 */ /* 0x000fe40001000000 */
[----:B------:R-:W-:Y:S02]  /*0820*/  ISETP.NE.AND P1, PT, R16, RZ, P1 ;  /* 0x000000ff1000720c */ /* 0x000fe40000f25270 */
[----:B------:R-:W-:Y:S02]  /*0830*/  SHF.R.U32.HI R14, RZ, R14, R11 ;  /* 0x0000000eff0e7219 */ /* 0x000fe4000001160b */
[----:B------:R-:W-:Y:S02]  /*0840*/  PLOP3.LUT P0, PT, P0, P1, PT, 0xf8, 0x8f ;  /* 0x00000000008f781c */ /* 0x000fe40000703f70 */
[----:B------:R-:W-:-:S02]  /*0850*/  SHF.R.U32.HI R16, RZ, 0x1, R14 ;  /* 0x00000001ff107819 */ /* 0x000fc4000001160e */
[----:B------:R-:W-:-:S04]  /*0860*/  SEL R3, RZ, 0x1, !P0 ;  /* 0x00000001ff037807 */ /* 0x000fc80004000000 */
[----:B------:R-:W-:-:S04]  /*0870*/  LOP3.LUT R3, R3, 0x1, R16, 0xf8, !PT ;  /* 0x0000000103037812 */ /* 0x000fc800078ef810 */
[----:B------:R-:W-:-:S04]  /*0880*/  LOP3.LUT R3, R3, R14, RZ, 0xc0, !PT ;  /* 0x0000000e03037212 */ /* 0x000fc800078ec0ff */
[----:B------:R-:W-:-:S04]  /*0890*/  IADD3 R3, PT, PT, R16, R3, RZ ;  /* 0x0000000310037210 */ /* 0x000fc80007ffe0ff */
[----:B------:R-:W-:Y:S01]  /*08a0*/  LOP3.LUT R0, R3, R0, RZ, 0xfc, !PT ;  /* 0x0000000003007212 */ /* 0x000fe200078efcff */
[----:B------:R-:W-:Y:S06]  /*08b0*/  BRA `(.L_x_566) ;  /* 0x0000000000107947 */ /* 0x000fec0003800000 */
.L_x_565:
[----:B------:R-:W-:-:S04]  /*08c0*/  LOP3.LUT R0, R0, 0x80000000, RZ, 0xc0, !PT ;  /* 0x8000000000007812 */ /* 0x000fc800078ec0ff */
[----:B------:R-:W-:Y:S01]  /*08d0*/  LOP3.LUT R0, R0, 0x7f800000, RZ, 0xfc, !PT ;  /* 0x7f80000000007812 */ /* 0x000fe200078efcff */
[----:B------:R-:W-:Y:S06]  /*08e0*/  BRA `(.L_x_566) ;  /* 0x0000000000047947 */ /* 0x000fec0003800000 */
.L_x_564:
[----:B------:R-:W-:-:S07]  /*08f0*/  IMAD R0, R14, 0x800000, R0 ;  /* 0x008000000e007824 */ /* 0x000fce00078e0200 */
.L_x_566:
[----:B------:R-:W-:Y:S05]  /*0900*/  BSYNC.RECONVERGENT B2 ;  /* 0x0000000000027941 */ /* 0x000fea0003800200 */
.L_x_563:
[----:B------:R-:W-:Y:S05]  /*0910*/  BRA `(.L_x_567) ;  /* 0x0000000000207947 */ /* 0x000fea0003800000 */
.L_x_562:
[----:B------:R-:W-:-:S04]  /*0920*/  LOP3.LUT R0, R14, 0x80000000, R3, 0x48, !PT ;  /* 0x800000000e007812 */ /* 0x000fc800078e4803 */
[----:B------:R-:W-:Y:S01]  /*0930*/  LOP3.LUT R0, R0, 0x7f800000, RZ, 0xfc, !PT ;  /* 0x7f80000000007812 */ /* 0x000fe200078efcff */
[----:B------:R-:W-:Y:S06]  /*0940*/  BRA `(.L_x_567) ;  /* 0x0000000000147947 */ /* 0x000fec0003800000 */
.L_x_561:
[----:B------:R-:W-:Y:S01]  /*0950*/  LOP3.LUT R0, R14, 0x80000000, R3, 0x48, !PT ;  /* 0x800000000e007812 */ /* 0x000fe200078e4803 */
[----:B------:R-:W-:Y:S06]  /*0960*/  BRA `(.L_x_567) ;  /* 0x00000000000c7947 */ /* 0x000fec0003800000 */
.L_x_560:
[----:B------:R-:W0:Y:S01]  /*0970*/  MUFU.RSQ R0, -QNAN ;  /* 0xffc0000000007908 */ /* 0x000e220000001400 */
[----:B------:R-:W-:Y:S05]  /*0980*/  BRA `(.L_x_567) ;  /* 0x0000000000047947 */ /* 0x000fea0003800000 */
.L_x_559:
[----:B------:R-:W-:-:S07]  /*0990*/  FADD.FTZ R0, R3, R0 ;  /* 0x0000000003007221 */ /* 0x000fce0000010000 */
.L_x_567:
[----:B------:R-:W-:Y:S05]  /*09a0*/  BSYNC.RECONVERGENT B1 ;  /* 0x0000000000017941 */ /* 0x000fea0003800200 */
.L_x_557:
[----:B------:R-:W-:-:S04]  /*09b0*/  IMAD.MOV.U32 R13, RZ, RZ, 0x0 ;  /* 0x00000000ff0d7424 */ /* 0x000fc800078e00ff */
[----:B0-----:R-:W-:Y:S05]  /*09c0*/  RET.REL.NODEC R12 `(_Z22MatMul_ElemWise_KernelP6float2S0_) ;  /* 0xfffffff40c8c7950 */ /* 0x001fea0003c3ffff */
.L_x_568:
        /* <DEDUP_REMOVED lines=11> */
.L_x_596:


//--------------------- .nv.global.init           --------------------------
	.section	.nv.global.init,"aw",@progbits
	.align	4
.nv.global.init:
	.type		__cudart_i2opi_f,@object
	.size		__cudart_i2opi_f,(mrg32k3aM1SubSeq - __cudart_i2opi_f)
__cudart_i2opi_f:
        /*0000*/ 	.byte	0x41, 0x90, 0x43, 0x3c, 0x99, 0x95, 0x62, 0xdb, 0xc0, 0xdd, 0x34, 0xf5, 0xd1, 0x57, 0x27, 0xfc
        /*0010*/ 	.byte	0x29, 0x15, 0x44, 0x4e, 0x6e, 0x83, 0xf9, 0xa2
	.type		mrg32k3aM1SubSeq,@object
	.size		mrg32k3aM1SubSeq,(mrg32k3aM2SubSeq - mrg32k3aM1SubSeq)
mrg32k3aM1SubSeq:
        /*0018*/ 	.byte	0x0b, 0xcc, 0xee, 0x04, 0x73, 0x29, 0x8b, 0x6f, 0xf6, 0x53, 0x03, 0xf6, 0x23, 0xf6, 0xea, 0xda
        /* <DEDUP_REMOVED lines=125> */
	.type		mrg32k3aM2SubSeq,@object
	.size		mrg32k3aM2SubSeq,(mrg32k3aM1 - mrg32k3aM2SubSeq)
mrg32k3aM2SubSeq:
        /* <DEDUP_REMOVED lines=126> */
	.type		mrg32k3aM1,@object
	.size		mrg32k3aM1,(mrg32k3aM1Seq - mrg32k3aM1)
mrg32k3aM1:
        /* <DEDUP_REMOVED lines=144> */
	.type		mrg32k3aM1Seq,@object
	.size		mrg32k3aM1Seq,(mrg32k3aM2 - mrg32k3aM1Seq)
mrg32k3aM1Seq:
        /* <DEDUP_REMOVED lines=144> */
	.type		mrg32k3aM2,@object
	.size		mrg32k3aM2,(mrg32k3aM2Seq - mrg32k3aM2)
mrg32k3aM2:
        /* <DEDUP_REMOVED lines=144> */
	.type		mrg32k3aM2Seq,@object
	.size		mrg32k3aM2Seq,(precalc_xorwow_matrix - mrg32k3aM2Seq)
mrg32k3aM2Seq:
        /* <DEDUP_REMOVED lines=144> */
	.type		precalc_xorwow_matrix,@object
	.size		precalc_xorwow_matrix,(precalc_xorwow_offset_matrix - precalc_xorwow_matrix)
precalc_xorwow_matrix:
        /* <DEDUP_REMOVED lines=6400> */
	.type		precalc_xorwow_offset_matrix,@object
	.size		precalc_xorwow_offset_matrix,(.L_1 - precalc_xorwow_offset_matrix)
precalc_xorwow_offset_matrix:
        /* <DEDUP_REMOVED lines=6400> */
.L_1:


//--------------------- .nv.shared.reserved.0     --------------------------
	.section	.nv.shared.reserved.0,"aw",@nobits
	.weak		__nv_reservedSMEM_offset_0_alias
	.size		__nv_reservedSMEM_offset_0_alias, 0, 64
	.other		__nv_reservedSMEM_offset_0_alias,@"STO_CUDA_RESERVED_SHARED STV_DEFAULT"
__nv_reservedSMEM_offset_0_alias:
	.zero		0
	.zero		64


//--------------------- .nv.shared._Z42min_reduce_second_specified_zone_kernel_v1Pf --------------------------
	.section	.nv.shared._Z42min_reduce_second_specified_zone_kernel_v1Pf,"aw",@nobits
	.sectionflags	@""
	.align	4
.nv.shared._Z42min_reduce_second_specified_zone_kernel_v1Pf:
	.zero		5120


//--------------------- .nv.shared._Z41min_reduce_first_specified_zone_kernel_v1PfS_j --------------------------
	.section	.nv.shared._Z41min_reduce_first_specified_zone_kernel_v1PfS_j,"aw",@nobits
	.sectionflags	@""
	.align	4
.nv.shared._Z41min_reduce_first_specified_zone_kernel_v1PfS_j:
	.zero		5120


//--------------------- .nv.shared._Z34max_reduce_first_indexed_kernel_v5PfPj --------------------------
	.section	.nv.shared._Z34max_reduce_first_indexed_kernel_v5PfPj,"aw",@nobits
	.sectionflags	@""
	.align	4
.nv.shared._Z34max_reduce_first_indexed_kernel_v5PfPj:
	.zero		9216


//--------------------- .nv.shared._Z37max_reduce_first_indicators_kernel_v1PfS_j --------------------------
	.section	.nv.shared._Z37max_reduce_first_indicators_kernel_v1PfS_j,"aw",@nobits
	.sectionflags	@""
	.align	4
.nv.shared._Z37max_reduce_first_indicators_kernel_v1PfS_j:
	.zero		5120


//--------------------- .nv.shared._Z42max_reduce_second_specified_zone_kernel_v1Pf --------------------------
	.section	.nv.shared._Z42max_reduce_second_specified_zone_kernel_v1Pf,"aw",@nobits
	.sectionflags	@""
	.align	4
.nv.shared._Z42max_reduce_second_specified_zone_kernel_v1Pf:
	.zero		5120


//--------------------- .nv.shared._Z41max_reduce_first_specified_zone_kernel_v1PjPfS0_j --------------------------
	.section	.nv.shared._Z41max_reduce_first_specified_zone_kernel_v1PjPfS0_j,"aw",@nobits
	.sectionflags	@""
	.align	4
.nv.shared._Z41max_reduce_first_specified_zone_kernel_v1PjPfS0_j:
	.zero		5120


//--------------------- .nv.shared._Z35max_reduce_second_indexed_kernel_v2PfPj --------------------------
	.section	.nv.shared._Z35max_reduce_second_indexed_kernel_v2PfPj,"aw",@nobits
	.sectionflags	@""
	.align	4
.nv.shared._Z35max_reduce_second_indexed_kernel_v2PfPj:
	.zero		9216


//--------------------- .nv.shared._Z34max_reduce_first_indexed_kernel_v2PjP6float2PfS_ --------------------------
	.section	.nv.shared._Z34max_reduce_first_indexed_kernel_v2PjP6float2PfS_,"aw",@nobits
	.sectionflags	@""
	.align	4
.nv.shared._Z34max_reduce_first_indexed_kernel_v2PjP6float2PfS_:
	.zero		9216


//--------------------- .nv.shared._Z35max_reduce_second_indexed_kernel_v1PfPj --------------------------
	.section	.nv.shared._Z35max_reduce_second_indexed_kernel_v1PfPj,"aw",@nobits
	.sectionflags	@""
	.align	4
.nv.shared._Z35max_reduce_second_indexed_kernel_v1PfPj:
	.zero		5120


//--------------------- .nv.shared._Z34max_reduce_first_indexed_kernel_v1PbP6float2PfPj --------------------------
	.section	.nv.shared._Z34max_reduce_first_indexed_kernel_v1PbP6float2PfPj,"aw",@nobits
	.sectionflags	@""
	.align	4
.nv.shared._Z34max_reduce_first_indexed_kernel_v1PbP6float2PfPj:
	.zero		5120


//--------------------- .nv.shared._Z26min_norm_reduce_w_b_kernelPfS_S_Pbf --------------------------
	.section	.nv.shared._Z26min_norm_reduce_w_b_kernelPfS_S_Pbf,"aw",@nobits
	.sectionflags	@""
	.align	4
.nv.shared._Z26min_norm_reduce_w_b_kernelPfS_S_Pbf:
	.zero		1056


//--------------------- .nv.shared._Z27max_reduce_second_kernel_v3Pf --------------------------
	.section	.nv.shared._Z27max_reduce_second_kernel_v3Pf,"aw",@nobits
	.sectionflags	@""
	.align	4
.nv.shared._Z27max_reduce_second_kernel_v3Pf:
	.zero		5120


//--------------------- .nv.shared._Z26max_reduce_first_kernel_v3PjP6float2Pf --------------------------
	.section	.nv.shared._Z26max_reduce_first_kernel_v3PjP6float2Pf,"aw",@nobits
	.sectionflags	@""
	.align	4
.nv.shared._Z26max_reduce_first_kernel_v3PjP6float2Pf:
	.zero		5120


//--------------------- .nv.shared._Z27max_reduce_second_kernel_v2Pf --------------------------
	.section	.nv.shared._Z27max_reduce_second_kernel_v2Pf,"aw",@nobits
	.sectionflags	@""
	.align	4
.nv.shared._Z27max_reduce_second_kernel_v2Pf:
	.zero		3072


//--------------------- .nv.shared._Z26max_reduce_first_kernel_v2PbP6float2Pf --------------------------
	.section	.nv.shared._Z26max_reduce_first_kernel_v2PbP6float2Pf,"aw",@nobits
	.sectionflags	@""
	.align	4
.nv.shared._Z26max_reduce_first_kernel_v2PbP6float2Pf:
	.zero		3072


//--------------------- .nv.shared._Z27max_reduce_second_kernel_v1Pf --------------------------
	.section	.nv.shared._Z27max_reduce_second_kernel_v1Pf,"aw",@nobits
	.sectionflags	@""
	.align	4
.nv.shared._Z27max_reduce_second_kernel_v1Pf:
	.zero		3072


//--------------------- .nv.shared._Z26max_reduce_first_kernel_v1P6float2Pf --------------------------
	.section	.nv.shared._Z26max_reduce_first_kernel_v1P6float2Pf,"aw",@nobits
	.sectionflags	@""
	.align	4
.nv.shared._Z26max_reduce_first_kernel_v1P6float2Pf:
	.zero		3072


//--------------------- .nv.shared._Z24min_reduce_second_kernelPj --------------------------
	.section	.nv.shared._Z24min_reduce_second_kernelPj,"aw",@nobits
	.sectionflags	@""
	.align	4
.nv.shared._Z24min_reduce_second_kernelPj:
	.zero		5120


//--------------------- .nv.shared._Z23min_reduce_first_kernelPbPj --------------------------
	.section	.nv.shared._Z23min_reduce_first_kernelPbPj,"aw",@nobits
	.sectionflags	@""
	.align	4
.nv.shared._Z23min_reduce_first_kernelPbPj:
	.zero		5120


//--------------------- .nv.shared._Z16rearrange_kernelP6float2Pi --------------------------
	.section	.nv.shared._Z16rearrange_kernelP6float2Pi,"aw",@nobits
	.sectionflags	@""
	.align	8
.nv.shared._Z16rearrange_kernelP6float2Pi:
	.zero		9216


//--------------------- .nv.shared._Z16transpose_kernelP6float2j --------------------------
	.section	.nv.shared._Z16transpose_kernelP6float2j,"aw",@nobits
	.sectionflags	@""
	.align	8
.nv.shared._Z16transpose_kernelP6float2j:
	.zero		9216


//--------------------- .nv.shared._Z26inner_product_float_kernelP6float2S0_S0_ --------------------------
	.section	.nv.shared._Z26inner_product_float_kernelP6float2S0_S0_,"aw",@nobits
	.sectionflags	@""
	.align	8
.nv.shared._Z26inner_product_float_kernelP6float2S0_S0_:
	.zero		5120


//--------------------- .nv.shared._Z29sum_squares_reduce_w_b_kernelPfS_S_PjS_S_j --------------------------
	.section	.nv.shared._Z29sum_squares_reduce_w_b_kernelPfS_S_PjS_S_j,"aw",@nobits
	.sectionflags	@""
	.align	4
.nv.shared._Z29sum_squares_reduce_w_b_kernelPfS_S_PjS_S_j:
	.zero		9216


//--------------------- .nv.shared._Z36sum_indicators_squared_reduce_kernelPfS_j --------------------------
	.section	.nv.shared._Z36sum_indicators_squared_reduce_kernelPfS_j,"aw",@nobits
	.sectionflags	@""
	.align	4
.nv.shared._Z36sum_indicators_squared_reduce_kernelPfS_j:
	.zero		3072


//--------------------- .nv.shared._Z30sum_squares_reduce_real_kernelP6float2S0_ --------------------------
	.section	.nv.shared._Z30sum_squares_reduce_real_kernelP6float2S0_,"aw",@nobits
	.sectionflags	@""
	.align	4
.nv.shared._Z30sum_squares_reduce_real_kernelP6float2S0_:
	.zero		3072


//--------------------- .nv.shared._Z31sum_squares_reduce_float_kernelPfS_ --------------------------
	.section	.nv.shared._Z31sum_squares_reduce_float_kernelPfS_,"aw",@nobits
	.sectionflags	@""
	.align	4
.nv.shared._Z31sum_squares_reduce_float_kernelPfS_:
	.zero		3072


//--------------------- .nv.shared._Z25sum_squares_reduce_kernelP6float2Pf --------------------------
	.section	.nv.shared._Z25sum_squares_reduce_kernelP6float2Pf,"aw",@nobits
	.sectionflags	@""
	.align	4
.nv.shared._Z25sum_squares_reduce_kernelP6float2Pf:
	.zero		3072


//--------------------- .nv.constant0._Z33minus_100_gradient_checker_kernelPbPjPf --------------------------
	.section	.nv.constant0._Z33minus_100_gradient_checker_kernelPbPjPf,"a",@progbits
	.sectionflags	@""
	.align	4
.nv.constant0._Z33minus_100_gradient_checker_kernelPbPjPf:
	.zero		920


//--------------------- .nv.constant0._Z38adjust_grad_to_mask_to_subtract_kernelPfPbjj --------------------------
	.section	.nv.constant0._Z38adjust_grad_to_mask_to_subtract_kernelPfPbjj,"a",@progbits
	.sectionflags	@""
	.align	4
.nv.constant0._Z38adjust_grad_to_mask_to_subtract_kernelPfPbjj:
	.zero		920


//--------------------- .nv.constant0._Z26adjust_grad_to_mask_kernelPfPbjj --------------------------
	.section	.nv.constant0._Z26adjust_grad_to_mask_kernelPfPbjj,"a",@progbits
	.sectionflags	@""
	.align	4
.nv.constant0._Z26adjust_grad_to_mask_kernelPfPbjj:
	.zero		920


//--------------------- .nv.constant0._Z21add_divide_100_kernelPK6float2PS_ --------------------------
	.section	.nv.constant0._Z21add_divide_100_kernelPK6float2PS_,"a",@progbits
	.sectionflags	@""
	.align	4
.nv.constant0._Z21add_divide_100_kernelPK6float2PS_:
	.zero		912


//--------------------- .nv.constant0._Z25double_expand_bool_kernelPKbPbj --------------------------
	.section	.nv.constant0._Z25double_expand_bool_kernelPKbPbj,"a",@progbits
	.sectionflags	@""
	.align	4
.nv.constant0._Z25double_expand_bool_kernelPKbPbj:
	.zero		916


//--------------------- .nv.constant0._Z26double_expand_float_kernelPKfPfj --------------------------
	.section	.nv.constant0._Z26double_expand_float_kernelPKfPfj,"a",@progbits
	.sectionflags	@""
	.align	4
.nv.constant0._Z26double_expand_float_kernelPKfPfj:
	.zero		916


//--------------------- .nv.constant0._Z30double_expand_cuComplex_kernelPK6float2PS_j --------------------------
	.section	.nv.constant0._Z30double_expand_cuComplex_kernelPK6float2PS_j,"a",@progbits
	.sectionflags	@""
	.align	4
.nv.constant0._Z30double_expand_cuComplex_kernelPK6float2PS_j:
	.zero		916


//--------------------- .nv.constant0._Z29compare_abs_indicators_kernelPfS_Pbff --------------------------
	.section	.nv.constant0._Z29compare_abs_indicators_kernelPfS_Pbff,"a",@progbits
	.sectionflags	@""
	.align	4
.nv.constant0._Z29compare_abs_indicators_kernelPfS_Pbff:
	.zero		928


//--------------------- .nv.constant0._Z17indicators_kernelPfS_S_PjS_S_j --------------------------
	.section	.nv.constant0._Z17indicators_kernelPfS_S_PjS_S_j,"a",@progbits
	.sectionflags	@""
	.align	4
.nv.constant0._Z17indicators_kernelPfS_S_PjS_S_j:
	.zero		948


//--------------------- .nv.constant0._Z16intensity_kernelP6float2Pf --------------------------
	.section	.nv.constant0._Z16intensity_kernelP6float2Pf,"a",@progbits
	.sectionflags	@""
	.align	4
.nv.constant0._Z16intensity_kernelP6float2Pf:
	.zero		912


//--------------------- .nv.constant0._Z15init_w_b_kernelPfS_S_S_f --------------------------
	.section	.nv.constant0._Z15init_w_b_kernelPfS_S_S_f,"a",@progbits
	.sectionflags	@""
	.align	4
.nv.constant0._Z15init_w_b_kernelPfS_S_S_f:
	.zero		932


//--------------------- .nv.constant0._Z34get_intensities_in_maximums_kernelPjP6float2Pf --------------------------
	.section	.nv.constant0._Z34get_intensities_in_maximums_kernelPjP6float2Pf,"a",@progbits
	.sectionflags	@""
	.align	4
.nv.constant0._Z34get_intensities_in_maximums_kernelPjP6float2Pf:
	.zero		920


//--------------------- .nv.constant0._Z30dev_grad_bool_indicated_kernelPfPbS0_S_ --------------------------
	.section	.nv.constant0._Z30dev_grad_bool_indicated_kernelPfPbS0_S_,"a",@progbits
	.sectionflags	@""
	.align	4
.nv.constant0._Z30dev_grad_bool_indicated_kernelPfPbS0_S_:
	.zero		928


//--------------------- .nv.constant0._Z20dev_grad_bool_kernelPbS_Pf --------------------------
	.section	.nv.constant0._Z20dev_grad_bool_kernelPbS_Pf,"a",@progbits
	.sectionflags	@""
	.align	4
.nv.constant0._Z20dev_grad_bool_kernelPbS_Pf:
	.zero		920


//--------------------- .nv.constant0._Z21set_n_maximums_kernelPjjj --------------------------
	.section	.nv.constant0._Z21set_n_maximums_kernelPjjj,"a",@progbits
	.sectionflags	@""
	.align	4
.nv.constant0._Z21set_n_maximums_kernelPjjj:
	.zero		912


//--------------------- .nv.constant0._Z12get_y_kernelPbPj --------------------------
	.section	.nv.constant0._Z12get_y_kernelPbPj,"a",@progbits
	.sectionflags	@""
	.align	4
.nv.constant0._Z12get_y_kernelPbPj:
	.zero		912


//--------------------- .nv.constant0._Z38get_suboptimal_mask_subtractive_kernelPbPj --------------------------
	.section	.nv.constant0._Z38get_suboptimal_mask_subtractive_kernelPbPj,"a",@progbits
	.sectionflags	@""
	.align	4
.nv.constant0._Z38get_suboptimal_mask_subtractive_kernelPbPj:
	.zero		912


//--------------------- .nv.constant0._Z26get_suboptimal_mask_kernelPbPj --------------------------
	.section	.nv.constant0._Z26get_suboptimal_mask_kernelPbPj,"a",@progbits
	.sectionflags	@""
	.align	4
.nv.constant0._Z26get_suboptimal_mask_kernelPbPj:
	.zero		912


//--------------------- .nv.constant0._Z20check_maximum_kernelPfS_Pb --------------------------
	.section	.nv.constant0._Z20check_maximum_kernelPfS_Pb,"a",@progbits
	.sectionflags	@""
	.align	4
.nv.constant0._Z20check_maximum_kernelPfS_Pb:
	.zero		920


//--------------------- .nv.constant0._Z23target_function_comparePfS_PjS0_ --------------------------
	.section	.nv.constant0._Z23target_function_comparePfS_PjS0_,"a",@progbits
	.sectionflags	@""
	.align	4
.nv.constant0._Z23target_function_comparePfS_PjS0_:
	.zero		928


//--------------------- .nv.constant0._Z37get_neighbour_subtractive_next_kernelPjPbS0_ --------------------------
	.section	.nv.constant0._Z37get_neighbour_subtractive_next_kernelPjPbS0_,"a",@progbits
	.sectionflags	@""
	.align	4
.nv.constant0._Z37get_neighbour_subtractive_next_kernelPjPbS0_:
	.zero		920


//--------------------- .nv.constant0._Z18get_neighbour_nextPjS_PbS0_ --------------------------
	.section	.nv.constant0._Z18get_neighbour_nextPjS_PbS0_,"a",@progbits
	.sectionflags	@""
	.align	4
.nv.constant0._Z18get_neighbour_nextPjS_PbS0_:
	.zero		928


//--------------------- .nv.constant0._Z55get_neighbour_indices_for_gradient_multiple_maximums_v1PbS_S_Pjjj --------------------------
	.section	.nv.constant0._Z55get_neighbour_indices_for_gradient_multiple_maximums_v1PbS_S_Pjjj,"a",@progbits
	.sectionflags	@""
	.align	4
.nv.constant0._Z55get_neighbour_indices_for_gradient_multiple_maximums_v1PbS_S_Pjjj:
	.zero		936


//--------------------- .nv.constant0._Z37get_neighbour_indices_for_gradient_v4PbPfPjS1_j --------------------------
	.section	.nv.constant0._Z37get_neighbour_indices_for_gradient_v4PbPfPjS1_j,"a",@progbits
	.sectionflags	@""
	.align	4
.nv.constant0._Z37get_neighbour_indices_for_gradient_v4PbPfPjS1_j:
	.zero		932


//--------------------- .nv.constant0._Z37get_neighbour_indices_for_gradient_v3PbPfPjS1_j --------------------------
	.section	.nv.constant0._Z37get_neighbour_indices_for_gradient_v3PbPfPjS1_j,"a",@progbits
	.sectionflags	@""
	.align	4
.nv.constant0._Z37get_neighbour_indices_for_gradient_v3PbPfPjS1_j:
	.zero		932


//--------------------- .nv.constant0._Z37get_neighbour_indices_for_gradient_v2PbPfPjS1_j --------------------------
	.section	.nv.constant0._Z37get_neighbour_indices_for_gradient_v2PbPfPjS1_j,"a",@progbits
	.sectionflags	@""
	.align	4
.nv.constant0._Z37get_neighbour_indices_for_gradient_v2PbPfPjS1_j:
	.zero		932


//--------------------- .nv.constant0._Z37get_neighbour_indices_for_gradient_v1PbPfPj --------------------------
	.section	.nv.constant0._Z37get_neighbour_indices_for_gradient_v1PbPfPj,"a",@progbits
	.sectionflags	@""
	.align	4
.nv.constant0._Z37get_neighbour_indices_for_gradient_v1PbPfPj:
	.zero		920


//--------------------- .nv.constant0._Z21get_neighbour_indicesPjPb --------------------------
	.section	.nv.constant0._Z21get_neighbour_indicesPjPb,"a",@progbits
	.sectionflags	@""
	.align	4
.nv.constant0._Z21get_neighbour_indicesPjPb:
	.zero		912


//--------------------- .nv.constant0._Z42min_reduce_second_specified_zone_kernel_v1Pf --------------------------
	.section	.nv.constant0._Z42min_reduce_second_specified_zone_kernel_v1Pf,"a",@progbits
	.sectionflags	@""
	.align	4
.nv.constant0._Z42min_reduce_second_specified_zone_kernel_v1Pf:
	.zero		904


//--------------------- .nv.constant0._Z41min_reduce_first_specified_zone_kernel_v1PfS_j --------------------------
	.section	.nv.constant0._Z41min_reduce_first_specified_zone_kernel_v1PfS_j,"a",@progbits
	.sectionflags	@""
	.align	4
.nv.constant0._Z41min_reduce_first_specified_zone_kernel_v1PfS_j:
	.zero		916


//--------------------- .nv.constant0._Z34max_reduce_first_indexed_kernel_v5PfPj --------------------------
	.section	.nv.constant0._Z34max_reduce_first_indexed_kernel_v5PfPj,"a",@progbits
	.sectionflags	@""
	.align	4
.nv.constant0._Z34max_reduce_first_indexed_kernel_v5PfPj:
	.zero		912


//--------------------- .nv.constant0._Z37max_reduce_first_indicators_kernel_v1PfS_j --------------------------
	.section	.nv.constant0._Z37max_reduce_first_indicators_kernel_v1PfS_j,"a",@progbits
	.sectionflags	@""
	.align	4
.nv.constant0._Z37max_reduce_first_indicators_kernel_v1PfS_j:
	.zero		916


//--------------------- .nv.constant0._Z42max_reduce_second_specified_zone_kernel_v1Pf --------------------------
	.section	.nv.constant0._Z42max_reduce_second_specified_zone_kernel_v1Pf,"a",@progbits
	.sectionflags	@""
	.align	4
.nv.constant0._Z42max_reduce_second_specified_zone_kernel_v1Pf:
	.zero		904


//--------------------- .nv.constant0._Z41max_reduce_first_specified_zone_kernel_v1PjPfS0_j --------------------------
	.section	.nv.constant0._Z41max_reduce_first_specified_zone_kernel_v1PjPfS0_j,"a",@progbits
	.sectionflags	@""
	.align	4
.nv.constant0._Z41max_reduce_first_specified_zone_kernel_v1PjPfS0_j:
	.zero		924


//--------------------- .nv.constant0._Z35max_reduce_second_indexed_kernel_v2PfPj --------------------------
	.section	.nv.constant0._Z35max_reduce_second_indexed_kernel_v2PfPj,"a",@progbits
	.sectionflags	@""
	.align	4
.nv.constant0._Z35max_reduce_second_indexed_kernel_v2PfPj:
	.zero		912


//--------------------- .nv.constant0._Z34max_reduce_first_indexed_kernel_v2PjP6float2PfS_ --------------------------
	.section	.nv.constant0._Z34max_reduce_first_indexed_kernel_v2PjP6float2PfS_,"a",@progbits
	.sectionflags	@""
	.align	4
.nv.constant0._Z34max_reduce_first_indexed_kernel_v2PjP6float2PfS_:
	.zero		928


//--------------------- .nv.constant0._Z35max_reduce_second_indexed_kernel_v1PfPj --------------------------
	.section	.nv.constant0._Z35max_reduce_second_indexed_kernel_v1PfPj,"a",@progbits
	.sectionflags	@""
	.align	4
.nv.constant0._Z35max_reduce_second_indexed_kernel_v1PfPj:
	.zero		912


//--------------------- .nv.constant0._Z34max_reduce_first_indexed_kernel_v1PbP6float2PfPj --------------------------
	.section	.nv.constant0._Z34max_reduce_first_indexed_kernel_v1PbP6float2PfPj,"a",@progbits
	.sectionflags	@""
	.align	4
.nv.constant0._Z34max_reduce_first_indexed_kernel_v1PbP6float2PfPj:
	.zero		928


//--------------------- .nv.constant0._Z26min_norm_reduce_w_b_kernelPfS_S_Pbf --------------------------
	.section	.nv.constant0._Z26min_norm_reduce_w_b_kernelPfS_S_Pbf,"a",@progbits
	.sectionflags	@""
	.align	4
.nv.constant0._Z26min_norm_reduce_w_b_kernelPfS_S_Pbf:
	.zero		932


//--------------------- .nv.constant0._Z27max_reduce_second_kernel_v3Pf --------------------------
	.section	.nv.constant0._Z27max_reduce_second_kernel_v3Pf,"a",@progbits
	.sectionflags	@""
	.align	4
.nv.constant0._Z27max_reduce_second_kernel_v3Pf:
	.zero		904


//--------------------- .nv.constant0._Z26max_reduce_first_kernel_v3PjP6float2Pf --------------------------
	.section	.nv.constant0._Z26max_reduce_first_kernel_v3PjP6float2Pf,"a",@progbits
	.sectionflags	@""
	.align	4
.nv.constant0._Z26max_reduce_first_kernel_v3PjP6float2Pf:
	.zero		920


//--------------------- .nv.constant0._Z27max_reduce_second_kernel_v2Pf --------------------------
	.section	.nv.constant0._Z27max_reduce_second_kernel_v2Pf,"a",@progbits
	.sectionflags	@""
	.align	4
.nv.constant0._Z27max_reduce_second_kernel_v2Pf:
	.zero		904


//--------------------- .nv.constant0._Z26max_reduce_first_kernel_v2PbP6float2Pf --------------------------
	.section	.nv.constant0._Z26max_reduce_first_kernel_v2PbP6float2Pf,"a",@progbits
	.sectionflags	@""
	.align	4
.nv.constant0._Z26max_reduce_first_kernel_v2PbP6float2Pf:
	.zero		920


//--------------------- .nv.constant0._Z27max_reduce_second_kernel_v1Pf --------------------------
	.section	.nv.constant0._Z27max_reduce_second_kernel_v1Pf,"a",@progbits
	.sectionflags	@""
	.align	4
.nv.constant0._Z27max_reduce_second_kernel_v1Pf:
	.zero		904


//--------------------- .nv.constant0._Z26max_reduce_first_kernel_v1P6float2Pf --------------------------
	.section	.nv.constant0._Z26max_reduce_first_kernel_v1P6float2Pf,"a",@progbits
	.sectionflags	@""
	.align	4
.nv.constant0._Z26max_reduce_first_kernel_v1P6float2Pf:
	.zero		912


//--------------------- .nv.constant0._Z24min_reduce_second_kernelPj --------------------------
	.section	.nv.constant0._Z24min_reduce_second_kernelPj,"a",@progbits
	.sectionflags	@""
	.align	4
.nv.constant0._Z24min_reduce_second_kernelPj:
	.zero		904


//--------------------- .nv.constant0._Z23min_reduce_first_kernelPbPj --------------------------
	.section	.nv.constant0._Z23min_reduce_first_kernelPbPj,"a",@progbits
	.sectionflags	@""
	.align	4
.nv.constant0._Z23min_reduce_first_kernelPbPj:
	.zero		912


//--------------------- .nv.constant0._Z29fill_exclusion_zone_kernel_v2PbS_Pjj --------------------------
	.section	.nv.constant0._Z29fill_exclusion_zone_kernel_v2PbS_Pjj,"a",@progbits
	.sectionflags	@""
	.align	4
.nv.constant0._Z29fill_exclusion_zone_kernel_v2PbS_Pjj:
	.zero		924


//--------------------- .nv.constant0._Z29fill_exclusion_zone_kernel_v1PbS_j --------------------------
	.section	.nv.constant0._Z29fill_exclusion_zone_kernel_v1PbS_j,"a",@progbits
	.sectionflags	@""
	.align	4
.nv.constant0._Z29fill_exclusion_zone_kernel_v1PbS_j:
	.zero		916


//--------------------- .nv.constant0._Z26Green_matrix_create_KernelP6float2 --------------------------
	.section	.nv.constant0._Z26Green_matrix_create_KernelP6float2,"a",@progbits
	.sectionflags	@""
	.align	4
.nv.constant0._Z26Green_matrix_create_KernelP6float2:
	.zero		904


//--------------------- .nv.constant0._Z29dublicate_unsigned_int_kernelPjS_ --------------------------
	.section	.nv.constant0._Z29dublicate_unsigned_int_kernelPjS_,"a",@progbits
	.sectionflags	@""
	.align	4
.nv.constant0._Z29dublicate_unsigned_int_kernelPjS_:
	.zero		912


//--------------------- .nv.constant0._Z22dublicate_float_kernelPfS_ --------------------------
	.section	.nv.constant0._Z22dublicate_float_kernelPfS_,"a",@progbits
	.sectionflags	@""
	.align	4
.nv.constant0._Z22dublicate_float_kernelPfS_:
	.zero		912


//--------------------- .nv.constant0._Z21init_random_x0_kernelP6float2 --------------------------
	.section	.nv.constant0._Z21init_random_x0_kernelP6float2,"a",@progbits
	.sectionflags	@""
	.align	4
.nv.constant0._Z21init_random_x0_kernelP6float2:
	.zero		904


//--------------------- .nv.constant0._Z22init_x0_by_ones_kernelP6float2 --------------------------
	.section	.nv.constant0._Z22init_x0_by_ones_kernelP6float2,"a",@progbits
	.sectionflags	@""
	.align	4
.nv.constant0._Z22init_x0_by_ones_kernelP6float2:
	.zero		904


//--------------------- .nv.constant0._Z14init_x0_kernelP6float2 --------------------------
	.section	.nv.constant0._Z14init_x0_kernelP6float2,"a",@progbits
	.sectionflags	@""
	.align	4
.nv.constant0._Z14init_x0_kernelP6float2:
	.zero		904


//--------------------- .nv.constant0._Z10add_kernelP6float2S0_S0_ --------------------------
	.section	.nv.constant0._Z10add_kernelP6float2S0_S0_,"a",@progbits
	.sectionflags	@""
	.align	4
.nv.constant0._Z10add_kernelP6float2S0_S0_:
	.zero		920


//--------------------- .nv.constant0._Z19get_solution_kernelP6float2S0_S0_ --------------------------
	.section	.nv.constant0._Z19get_solution_kernelP6float2S0_S0_,"a",@progbits
	.sectionflags	@""
	.align	4
.nv.constant0._Z19get_solution_kernelP6float2S0_S0_:
	.zero		920


//--------------------- .nv.constant0._Z23get_new_solution_kernelP6float2S0_ --------------------------
	.section	.nv.constant0._Z23get_new_solution_kernelP6float2S0_,"a",@progbits
	.sectionflags	@""
	.align	4
.nv.constant0._Z23get_new_solution_kernelP6float2S0_:
	.zero		912


//--------------------- .nv.constant0._Z16rearrange_kernelP6float2Pi --------------------------
	.section	.nv.constant0._Z16rearrange_kernelP6float2Pi,"a",@progbits
	.sectionflags	@""
	.align	4
.nv.constant0._Z16rearrange_kernelP6float2Pi:
	.zero		912


//--------------------- .nv.constant0._Z20next_residual_kernelP6float2PfS1_ --------------------------
	.section	.nv.constant0._Z20next_residual_kernelP6float2PfS1_,"a",@progbits
	.sectionflags	@""
	.align	4
.nv.constant0._Z20next_residual_kernelP6float2PfS1_:
	.zero		920


//--------------------- .nv.constant0._Z13get_cc_kernelP6float2S0_Pf --------------------------
	.section	.nv.constant0._Z13get_cc_kernelP6float2S0_Pf,"a",@progbits
	.sectionflags	@""
	.align	4
.nv.constant0._Z13get_cc_kernelP6float2S0_Pf:
	.zero		920


//--------------------- .nv.constant0._Z36create_Givens_rotation_matrix_kernelP6float2S0_ --------------------------
	.section	.nv.constant0._Z36create_Givens_rotation_matrix_kernelP6float2S0_,"a",@progbits
	.sectionflags	@""
	.align	4
.nv.constant0._Z36create_Givens_rotation_matrix_kernelP6float2S0_:
	.zero		912


//--------------------- .nv.constant0._Z16init_mask_kernelPb --------------------------
	.section	.nv.constant0._Z16init_mask_kernelPb,"a",@progbits
	.sectionflags	@""
	.align	4
.nv.constant0._Z16init_mask_kernelPb:
	.zero		904


//--------------------- .nv.constant0._Z9init_maskPb --------------------------
	.section	.nv.constant0._Z9init_maskPb,"a",@progbits
	.sectionflags	@""
	.align	4
.nv.constant0._Z9init_maskPb:
	.zero		904


//--------------------- .nv.constant0._Z16transpose_kernelP6float2j --------------------------
	.section	.nv.constant0._Z16transpose_kernelP6float2j,"a",@progbits
	.sectionflags	@""
	.align	4
.nv.constant0._Z16transpose_kernelP6float2j:
	.zero		908


//--------------------- .nv.constant0._Z28check_mask_difference_kernelPbS_Pj --------------------------
	.section	.nv.constant0._Z28check_mask_difference_kernelPbS_Pj,"a",@progbits
	.sectionflags	@""
	.align	4
.nv.constant0._Z28check_mask_difference_kernelPbS_Pj:
	.zero		920


//--------------------- .nv.constant0._Z21dublicate_mask_kernelPbS_ --------------------------
	.section	.nv.constant0._Z21dublicate_mask_kernelPbS_,"a",@progbits
	.sectionflags	@""
	.align	4
.nv.constant0._Z21dublicate_mask_kernelPbS_:
	.zero		912


//--------------------- .nv.constant0._Z16dublicate_kernelP6float2S0_ --------------------------
	.section	.nv.constant0._Z16dublicate_kernelP6float2S0_,"a",@progbits
	.sectionflags	@""
	.align	4
.nv.constant0._Z16dublicate_kernelP6float2S0_:
	.zero		912


//--------------------- .nv.constant0._Z28residual_vs_tolerance_kernelPfPbf --------------------------
	.section	.nv.constant0._Z28residual_vs_tolerance_kernelPfPbf,"a",@progbits
	.sectionflags	@""
	.align	4
.nv.constant0._Z28residual_vs_tolerance_kernelPfPbf:
	.zero		916


//--------------------- .nv.constant0._Z16sqrt_real_kernelP6float2 --------------------------
	.section	.nv.constant0._Z16sqrt_real_kernelP6float2,"a",@progbits
	.sectionflags	@""
	.align	4
.nv.constant0._Z16sqrt_real_kernelP6float2:
	.zero		904


//--------------------- .nv.constant0._Z17sqrt_float_kernelPf --------------------------
	.section	.nv.constant0._Z17sqrt_float_kernelPf,"a",@progbits
	.sectionflags	@""
	.align	4
.nv.constant0._Z17sqrt_float_kernelPf:
	.zero		904


//--------------------- .nv.constant0._Z20weight_divide_kernelP6float2S0_S0_ --------------------------
	.section	.nv.constant0._Z20weight_divide_kernelP6float2S0_S0_,"a",@progbits
	.sectionflags	@""
	.align	4
.nv.constant0._Z20weight_divide_kernelP6float2S0_S0_:
	.zero		920


//--------------------- .nv.constant0._Z22weight_subtract_kernelP6float2S0_S0_ --------------------------
	.section	.nv.constant0._Z22weight_subtract_kernelP6float2S0_S0_,"a",@progbits
	.sectionflags	@""
	.align	4
.nv.constant0._Z22weight_subtract_kernelP6float2S0_S0_:
	.zero		920


//--------------------- .nv.constant0._Z20Jtotal_resize_kernelP6float2jS0_ --------------------------
	.section	.nv.constant0._Z20Jtotal_resize_kernelP6float2jS0_,"a",@progbits
	.sectionflags	@""
	.align	4
.nv.constant0._Z20Jtotal_resize_kernelP6float2jS0_:
	.zero		920


//--------------------- .nv.constant0._Z13resize_kernelP6float2jjjS0_ --------------------------
	.section	.nv.constant0._Z13resize_kernelP6float2jjjS0_,"a",@progbits
	.sectionflags	@""
	.align	4
.nv.constant0._Z13resize_kernelP6float2jjjS0_:
	.zero		928


//--------------------- .nv.constant0._Z26inner_product_float_kernelP6float2S0_S0_ --------------------------
	.section	.nv.constant0._Z26inner_product_float_kernelP6float2S0_S0_,"a",@progbits
	.sectionflags	@""
	.align	4
.nv.constant0._Z26inner_product_float_kernelP6float2S0_S0_:
	.zero		920


//--------------------- .nv.constant0._Z35extend_by_zeros_for_gradient_kernelP6float2S0_ --------------------------
	.section	.nv.constant0._Z35extend_by_zeros_for_gradient_kernelP6float2S0_,"a",@progbits
	.sectionflags	@""
	.align	4
.nv.constant0._Z35extend_by_zeros_for_gradient_kernelP6float2S0_:
	.zero		912


//--------------------- .nv.constant0._Z22extend_by_zeros_kernelPbP6float2S1_ --------------------------
	.section	.nv.constant0._Z22extend_by_zeros_kernelPbP6float2S1_,"a",@progbits
	.sectionflags	@""
	.align	4
.nv.constant0._Z22extend_by_zeros_kernelPbP6float2S1_:
	.zero		920


//--------------------- .nv.constant0._Z29residual_normalization_kernelP6float2PfS0_ --------------------------
	.section	.nv.constant0._Z29residual_normalization_kernelP6float2PfS0_,"a",@progbits
	.sectionflags	@""
	.align	4
.nv.constant0._Z29residual_normalization_kernelP6float2PfS0_:
	.zero		920


//--------------------- .nv.constant0._Z29sum_squares_reduce_w_b_kernelPfS_S_PjS_S_j --------------------------
	.section	.nv.constant0._Z29sum_squares_reduce_w_b_kernelPfS_S_PjS_S_j,"a",@progbits
	.sectionflags	@""
	.align	4
.nv.constant0._Z29sum_squares_reduce_w_b_kernelPfS_S_PjS_S_j:
	.zero		948


//--------------------- .nv.constant0._Z36sum_indicators_squared_reduce_kernelPfS_j --------------------------
	.section	.nv.constant0._Z36sum_indicators_squared_reduce_kernelPfS_j,"a",@progbits
	.sectionflags	@""
	.align	4
.nv.constant0._Z36sum_indicators_squared_reduce_kernelPfS_j:
	.zero		916


//--------------------- .nv.constant0._Z30sum_squares_reduce_real_kernelP6float2S0_ --------------------------
	.section	.nv.constant0._Z30sum_squares_reduce_real_kernelP6float2S0_,"a",@progbits
	.sectionflags	@""
	.align	4
.nv.constant0._Z30sum_squares_reduce_real_kernelP6float2S0_:
	.zero		912


//--------------------- .nv.constant0._Z31sum_squares_reduce_float_kernelPfS_ --------------------------
	.section	.nv.constant0._Z31sum_squares_reduce_float_kernelPfS_,"a",@progbits
	.sectionflags	@""
	.align	4
.nv.constant0._Z31sum_squares_reduce_float_kernelPfS_:
	.zero		912


//--------------------- .nv.constant0._Z25sum_squares_reduce_kernelP6float2Pf --------------------------
	.section	.nv.constant0._Z25sum_squares_reduce_kernelP6float2Pf,"a",@progbits
	.sectionflags	@""
	.align	4
.nv.constant0._Z25sum_squares_reduce_kernelP6float2Pf:
	.zero		912


//--------------------- .nv.constant0._Z38_2D_to_1D_compared_for_gradient_KernelPbP6float2S1_S1_j --------------------------
	.section	.nv.constant0._Z38_2D_to_1D_compared_for_gradient_KernelPbP6float2S1_S1_j,"a",@progbits
	.sectionflags	@""
	.align	4
.nv.constant0._Z38_2D_to_1D_compared_for_gradient_KernelPbP6float2S1_S1_j:
	.zero		932


//--------------------- .nv.constant0._Z25_2D_to_1D_compared_KernelP6float2S0_S0_ --------------------------
	.section	.nv.constant0._Z25_2D_to_1D_compared_KernelP6float2S0_S0_,"a",@progbits
	.sectionflags	@""
	.align	4
.nv.constant0._Z25_2D_to_1D_compared_KernelP6float2S0_S0_:
	.zero		920


//--------------------- .nv.constant0._Z36_2D_to_1D_kernel_to_compute_gradientP6float2S0_PfPj --------------------------
	.section	.nv.constant0._Z36_2D_to_1D_kernel_to_compute_gradientP6float2S0_PfPj,"a",@progbits
	.sectionflags	@""
	.align	4
.nv.constant0._Z36_2D_to_1D_kernel_to_compute_gradientP6float2S0_PfPj:
	.zero		928


//--------------------- .nv.constant0._Z29_2D_to_1D_kernel_for_gradientPbP6float2S1_S1_ --------------------------
	.section	.nv.constant0._Z29_2D_to_1D_kernel_for_gradientPbP6float2S1_S1_,"a",@progbits
	.sectionflags	@""
	.align	4
.nv.constant0._Z29_2D_to_1D_kernel_for_gradientPbP6float2S1_S1_:
	.zero		928


//--------------------- .nv.constant0._Z16_2D_to_1D_kernelP6float2S0_S0_ --------------------------
	.section	.nv.constant0._Z16_2D_to_1D_kernelP6float2S0_S0_,"a",@progbits
	.sectionflags	@""
	.align	4
.nv.constant0._Z16_2D_to_1D_kernelP6float2S0_S0_:
	.zero		920


//--------------------- .nv.constant0._Z22MatMul_ElemWise_KernelP6float2S0_ --------------------------
	.section	.nv.constant0._Z22MatMul_ElemWise_KernelP6float2S0_,"a",@progbits
	.sectionflags	@""
	.align	4
.nv.constant0._Z22MatMul_ElemWise_KernelP6float2S0_:
	.zero		912


//--------------------- SYMBOLS --------------------------

	.type		.nv.reservedSmem.offset0,@object
	.size		.nv.reservedSmem.offset0,0x4
	.type		.nv.reservedSmem.cap,@object
	.size		.nv.reservedSmem.cap,0x4
